def matmul_kernel(
    a_ptr,
    b_ptr,
    c_ptr,
    M,
    N,
    K,
    stride_am,
    stride_ak,
    stride_bk,
    stride_bn,
    stride_cm,
    stride_cn,
    BLOCK_M: tl.constexpr,
    BLOCK_N: tl.constexpr,
    BLOCK_K: tl.constexpr,
    GROUP_M: tl.constexpr,
):
    pid = tl.program_id(axis=0)
    num_pid_m = tl.cdiv(M, BLOCK_M)
    num_pid_n = tl.cdiv(N, BLOCK_N)
    num_pid_in_group = GROUP_M * num_pid_n
    group_id = pid // num_pid_in_group
    first_pid_m = group_id * GROUP_M
    group_size_m = min(num_pid_m - first_pid_m, GROUP_M)
    pid_m = first_pid_m + ((pid % num_pid_in_group) % group_size_m)
    pid_n = (pid % num_pid_in_group) // group_size_m

    offs_am = (pid_m * BLOCK_M + tl.arange(0, BLOCK_M)) % M
    offs_bn = (pid_n * BLOCK_N + tl.arange(0, BLOCK_N)) % N
    offs_k = tl.arange(0, BLOCK_K)
    a_ptrs = a_ptr + offs_am[:, None] * stride_am + offs_k[None, :] * stride_ak
    b_ptrs = b_ptr + offs_k[:, None] * stride_bk + offs_bn[None, :] * stride_bn

    acc = tl.zeros((BLOCK_M, BLOCK_N), dtype=tl.float32)
    for kk in range(0, tl.cdiv(K, BLOCK_K)):
        a = tl.load(a_ptrs, mask=offs_k[None, :] < K - kk * BLOCK_K, other=0.0)
        b = tl.load(b_ptrs, mask=offs_k[:, None] < K - kk * BLOCK_K, other=0.0)
        acc = tl.dot(a, b, acc)
        a_ptrs += BLOCK_K * stride_ak
        b_ptrs += BLOCK_K * stride_bk

    c = acc.to(c_ptr.dtype.element_ty)
    offs_cm = pid_m * BLOCK_M + tl.arange(0, BLOCK_M)
    offs_cn = pid_n * BLOCK_N + tl.arange(0, BLOCK_N)
    c_ptrs = c_ptr + offs_cm[:, None] * stride_cm + offs_cn[None, :] * stride_cn
    mask = (offs_cm[:, None] < M) & (offs_cn[None, :] < N)
    tl.store(c_ptrs, c, mask=mask)

# config = {"BLOCK_K": 64, "BLOCK_M": 256, "BLOCK_N": 128, "GROUP_M": 8, "arch": "sm_90", "dtype": "fp16", "num_ctas": 1, "num_stages": 3, "num_warps": 4}
# arch = sm_90


// ===== COMPILED SASS (sm_90a) =====

	.target	sm_90a

	.elftype	@"ET_EXEC"


//--------------------- .note.nv.tkinfo           --------------------------
	.section	.note.nv.tkinfo,"",@"SHT_NOTE"
	.sectionflags	@"SHF_NOTE_NV_TKINFO"
	.tkinfo
        /*0018*/ 	.word	0x00000002
        /*0030*/ 	.string	""
        /*0030*/ 	.string	"ptxas"
        /*0030*/ 	.string	"Cuda compilation tools, release 13.0, V13.0.88"
        /*0030*/ 	.string	"Build cuda_13.0.r13.0/compiler.36424714_0"
        /*0030*/ 	.string	"-v  -suppress-debug-info  -lineinfo  -arch sm_90a "



//--------------------- .note.nv.cuinfo           --------------------------
	.section	.note.nv.cuinfo,"",@"SHT_NOTE"
	.sectionflags	@"SHF_NOTE_NV_CUINFO"
        /*0018*/ 	.short	0x0002
        /*001a*/ 	.short	0x005a
        /*001c*/ 	.short	0x0082
	.zero		2


//--------------------- .nv.info                  --------------------------
	.section	.nv.info,"",@"SHT_CUDA_INFO"
	.align	4


	//----- nvinfo : EIATTR_REGCOUNT
	.align		4
        /*0000*/ 	.byte	0x04, 0x2f
        /*0002*/ 	.short	(.L_1 - .L_0)
	.align		4
.L_0:
        /*0004*/ 	.word	index@(matmul_kernel)
        /*0008*/ 	.word	0x000000ff


	//----- nvinfo : EIATTR_FRAME_SIZE
	.align		4
.L_1:
        /*000c*/ 	.byte	0x04, 0x11
        /*000e*/ 	.short	(.L_3 - .L_2)
	.align		4
.L_2:
        /*0010*/ 	.word	index@(matmul_kernel)
        /*0014*/ 	.word	0x000009f0


	//----- nvinfo : EIATTR_MIN_STACK_SIZE
	.align		4
.L_3:
        /*0018*/ 	.byte	0x04, 0x12
        /*001a*/ 	.short	(.L_5 - .L_4)
	.align		4
.L_4:
        /*001c*/ 	.word	index@(matmul_kernel)
        /*0020*/ 	.word	0x000009f0
.L_5:


//--------------------- .nv.compat                --------------------------
	.section	.nv.compat,"",@"SHT_CUDA_COMPAT_INFO"
	.align	4
        /*0000*/ 	.byte	0x02, 0x09, 0x01, 0x00, 0x02, 0x02, 0x04, 0x00, 0x02, 0x05, 0x05, 0x00, 0x03, 0x07, 0x01, 0x01
        /*0010*/ 	.byte	0x02, 0x03, 0x00, 0x00, 0x02, 0x06, 0x01, 0x00, 0x04, 0x0b, 0x08, 0x00, 0x00, 0x00, 0x00, 0x00
        /*0020*/ 	.byte	0x00, 0x00, 0x00, 0x00


//--------------------- .nv.info.matmul_kernel    --------------------------
	.section	.nv.info.matmul_kernel,"",@"SHT_CUDA_INFO"
	.sectionflags	@""
	.align	4


	//----- nvinfo : EIATTR_CUDA_API_VERSION
	.align		4
        /*0000*/ 	.byte	0x04, 0x37
        /*0002*/ 	.short	(.L_7 - .L_6)
.L_6:
        /*0004*/ 	.word	0x00000082


	//----- nvinfo : EIATTR_KPARAM_INFO
	.align		4
.L_7:
        /*0008*/ 	.byte	0x04, 0x17
        /*000a*/ 	.short	(.L_9 - .L_8)
.L_8:
        /*000c*/ 	.word	0x00000000
        /*0010*/ 	.short	0x000d
        /*0012*/ 	.short	0x0048
        /*0014*/ 	.byte	0x00, 0xf4, 0x21, 0x00


	//----- nvinfo : EIATTR_KPARAM_INFO
	.align		4
.L_9:
        /*0018*/ 	.byte	0x04, 0x17
        /*001a*/ 	.short	(.L_11 - .L_10)
.L_10:
        /*001c*/ 	.word	0x00000000
        /*0020*/ 	.short	0x000c
        /*0022*/ 	.short	0x0040
        /*0024*/ 	.byte	0x00, 0xf4, 0x21, 0x00


	//----- nvinfo : EIATTR_KPARAM_INFO
	.align		4
.L_11:
        /*0028*/ 	.byte	0x04, 0x17
        /*002a*/ 	.short	(.L_13 - .L_12)
.L_12:
        /*002c*/ 	.word	0x00000000
        /*0030*/ 	.short	0x000b
        /*0032*/ 	.short	0x0038
        /*0034*/ 	.byte	0x00, 0xf0, 0x11, 0x00


	//----- nvinfo : EIATTR_KPARAM_INFO
	.align		4
.L_13:
        /*0038*/ 	.byte	0x04, 0x17
        /*003a*/ 	.short	(.L_15 - .L_14)
.L_14:
        /*003c*/ 	.word	0x00000000
        /*0040*/ 	.short	0x000a
        /*0042*/ 	.short	0x0034
        /*0044*/ 	.byte	0x00, 0xf0, 0x11, 0x00


	//----- nvinfo : EIATTR_KPARAM_INFO
	.align		4
.L_15:
        /*0048*/ 	.byte	0x04, 0x17
        /*004a*/ 	.short	(.L_17 - .L_16)
.L_16:
        /*004c*/ 	.word	0x00000000
        /*0050*/ 	.short	0x0009
        /*0052*/ 	.short	0x0030
        /*0054*/ 	.byte	0x00, 0xf0, 0x11, 0x00


	//----- nvinfo : EIATTR_KPARAM_INFO
	.align		4
.L_17:
        /*0058*/ 	.byte	0x04, 0x17
        /*005a*/ 	.short	(.L_19 - .L_18)
.L_18:
        /*005c*/ 	.word	0x00000000
        /*0060*/ 	.short	0x0008
        /*0062*/ 	.short	0x002c
        /*0064*/ 	.byte	0x00, 0xf0, 0x11, 0x00


	//----- nvinfo : EIATTR_KPARAM_INFO
	.align		4
.L_19:
        /*0068*/ 	.byte	0x04, 0x17
        /*006a*/ 	.short	(.L_21 - .L_20)
.L_20:
        /*006c*/ 	.word	0x00000000
        /*0070*/ 	.short	0x0007
        /*0072*/ 	.short	0x0028
        /*0074*/ 	.byte	0x00, 0xf0, 0x11, 0x00


	//----- nvinfo : EIATTR_KPARAM_INFO
	.align		4
.L_21:
        /*0078*/ 	.byte	0x04, 0x17
        /*007a*/ 	.short	(.L_23 - .L_22)
.L_22:
        /*007c*/ 	.word	0x00000000
        /*0080*/ 	.short	0x0006
        /*0082*/ 	.short	0x0024
        /*0084*/ 	.byte	0x00, 0xf0, 0x11, 0x00


	//----- nvinfo : EIATTR_KPARAM_INFO
	.align		4
.L_23:
        /*0088*/ 	.byte	0x04, 0x17
        /*008a*/ 	.short	(.L_25 - .L_24)
.L_24:
        /*008c*/ 	.word	0x00000000
        /*0090*/ 	.short	0x0005
        /*0092*/ 	.short	0x0020
        /*0094*/ 	.byte	0x00, 0xf0, 0x11, 0x00


	//----- nvinfo : EIATTR_KPARAM_INFO
	.align		4
.L_25:
        /*0098*/ 	.byte	0x04, 0x17
        /*009a*/ 	.short	(.L_27 - .L_26)
.L_26:
        /*009c*/ 	.word	0x00000000
        /*00a0*/ 	.short	0x0004
        /*00a2*/ 	.short	0x001c
        /*00a4*/ 	.byte	0x00, 0xf0, 0x11, 0x00


	//----- nvinfo : EIATTR_KPARAM_INFO
	.align		4
.L_27:
        /*00a8*/ 	.byte	0x04, 0x17
        /*00aa*/ 	.short	(.L_29 - .L_28)
.L_28:
        /*00ac*/ 	.word	0x00000000
        /*00b0*/ 	.short	0x0003
        /*00b2*/ 	.short	0x0018
        /*00b4*/ 	.byte	0x00, 0xf0, 0x11, 0x00


	//----- nvinfo : EIATTR_KPARAM_INFO
	.align		4
.L_29:
        /*00b8*/ 	.byte	0x04, 0x17
        /*00ba*/ 	.short	(.L_31 - .L_30)
.L_30:
        /*00bc*/ 	.word	0x00000000
        /*00c0*/ 	.short	0x0002
        /*00c2*/ 	.short	0x0010
        /*00c4*/ 	.byte	0x00, 0xf4, 0x21, 0x00


	//----- nvinfo : EIATTR_KPARAM_INFO
	.align		4
.L_31:
        /*00c8*/ 	.byte	0x04, 0x17
        /*00ca*/ 	.short	(.L_33 - .L_32)
.L_32:
        /*00cc*/ 	.word	0x00000000
        /*00d0*/ 	.short	0x0001
        /*00d2*/ 	.short	0x0008
        /*00d4*/ 	.byte	0x00, 0xf4, 0x21, 0x00


	//----- nvinfo : EIATTR_KPARAM_INFO
	.align		4
.L_33:
        /*00d8*/ 	.byte	0x04, 0x17
        /*00da*/ 	.short	(.L_35 - .L_34)
.L_34:
        /*00dc*/ 	.word	0x00000000
        /*00e0*/ 	.short	0x0000
        /*00e2*/ 	.short	0x0000
        /*00e4*/ 	.byte	0x00, 0xf4, 0x21, 0x00


	//----- nvinfo : EIATTR_SPARSE_MMA_MASK
	.align		4
.L_35:
        /*00e8*/ 	.byte	0x03, 0x50
        /*00ea*/ 	.short	0x0000


	//----- nvinfo : EIATTR_MAXREG_COUNT
	.align		4
        /*00ec*/ 	.byte	0x03, 0x1b
        /*00ee*/ 	.short	0x00ff


	//----- nvinfo : EIATTR_NUM_BARRIERS
	.align		4
        /*00f0*/ 	.byte	0x02, 0x4c
        /*00f2*/ 	.byte	0x01
	.zero		1


	//----- nvinfo : EIATTR_ANNOTATIONS
	.align		4
        /*00f4*/ 	.byte	0x04, 0x55
        /*00f6*/ 	.short	(.L_37 - .L_36)


	//   ....[0]....
.L_36:
        /*00f8*/ 	.word	0x00000001
        /*00fc*/ 	.byte	0xa0, 0x3e, 0x00, 0x00, 0x01, 0x00, 0x00, 0x00, 0xe0, 0x3e, 0x00, 0x00, 0x01, 0x00, 0x00, 0x00
        /* <DEDUP_REMOVED lines=960> */
        /*3d0c*/ 	.byte	0xb0, 0x3f, 0x01, 0x00, 0x01, 0x00, 0x00, 0x00, 0xc0, 0x3f, 0x01, 0x00


	//----- nvinfo : EIATTR_MERCURY_ISA_VERSION
	.align		4
.L_37:
        /*3d18*/ 	.byte	0x03, 0x5f
        /*3d1a*/ 	.short	0x0101


	//----- nvinfo : EIATTR_EXIT_INSTR_OFFSETS
	.align		4
        /*3d1c*/ 	.byte	0x04, 0x1c
        /*3d1e*/ 	.short	(.L_39 - .L_38)


	//   ....[0]....
.L_38:
        /*3d20*/ 	.word	0x0001be80


	//   ....[1]....
        /*3d24*/ 	.word	0x0001beb0


	//----- nvinfo : EIATTR_REQNTID
	.align		4
.L_39:
        /*3d28*/ 	.byte	0x04, 0x10
        /*3d2a*/ 	.short	(.L_41 - .L_40)
.L_40:
        /*3d2c*/ 	.word	0x00000080
        /*3d30*/ 	.word	0x00000001
        /*3d34*/ 	.word	0x00000001


	//----- nvinfo : EIATTR_CBANK_PARAM_SIZE
	.align		4
.L_41:
        /*3d38*/ 	.byte	0x03, 0x19
        /*3d3a*/ 	.short	0x0050


	//----- nvinfo : EIATTR_PARAM_CBANK
	.align		4
        /*3d3c*/ 	.byte	0x04, 0x0a
        /*3d3e*/ 	.short	(.L_43 - .L_42)
	.align		4
.L_42:
        /*3d40*/ 	.word	index@(.nv.constant0.matmul_kernel)
        /*3d44*/ 	.short	0x0210
        /*3d46*/ 	.short	0x0050


	//----- nvinfo : EIATTR_SW_WAR
	.align		4
.L_43:
        /*3d48*/ 	.byte	0x04, 0x36
        /*3d4a*/ 	.short	(.L_45 - .L_44)
.L_44:
        /*3d4c*/ 	.word	0x00000008
.L_45:


//--------------------- .nv.callgraph             --------------------------
	.section	.nv.callgraph,"",@"SHT_CUDA_CALLGRAPH"
	.align	4
	.sectionentsize	8
	.align		4
        /*0000*/ 	.word	0x00000000
	.align		4
        /*0004*/ 	.word	0xffffffff
	.align		4
        /*0008*/ 	.word	0x00000000
	.align		4
        /*000c*/ 	.word	0xfffffffe
	.align		4
        /*0010*/ 	.word	0x00000000
	.align		4
        /*0014*/ 	.word	0xfffffffd
	.align		4
        /*0018*/ 	.word	0x00000000
	.align		4
        /*001c*/ 	.word	0xfffffffc


//--------------------- .text.matmul_kernel       --------------------------
	.section	.text.matmul_kernel,"ax",@progbits
	.align	128
        .global         matmul_kernel
        .type           matmul_kernel,@function
        .size           matmul_kernel,(.L_x_3 - matmul_kernel)
        .other          matmul_kernel,@"STO_CUDA_ENTRY STV_DEFAULT"
matmul_kernel:
.text.matmul_kernel:
[----:B------:R-:W0:Y:S08]  /*0000*/  LDC R1, c[0x0][0x28] ;  /* 0x00000a00ff017b82 */ /* 0x000e300000000800 */
[----:B------:R-:W1:Y:S01]  /*0010*/  LDC.64 R24, c[0x0][0x228] ;  /* 0x00008a00ff187b82 */ /* 0x000e620000000a00 */
[----:B------:R-:W2:Y:S01]  /*0020*/  S2R R5, SR_CTAID.X ;  /* 0x0000000000057919 */ /* 0x000ea20000002500 */
[----:B------:R-:W-:Y:S01]  /*0030*/  UMOV UR4, 0x400 ;  /* 0x0000040000047882 */ /* 0x000fe20000000000 */
[----:B------:R-:W-:Y:S01]  /*0040*/  ULDC.64 UR6, c[0x0][0x208] ;  /* 0x0000820000067ab9 */ /* 0x000fe20000000a00 */
[----:B0-----:R-:W-:Y:S01]  /*0050*/  VIADD R1, R1, 0xfffff610 ;  /* 0xfffff61001017836 */ /* 0x001fe20000000000 */
[----:B------:R-:W-:-:S02]  /*0060*/  CS2R R36, SRZ ;  /* 0x0000000000247805 */ /* 0x000fc4000001ff00 */
[----:B------:R-:W-:Y:S02]  /*0070*/  CS2R R38, SRZ ;  /* 0x0000000000267805 */ /* 0x000fe4000001ff00 */
[----:B------:R-:W-:Y:S01]  /*0080*/  CS2R R40, SRZ ;  /* 0x0000000000287805 */ /* 0x000fe2000001ff00 */
[----:B------:R-:W0:Y:S01]  /*0090*/  LDC R15, c[0x0][0x230] ;  /* 0x00008c00ff0f7b82 */ /* 0x000e220000000800 */
[----:B------:R-:W-:Y:S02]  /*00a0*/  CS2R R42, SRZ ;  /* 0x00000000002a7805 */ /* 0x000fe4000001ff00 */
[----:B------:R-:W-:Y:S02]  /*00b0*/  CS2R R148, SRZ ;  /* 0x0000000000947805 */ /* 0x000fe4000001ff00 */
[----:B------:R-:W-:Y:S02]  /*00c0*/  CS2R R150, SRZ ;  /* 0x0000000000967805 */ /* 0x000fe4000001ff00 */
[----:B------:R-:W-:-:S02]  /*00d0*/  CS2R R96, SRZ ;  /* 0x0000000000607805 */ /* 0x000fc4000001ff00 */
[----:B------:R-:W-:Y:S02]  /*00e0*/  CS2R R98, SRZ ;  /* 0x0000000000627805 */ /* 0x000fe4000001ff00 */
[----:B------:R-:W-:Y:S02]  /*00f0*/  CS2R R144, SRZ ;  /* 0x0000000000907805 */ /* 0x000fe4000001ff00 */
[----:B------:R-:W-:Y:S01]  /*0100*/  CS2R R146, SRZ ;  /* 0x0000000000927805 */ /* 0x000fe2000001ff00 */
[----:B------:R-:W3:Y:S01]  /*0110*/  S2UR UR5, SR_CgaCtaId ;  /* 0x00000000000579c3 */ /* 0x000ee20000008800 */
[----:B------:R-:W-:Y:S02]  /*0120*/  CS2R R100, SRZ ;  /* 0x0000000000647805 */ /* 0x000fe4000001ff00 */
[----:B------:R-:W-:Y:S02]  /*0130*/  CS2R R102, SRZ ;  /* 0x0000000000667805 */ /* 0x000fe4000001ff00 */
[----:B------:R-:W-:-:S02]  /*0140*/  CS2R R104, SRZ ;  /* 0x0000000000687805 */ /* 0x000fc4000001ff00 */
[----:B------:R-:W-:Y:S02]  /*0150*/  CS2R R106, SRZ ;  /* 0x00000000006a7805 */ /* 0x000fe4000001ff00 */
[----:B------:R-:W-:Y:S02]  /*0160*/  CS2R R140, SRZ ;  /* 0x00000000008c7805 */ /* 0x000fe4000001ff00 */
[----:B------:R-:W-:Y:S02]  /*0170*/  CS2R R142, SRZ ;  /* 0x00000000008e7805 */ /* 0x000fe4000001ff00 */
[----:B------:R-:W-:Y:S01]  /*0180*/  CS2R R136, SRZ ;  /* 0x0000000000887805 */ /* 0x000fe2000001ff00 */
[----:B-1----:R-:W-:Y:S01]  /*0190*/  VIADD R0, R25, 0x7f ;  /* 0x0000007f19007836 */ /* 0x002fe20000000000 */
[----:B------:R-:W-:Y:S02]  /*01a0*/  CS2R R138, SRZ ;  /* 0x00000000008a7805 */ /* 0x000fe4000001ff00 */
[----:B------:R-:W-:-:S02]  /*01b0*/  CS2R R108, SRZ ;  /* 0x00000000006c7805 */ /* 0x000fc4000001ff00 */
[----:B------:R-:W-:Y:S02]  /*01c0*/  CS2R R110, SRZ ;  /* 0x00000000006e7805 */ /* 0x000fe4000001ff00 */
[----:B------:R-:W-:Y:S02]  /*01d0*/  CS2R R44, SRZ ;  /* 0x00000000002c7805 */ /* 0x000fe4000001ff00 */
[----:B------:R-:W-:Y:S02]  /*01e0*/  SHF.R.S32.HI R3, RZ, 0x1f, R0 ;  /* 0x0000001fff037819 */ /* 0x000fe40000011400 */
[----:B------:R-:W-:Y:S02]  /*01f0*/  CS2R R46, SRZ ;  /* 0x00000000002e7805 */ /* 0x000fe4000001ff00 */
[----:B------:R-:W-:Y:S01]  /*0200*/  CS2R R112, SRZ ;  /* 0x0000000000707805 */ /* 0x000fe2000001ff00 */
[----:B0-----:R-:W-:Y:S01]  /*0210*/  VIADD R15, R15, 0x3f ;  /* 0x0000003f0f0f7836 */ /* 0x001fe20000000000 */
[----:B------:R-:W-:-:S02]  /*0220*/  LEA.HI R3, R3, R0, RZ, 0x7 ;  /* 0x0000000003037211 */ /* 0x000fc400078f38ff */
[----:B------:R-:W-:Y:S02]  /*0230*/  CS2R R114, SRZ ;  /* 0x0000000000727805 */ /* 0x000fe4000001ff00 */
[----:B--2---:R-:W-:Y:S02]  /*0240*/  IABS R8, R5 ;  /* 0x0000000500087213 */ /* 0x004fe40000000000 */
[----:B------:R-:W-:Y:S02]  /*0250*/  CS2R R48, SRZ ;  /* 0x0000000000307805 */ /* 0x000fe4000001ff00 */
[----:B------:R-:W-:Y:S02]  /*0260*/  SHF.R.S32.HI R3, RZ, 0x7, R3 ;  /* 0x00000007ff037819 */ /* 0x000fe40000011403 */
[----:B------:R-:W-:Y:S02]  /*0270*/  CS2R R50, SRZ ;  /* 0x0000000000327805 */ /* 0x000fe4000001ff00 */
[----:B------:R-:W-:Y:S01]  /*0280*/  CS2R R116, SRZ ;  /* 0x0000000000747805 */ /* 0x000fe2000001ff00 */
[----:B---3--:R-:W-:Y:S01]  /*0290*/  ULEA UR4, UR5, UR4, 0x18 ;  /* 0x0000000405047291 */ /* 0x008fe2000f8ec03f */
[----:B------:R-:W-:Y:S01]  /*02a0*/  CS2R R118, SRZ ;  /* 0x0000000000767805 */ /* 0x000fe2000001ff00 */
[----:B------:R-:W-:Y:S01]  /*02b0*/  IMAD.SHL.U32 R4, R3, 0x8, RZ ;  /* 0x0000000803047824 */ /* 0x000fe200078e00ff */
[----:B------:R-:W-:-:S02]  /*02c0*/  CS2R R52, SRZ ;  /* 0x0000000000347805 */ /* 0x000fc4000001ff00 */
[----:B------:R-:W-:Y:S02]  /*02d0*/  CS2R R54, SRZ ;  /* 0x0000000000367805 */ /* 0x000fe4000001ff00 */
[----:B------:R-:W-:Y:S02]  /*02e0*/  CS2R R120, SRZ ;  /* 0x0000000000787805 */ /* 0x000fe4000001ff00 */
[----:B------:R-:W-:Y:S02]  /*02f0*/  CS2R R122, SRZ ;  /* 0x00000000007a7805 */ /* 0x000fe4000001ff00 */
[-C--:B------:R-:W-:Y:S02]  /*0300*/  IABS R7, R4.reuse ;  /* 0x0000000400077213 */ /* 0x080fe40000000000 */
[----:B------:R-:W-:Y:S02]  /*0310*/  CS2R R56, SRZ ;  /* 0x0000000000387805 */ /* 0x000fe4000001ff00 */
[----:B------:R-:W-:-:S02]  /*0320*/  IABS R10, R4 ;  /* 0x00000004000a7213 */ /* 0x000fc40000000000 */
[----:B------:R-:W-:Y:S01]  /*0330*/  CS2R R58, SRZ ;  /* 0x00000000003a7805 */ /* 0x000fe2000001ff00 */
[----:B------:R-:W0:Y:S01]  /*0340*/  I2F.RP R0, R7 ;  /* 0x0000000700007306 */ /* 0x000e220000209400 */
[----:B------:R-:W-:Y:S02]  /*0350*/  CS2R R124, SRZ ;  /* 0x00000000007c7805 */ /* 0x000fe4000001ff00 */
[----:B------:R-:W-:Y:S02]  /*0360*/  CS2R R126, SRZ ;  /* 0x00000000007e7805 */ /* 0x000fe4000001ff00 */
[----:B------:R-:W-:Y:S02]  /*0370*/  CS2R R60, SRZ ;  /* 0x00000000003c7805 */ /* 0x000fe4000001ff00 */
[----:B------:R-:W-:Y:S02]  /*0380*/  CS2R R62, SRZ ;  /* 0x00000000003e7805 */ /* 0x000fe4000001ff00 */
[----:B------:R-:W-:-:S02]  /*0390*/  CS2R R128, SRZ ;  /* 0x0000000000807805 */ /* 0x000fc4000001ff00 */
[----:B------:R-:W-:Y:S02]  /*03a0*/  CS2R R130, SRZ ;  /* 0x0000000000827805 */ /* 0x000fe4000001ff00 */
[----:B------:R-:W-:Y:S02]  /*03b0*/  CS2R R64, SRZ ;  /* 0x0000000000407805 */ /* 0x000fe4000001ff00 */
[----:B------:R-:W-:Y:S02]  /*03c0*/  CS2R R66, SRZ ;  /* 0x0000000000427805 */ /* 0x000fe4000001ff00 */
[----:B------:R-:W-:Y:S02]  /*03d0*/  CS2R R132, SRZ ;  /* 0x0000000000847805 */ /* 0x000fe4000001ff00 */
[----:B------:R-:W-:Y:S02]  /*03e0*/  CS2R R134, SRZ ;  /* 0x0000000000867805 */ /* 0x000fe4000001ff00 */
[----:B------:R-:W-:-:S02]  /*03f0*/  CS2R R68, SRZ ;  /* 0x0000000000447805 */ /* 0x000fc4000001ff00 */
[----:B------:R-:W-:Y:S02]  /*0400*/  CS2R R70, SRZ ;  /* 0x0000000000467805 */ /* 0x000fe4000001ff00 */
[----:B------:R-:W-:Y:S02]  /*0410*/  CS2R R84, SRZ ;  /* 0x0000000000547805 */ /* 0x000fe4000001ff00 */
[----:B------:R-:W-:Y:S01]  /*0420*/  CS2R R86, SRZ ;  /* 0x0000000000567805 */ /* 0x000fe2000001ff00 */
[----:B0-----:R-:W0:Y:S01]  /*0430*/  MUFU.RCP R0, R0 ;  /* 0x0000000000007308 */ /* 0x001e220000001000 */
        /* <DEDUP_REMOVED lines=12> */
[----:B0-----:R-:W-:Y:S02]  /*0500*/  VIADD R2, R0, 0xffffffe ;  /* 0x0ffffffe00027836 */ /* 0x001fe40000000000 */
[----:B------:R-:W-:Y:S02]  /*0510*/  IMAD.MOV R0, RZ, RZ, -R10 ;  /* 0x000000ffff007224 */ /* 0x000fe400078e0a0a */
[----:B------:R0:W1:Y:S02]  /*0520*/  F2I.FTZ.U32.TRUNC.NTZ R3, R2 ;  /* 0x0000000200037305 */ /* 0x000064000021f000 */
[----:B0-----:R-:W-:-:S02]  /*0530*/  IMAD.MOV.U32 R2, RZ, RZ, RZ ;  /* 0x000000ffff027224 */ /* 0x001fc400078e00ff */
[----:B-1----:R-:W-:-:S04]  /*0540*/  IMAD.MOV R6, RZ, RZ, -R3 ;  /* 0x000000ffff067224 */ /* 0x002fc800078e0a03 */
[----:B------:R-:W-:Y:S02]  /*0550*/  IMAD R9, R6, R7, RZ ;  /* 0x0000000706097224 */ /* 0x000fe400078e02ff */
[----:B------:R-:W-:Y:S02]  /*0560*/  IMAD.MOV.U32 R6, RZ, RZ, R8 ;  /* 0x000000ffff067224 */ /* 0x000fe400078e0008 */
[----:B------:R-:W-:-:S06]  /*0570*/  IMAD.HI.U32 R3, R3, R9, R2 ;  /* 0x0000000903037227 */ /* 0x000fcc00078e0002 */
[----:B------:R-:W-:-:S04]  /*0580*/  IMAD.HI.U32 R3, R3, R6, RZ ;  /* 0x0000000603037227 */ /* 0x000fc800078e00ff */
[----:B------:R-:W-:-:S05]  /*0590*/  IMAD R0, R3, R0, R6 ;  /* 0x0000000003007224 */ /* 0x000fca00078e0206 */
[----:B------:R-:W-:-:S13]  /*05a0*/  ISETP.GT.U32.AND P1, PT, R7, R0, PT ;  /* 0x000000000700720c */ /* 0x000fda0003f24070 */
[----:B------:R-:W-:Y:S02]  /*05b0*/  @!P1 IMAD.IADD R0, R0, 0x1, -R7 ;  /* 0x0000000100009824 */ /* 0x000fe400078e0a07 */
[----:B------:R-:W-:Y:S01]  /*05c0*/  @!P1 VIADD R3, R3, 0x1 ;  /* 0x0000000103039836 */ /* 0x000fe20000000000 */
[----:B------:R-:W-:Y:S02]  /*05d0*/  ISETP.NE.AND P1, PT, R4, RZ, PT ;  /* 0x000000ff0400720c */ /* 0x000fe40003f25270 */
[----:B------:R-:W-:Y:S02]  /*05e0*/  ISETP.GE.U32.AND P0, PT, R0, R7, PT ;  /* 0x000000070000720c */ /* 0x000fe40003f06070 */
[----:B------:R-:W-:-:S04]  /*05f0*/  LOP3.LUT R0, R5, R4, RZ, 0x3c, !PT ;  /* 0x0000000405007212 */ /* 0x000fc800078e3cff */
[----:B------:R-:W-:Y:S01]  /*0600*/  ISETP.GE.AND P2, PT, R0, RZ, PT ;  /* 0x000000ff0000720c */ /* 0x000fe20003f46270 */
[----:B------:R-:W-:-:S06]  /*0610*/  VIADD R0, R24, 0xff ;  /* 0x000000ff18007836 */ /* 0x000fcc0000000000 */
[----:B------:R-:W-:-:S04]  /*0620*/  @P0 VIADD R3, R3, 0x1 ;  /* 0x0000000103030836 */ /* 0x000fc80000000000 */
[----:B------:R-:W-:Y:S01]  /*0630*/  IMAD.MOV.U32 R2, RZ, RZ, R3 ;  /* 0x000000ffff027224 */ /* 0x000fe200078e0003 */
[----:B------:R-:W-:-:S03]  /*0640*/  SHF.R.S32.HI R3, RZ, 0x1f, R0 ;  /* 0x0000001fff037819 */ /* 0x000fc60000011400 */
[----:B------:R-:W-:Y:S01]  /*0650*/  @!P2 IMAD.MOV R2, RZ, RZ, -R2 ;  /* 0x000000ffff02a224 */ /* 0x000fe200078e0a02 */
[----:B------:R-:W-:Y:S02]  /*0660*/  @!P1 LOP3.LUT R2, RZ, R4, RZ, 0x33, !PT ;  /* 0x00000004ff029212 */ /* 0x000fe400078e33ff */
[----:B------:R-:W-:-:S03]  /*0670*/  LEA.HI R3, R3, R0, RZ, 0x8 ;  /* 0x0000000003037211 */ /* 0x000fc600078f40ff */
[----:B------:R-:W-:Y:S02]  /*0680*/  IMAD.SHL.U32 R6, R2, 0x8, RZ ;  /* 0x0000000802067824 */ /* 0x000fe400078e00ff */
[----:B------:R-:W-:-:S03]  /*0690*/  IMAD.MOV R2, RZ, RZ, -R2 ;  /* 0x000000ffff027224 */ /* 0x000fc600078e0a02 */
[----:B------:R-:W-:Y:S01]  /*06a0*/  LEA.HI.SX32 R3, R3, -R6, 0x18 ;  /* 0x8000000603037211 */ /* 0x000fe200078fc2ff */
[----:B------:R-:W-:-:S03]  /*06b0*/  IMAD R11, R4, R2, R5 ;  /* 0x00000002040b7224 */ /* 0x000fc600078e0205 */
[----:B------:R-:W-:-:S04]  /*06c0*/  VIMNMX R8, R3, 0x8, PT ;  /* 0x0000000803087848 */ /* 0x000fc80003fe0100 */
[-C--:B------:R-:W-:Y:S02]  /*06d0*/  IABS R7, R8.reuse ;  /* 0x0000000800077213 */ /* 0x080fe40000000000 */
[----:B------:R-:W-:Y:S02]  /*06e0*/  IABS R4, R8 ;  /* 0x0000000800047213 */ /* 0x000fe40000000000 */
[----:B------:R-:W0:Y:S08]  /*06f0*/  I2F.RP R0, R7 ;  /* 0x0000000700007306 */ /* 0x000e300000209400 */
[----:B0-----:R-:W0:Y:S02]  /*0700*/  MUFU.RCP R0, R0 ;  /* 0x0000000000007308 */ /* 0x001e240000001000 */
[----:B0-----:R-:W-:-:S02]  /*0710*/  VIADD R3, R0, 0xffffffe ;  /* 0x0ffffffe00037836 */ /* 0x001fc40000000000 */
[----:B------:R-:W-:-:S04]  /*0720*/  IMAD.MOV R0, RZ, RZ, -R4 ;  /* 0x000000ffff007224 */ /* 0x000fc800078e0a04 */
[----:B------:R-:W0:Y:S02]  /*0730*/  F2I.FTZ.U32.TRUNC.NTZ R3, R3 ;  /* 0x0000000300037305 */ /* 0x000e24000021f000 */
[----:B0-----:R-:W-:-:S04]  /*0740*/  IMAD.MOV R9, RZ, RZ, -R3 ;  /* 0x000000ffff097224 */ /* 0x001fc800078e0a03 */
[----:B------:R-:W-:Y:S01]  /*0750*/  IMAD.MOV.U32 R2, RZ, RZ, R9 ;  /* 0x000000ffff027224 */ /* 0x000fe200078e0009 */
[----:B------:R-:W-:-:S03]  /*0760*/  IABS R9, R11 ;  /* 0x0000000b00097213 */ /* 0x000fc60000000000 */
[----:B------:R-:W-:Y:S02]  /*0770*/  IMAD R5, R2, R7, RZ ;  /* 0x0000000702057224 */ /* 0x000fe400078e02ff */
[----:B------:R-:W-:-:S04]  /*0780*/  IMAD.MOV.U32 R2, RZ, RZ, RZ ;  /* 0x000000ffff027224 */ /* 0x000fc800078e00ff */
[----:B------:R-:W-:Y:S01]  /*0790*/  IMAD.HI.U32 R2, R3, R5, R2 ;  /* 0x0000000503027227 */ /* 0x000fe200078e0002 */
[----:B------:R-:W-:-:S04]  /*07a0*/  LOP3.LUT R3, R11, R8, RZ, 0x3c, !PT ;  /* 0x000000080b037212 */ /* 0x000fc800078e3cff */
[----:B------:R-:W-:Y:S01]  /*07b0*/  ISETP.GE.AND P2, PT, R3, RZ, PT ;  /* 0x000000ff0300720c */ /* 0x000fe20003f46270 */
[----:B------:R-:W-:-:S04]  /*07c0*/  IMAD.HI.U32 R2, R2, R9, RZ ;  /* 0x0000000902027227 */ /* 0x000fc800078e00ff */
[----:B------:R-:W-:-:S05]  /*07d0*/  IMAD R0, R2, R0, R9 ;  /* 0x0000000002007224 */ /* 0x000fca00078e0209 */
[----:B------:R-:W-:-:S13]  /*07e0*/  ISETP.GT.U32.AND P1, PT, R7, R0, PT ;  /* 0x000000000700720c */ /* 0x000fda0003f24070 */
[----:B------:R-:W-:Y:S02]  /*07f0*/  @!P1 IMAD.IADD R0, R0, 0x1, -R7 ;  /* 0x0000000100009824 */ /* 0x000fe400078e0a07 */
[----:B------:R-:W-:Y:S01]  /*0800*/  @!P1 VIADD R2, R2, 0x1 ;  /* 0x0000000102029836 */ /* 0x000fe20000000000 */
[----:B------:R-:W-:Y:S02]  /*0810*/  ISETP.NE.AND P1, PT, R8, RZ, PT ;  /* 0x000000ff0800720c */ /* 0x000fe40003f25270 */
[----:B------:R-:W-:Y:S02]  /*0820*/  ISETP.GE.U32.AND P0, PT, R0, R7, PT ;  /* 0x000000070000720c */ /* 0x000fe40003f06070 */
[----:B------:R-:W0:Y:S11]  /*0830*/  S2R R0, SR_TID.X ;  /* 0x0000000000007919 */ /* 0x000e360000002100 */
[----:B------:R-:W-:Y:S01]  /*0840*/  @P0 VIADD R2, R2, 0x1 ;  /* 0x0000000102020836 */ /* 0x000fe20000000000 */
[----:B------:R-:W-:-:S03]  /*0850*/  ISETP.GE.AND P0, PT, R15, 0x40, PT ;  /* 0x000000400f00780c */ /* 0x000fc60003f06270 */
[----:B------:R-:W-:Y:S01]  /*0860*/  @!P2 IMAD.MOV R2, RZ, RZ, -R2 ;  /* 0x000000ffff02a224 */ /* 0x000fe200078e0a02 */
[----:B------:R-:W-:-:S05]  /*0870*/  @!P1 LOP3.LUT R2, RZ, R8, RZ, 0x33, !PT ;  /* 0x00000008ff029212 */ /* 0x000fca00078e33ff */
[----:B------:R-:W-:Y:S02]  /*0880*/  IMAD.MOV R3, RZ, RZ, -R2 ;  /* 0x000000ffff037224 */ /* 0x000fe400078e0a02 */
[----:B------:R-:W-:Y:S02]  /*0890*/  IMAD.SHL.U32 R12, R2, 0x80, RZ ;  /* 0x00000080020c7824 */ /* 0x000fe400078e00ff */
[----:B------:R-:W-:Y:S01]  /*08a0*/  IMAD R3, R8, R3, R11 ;  /* 0x0000000308037224 */ /* 0x000fe200078e020b */
[----:B------:R-:W-:Y:S02]  /*08b0*/  CS2R R8, SRZ ;  /* 0x0000000000087805 */ /* 0x000fe4000001ff00 */
[----:B------:R-:W-:Y:S01]  /*08c0*/  CS2R R10, SRZ ;  /* 0x00000000000a7805 */ /* 0x000fe2000001ff00 */
[----:B------:R-:W-:Y:S01]  /*08d0*/  IMAD.IADD R3, R6, 0x1, R3 ;  /* 0x0000000106037824 */ /* 0x000fe200078e0203 */
[----:B------:R-:W-:Y:S02]  /*08e0*/  CS2R R6, SRZ ;  /* 0x0000000000067805 */ /* 0x000fe4000001ff00 */
[----:B0-----:R-:W-:-:S05]  /*08f0*/  LOP3.LUT R4, R0, 0x7f, RZ, 0xc0, !PT ;  /* 0x0000007f00047812 */ /* 0x001fca00078ec0ff */
[----:B------:R-:W-:Y:S01]  /*0900*/  IMAD R13, R3, 0x100, R4 ;  /* 0x00000100030d7824 */ /* 0x000fe200078e0204 */
[----:B------:R-:W-:-:S03]  /*0910*/  CS2R R4, SRZ ;  /* 0x0000000000047805 */ /* 0x000fc6000001ff00 */
[----:B------:R-:W-:Y:S01]  /*0920*/  VIADD R14, R13, 0x80 ;  /* 0x000000800d0e7836 */ /* 0x000fe20000000000 */
[----:B------:R-:W-:Y:S06]  /*0930*/  @!P0 BRA `(.L_x_0) ;  /* 0x0000013c00808947 */ /* 0x000fec0003800000 */
[----:B------:R-:W-:Y:S01]  /*0940*/  IABS R16, R24 ;  /* 0x0000001800107213 */ /* 0x000fe20000000000 */
[----:B------:R-:W-:Y:S01]  /*0950*/  ULDC UR60, c[0x0][0x23c] ;  /* 0x00008f00003c7ab9 */ /* 0x000fe20000000800 */
[----:B------:R-:W-:Y:S01]  /*0960*/  IABS R6, R25 ;  /* 0x0000001900067213 */ /* 0x000fe20000000000 */
[----:B------:R-:W-:Y:S01]  /*0970*/  ULDC UR5, c[0x0][0x234] ;  /* 0x00008d0000057ab9 */ /* 0x000fe20000000800 */
[----:B------:R-:W0:Y:S01]  /*0980*/  I2F.RP R7, R16 ;  /* 0x0000001000077306 */ /* 0x000e220000209400 */
[----:B------:R-:W-:Y:S01]  /*0990*/  IABS R10, R14 ;  /* 0x0000000e000a7213 */ /* 0x000fe20000000000 */
[----:B------:R-:W-:Y:S01]  /*09a0*/  ULDC.64 UR10, c[0x0][0x218] ;  /* 0x00008600000a7ab9 */ /* 0x000fe20000000a00 */
[----:B------:R-:W-:Y:S01]  /*09b0*/  ISETP.GE.AND P4, PT, R13, RZ, PT ;  /* 0x000000ff0d00720c */ /* 0x000fe20003f86270 */
[----:B------:R-:W-:Y:S01]  /*09c0*/  ULDC.64 UR8, c[0x0][0x210] ;  /* 0x0000840000087ab9 */ /* 0x000fe20000000a00 */
[----:B------:R-:W-:Y:S01]  /*09d0*/  LOP3.LUT R78, R0, 0x3f, RZ, 0xc0, !PT ;  /* 0x0000003f004e7812 */ /* 0x000fe200078ec0ff */
[----:B------:R-:W-:Y:S01]  /*09e0*/  USHF.R.U32.HI UR20, URZ, 0x4, UR4 ;  /* 0x000000043f147899 */ /* 0x000fe20008011604 */
[----:B------:R-:W-:Y:S01]  /*09f0*/  CS2R R152, SRZ ;  /* 0x0000000000987805 */ /* 0x000fe2000001ff00 */
[----:B------:R-:W1:Y:S01]  /*0a00*/  I2F.RP R8, R6 ;  /* 0x0000000600087306 */ /* 0x000e620000209400 */
[----:B------:R-:W-:Y:S01]  /*0a10*/  CS2R R154, SRZ ;  /* 0x00000000009a7805 */ /* 0x000fe2000001ff00 */
[----:B------:R-:W-:Y:S01]  /*0a20*/  USGXT.U32 UR20, UR20, 0xe ;  /* 0x0000000e1414789a */ /* 0x000fe20008000000 */
[----:B------:R-:W-:-:S02]  /*0a30*/  CS2R R156, SRZ ;  /* 0x00000000009c7805 */ /* 0x000fc4000001ff00 */
[----:B------:R-:W-:Y:S02]  /*0a40*/  CS2R R158, SRZ ;  /* 0x00000000009e7805 */ /* 0x000fe4000001ff00 */
[----:B------:R-:W-:Y:S02]  /*0a50*/  CS2R R160, SRZ ;  /* 0x0000000000a07805 */ /* 0x000fe4000001ff00 */
[----:B------:R-:W-:Y:S02]  /*0a60*/  CS2R R162, SRZ ;  /* 0x0000000000a27805 */ /* 0x000fe4000001ff00 */
[----:B------:R-:W-:Y:S01]  /*0a70*/  CS2R R164, SRZ ;  /* 0x0000000000a47805 */ /* 0x000fe2000001ff00 */
[----:B0-----:R-:W0:Y:S01]  /*0a80*/  MUFU.RCP R7, R7 ;  /* 0x0000000700077308 */ /* 0x001e220000001000 */
[----:B------:R-:W-:Y:S02]  /*0a90*/  CS2R R166, SRZ ;  /* 0x0000000000a67805 */ /* 0x000fe4000001ff00 */
[----:B------:R-:W-:-:S02]  /*0aa0*/  CS2R R168, SRZ ;  /* 0x0000000000a87805 */ /* 0x000fc4000001ff00 */
[----:B------:R-:W-:Y:S02]  /*0ab0*/  CS2R R170, SRZ ;  /* 0x0000000000aa7805 */ /* 0x000fe4000001ff00 */
[----:B------:R-:W-:Y:S02]  /*0ac0*/  CS2R R172, SRZ ;  /* 0x0000000000ac7805 */ /* 0x000fe4000001ff00 */
[----:B------:R-:W-:Y:S02]  /*0ad0*/  CS2R R174, SRZ ;  /* 0x0000000000ae7805 */ /* 0x000fe4000001ff00 */
[----:B------:R-:W-:Y:S02]  /*0ae0*/  CS2R R176, SRZ ;  /* 0x0000000000b07805 */ /* 0x000fe4000001ff00 */
[----:B------:R-:W-:Y:S01]  /*0af0*/  CS2R R178, SRZ ;  /* 0x0000000000b27805 */ /* 0x000fe2000001ff00 */
[----:B-1----:R-:W1:Y:S01]  /*0b00*/  MUFU.RCP R8, R8 ;  /* 0x0000000800087308 */ /* 0x002e620000001000 */
[----:B------:R-:W-:-:S02]  /*0b10*/  CS2R R180, SRZ ;  /* 0x0000000000b47805 */ /* 0x000fc4000001ff00 */
[----:B------:R-:W-:Y:S02]  /*0b20*/  CS2R R182, SRZ ;  /* 0x0000000000b67805 */ /* 0x000fe4000001ff00 */
[----:B------:R-:W-:Y:S02]  /*0b30*/  CS2R R184, SRZ ;  /* 0x0000000000b87805 */ /* 0x000fe4000001ff00 */
[----:B------:R-:W-:Y:S02]  /*0b40*/  CS2R R186, SRZ ;  /* 0x0000000000ba7805 */ /* 0x000fe4000001ff00 */
[----:B------:R-:W-:Y:S02]  /*0b50*/  CS2R R188, SRZ ;  /* 0x0000000000bc7805 */ /* 0x000fe4000001ff00 */
[----:B------:R-:W-:Y:S02]  /*0b60*/  CS2R R190, SRZ ;  /* 0x0000000000be7805 */ /* 0x000fe4000001ff00 */
[----:B------:R-:W-:-:S02]  /*0b70*/  CS2R R192, SRZ ;  /* 0x0000000000c07805 */ /* 0x000fc4000001ff00 */
[----:B------:R-:W-:Y:S01]  /*0b80*/  CS2R R194, SRZ ;  /* 0x0000000000c27805 */ /* 0x000fe2000001ff00 */
[----:B0-----:R-:W-:Y:S01]  /*0b90*/  VIADD R2, R7, 0xffffffe ;  /* 0x0ffffffe07027836 */ /* 0x001fe20000000000 */
[----:B------:R-:W-:Y:S02]  /*0ba0*/  SHF.R.U32.HI R7, RZ, 0x6, R0 ;  /* 0x00000006ff077819 */ /* 0x000fe40000011600 */
[----:B------:R-:W-:Y:S02]  /*0bb0*/  CS2R R196, SRZ ;  /* 0x0000000000c47805 */ /* 0x000fe4000001ff00 */
[----:B------:R-:W-:Y:S01]  /*0bc0*/  CS2R R198, SRZ ;  /* 0x0000000000c67805 */ /* 0x000fe2000001ff00 */
[----:B------:R0:W2:Y:S01]  /*0bd0*/  F2I.FTZ.U32.TRUNC.NTZ R3, R2 ;  /* 0x0000000200037305 */ /* 0x0000a2000021f000 */
[----:B------:R-:W-:Y:S02]  /*0be0*/  SGXT.U32 R7, R7, 0x1 ;  /* 0x000000010707781a */ /* 0x000fe40000000000 */
[----:B------:R-:W-:-:S02]  /*0bf0*/  CS2R R200, SRZ ;  /* 0x0000000000c87805 */ /* 0x000fc4000001ff00 */
[----:B------:R-:W-:Y:S01]  /*0c00*/  CS2R R202, SRZ ;  /* 0x0000000000ca7805 */ /* 0x000fe2000001ff00 */
[----:B-1----:R-:W-:Y:S01]  /*0c10*/  VIADD R4, R8, 0xffffffe ;  /* 0x0ffffffe08047836 */ /* 0x002fe20000000000 */
[----:B------:R-:W-:Y:S02]  /*0c20*/  IABS R8, R13 ;  /* 0x0000000d00087213 */ /* 0x000fe40000000000 */
[----:B------:R-:W-:Y:S02]  /*0c30*/  CS2R R204, SRZ ;  /* 0x0000000000cc7805 */ /* 0x000fe4000001ff00 */
[----:B------:R-:W-:Y:S01]  /*0c40*/  LOP3.LUT R7, R12, R7, RZ, 0xfc, !PT ;  /* 0x000000070c077212 */ /* 0x000fe200078efcff */
[----:B------:R1:W3:Y:S01]  /*0c50*/  F2I.FTZ.U32.TRUNC.NTZ R5, R4 ;  /* 0x0000000400057305 */ /* 0x0002e2000021f000 */
[----:B0-----:R-:W-:Y:S01]  /*0c60*/  IMAD.MOV.U32 R2, RZ, RZ, RZ ;  /* 0x000000ffff027224 */ /* 0x001fe200078e00ff */
[----:B------:R-:W-:Y:S02]  /*0c70*/  CS2R R206, SRZ ;  /* 0x0000000000ce7805 */ /* 0x000fe4000001ff00 */
[----:B------:R-:W-:-:S02]  /*0c80*/  LOP3.LUT R18, R7, 0x7c, RZ, 0xfc, !PT ;  /* 0x0000007c07127812 */ /* 0x000fc400078efcff */
[----:B------:R-:W-:Y:S02]  /*0c90*/  CS2R R208, SRZ ;  /* 0x0000000000d07805 */ /* 0x000fe4000001ff00 */
[C---:B------:R-:W-:Y:S02]  /*0ca0*/  LOP3.LUT R20, R7.reuse, 0x7a, RZ, 0xfc, !PT ;  /* 0x0000007a07147812 */ /* 0x040fe400078efcff */
[----:B------:R-:W-:Y:S01]  /*0cb0*/  CS2R R210, SRZ ;  /* 0x0000000000d27805 */ /* 0x000fe2000001ff00 */
[----:B--2---:R-:W-:Y:S01]  /*0cc0*/  IMAD.MOV R9, RZ, RZ, -R3 ;  /* 0x000000ffff097224 */ /* 0x004fe200078e0a03 */
[----:B------:R-:W-:Y:S01]  /*0cd0*/  LOP3.LUT R22, R7, 0x70, RZ, 0xfc, !PT ;  /* 0x0000007007167812 */ /* 0x000fe200078efcff */
[----:B-1----:R-:W-:Y:S01]  /*0ce0*/  IMAD.MOV.U32 R4, RZ, RZ, RZ ;  /* 0x000000ffff047224 */ /* 0x002fe200078e00ff */
[----:B------:R-:W-:Y:S01]  /*0cf0*/  IABS R19, R20 ;  /* 0x0000001400137213 */ /* 0x000fe20000000000 */
[----:B------:R-:W-:Y:S01]  /*0d00*/  IMAD R9, R9, R16, RZ ;  /* 0x0000001009097224 */ /* 0x000fe200078e02ff */
[----:B------:R-:W-:-:S02]  /*0d10*/  LOP3.LUT R26, R7, 0x6c, RZ, 0xfc, !PT ;  /* 0x0000006c071a7812 */ /* 0x000fc400078efcff */
[----:B------:R-:W-:Y:S02]  /*0d20*/  CS2R R212, SRZ ;  /* 0x0000000000d47805 */ /* 0x000fe4000001ff00 */
[----:B------:R-:W-:Y:S01]  /*0d30*/  LOP3.LUT R28, R7, 0x68, RZ, 0xfc, !PT ;  /* 0x00000068071c7812 */ /* 0x000fe200078efcff */
[----:B------:R-:W-:Y:S01]  /*0d40*/  IMAD.HI.U32 R3, R3, R9, R2 ;  /* 0x0000000903037227 */ /* 0x000fe200078e0002 */
[----:B------:R-:W-:Y:S02]  /*0d50*/  IABS R27, R26 ;  /* 0x0000001a001b7213 */ /* 0x000fe40000000000 */
[----:B------:R-:W-:Y:S02]  /*0d60*/  CS2R R214, SRZ ;  /* 0x0000000000d67805 */ /* 0x000fe4000001ff00 */
[C---:B------:R-:W-:Y:S01]  /*0d70*/  LOP3.LUT R30, R7.reuse, 0x66, RZ, 0xfc, !PT ;  /* 0x00000066071e7812 */ /* 0x040fe200078efcff */
[----:B---3--:R-:W-:Y:S01]  /*0d80*/  IMAD.MOV R17, RZ, RZ, -R5 ;  /* 0x000000ffff117224 */ /* 0x008fe200078e0a05 */
[----:B------:R-:W-:Y:S01]  /*0d90*/  LOP3.LUT R36, R7, 0x5c, RZ, 0xfc, !PT ;  /* 0x0000005c07247812 */ /* 0x000fe200078efcff */
[----:B------:R-:W-:Y:S01]  /*0da0*/  IMAD.HI.U32 R2, R3, R8, RZ ;  /* 0x0000000803027227 */ /* 0x000fe200078e00ff */
[----:B------:R-:W-:-:S02]  /*0db0*/  IABS R29, R30 ;  /* 0x0000001e001d7213 */ /* 0x000fc40000000000 */
[----:B------:R-:W-:Y:S02]  /*0dc0*/  CS2R R144, SRZ ;  /* 0x0000000000907805 */ /* 0x000fe4000001ff00 */
[----:B------:R-:W-:Y:S01]  /*0dd0*/  LOP3.LUT R32, R7, 0x5e, RZ, 0xfc, !PT ;  /* 0x0000005e07207812 */ /* 0x000fe200078efcff */
[----:B------:R-:W-:Y:S01]  /*0de0*/  IMAD.HI.U32 R3, R3, R10, RZ ;  /* 0x0000000a03037227 */ /* 0x000fe200078e00ff */
[C---:B------:R-:W-:Y:S02]  /*0df0*/  LOP3.LUT R38, R7.reuse, 0x5a, RZ, 0xfc, !PT ;  /* 0x0000005a07267812 */ /* 0x040fe400078efcff */
[----:B------:R-:W-:Y:S02]  /*0e00*/  CS2R R146, SRZ ;  /* 0x0000000000927805 */ /* 0x000fe4000001ff00 */
[----:B------:R-:W-:Y:S01]  /*0e10*/  IABS R33, R32 ;  /* 0x0000002000217213 */ /* 0x000fe20000000000 */
[----:B------:R-:W-:Y:S01]  /*0e20*/  IMAD.MOV R9, RZ, RZ, -R2 ;  /* 0x000000ffff097224 */ /* 0x000fe200078e0a02 */
[----:B------:R-:W-:Y:S01]  /*0e30*/  LOP3.LUT R40, R7, 0x58, RZ, 0xfc, !PT ;  /* 0x0000005807287812 */ /* 0x000fe200078efcff */
[----:B------:R-:W-:Y:S01]  /*0e40*/  IMAD.MOV R11, RZ, RZ, -R3 ;  /* 0x000000ffff0b7224 */ /* 0x000fe200078e0a03 */
[----:B------:R-:W-:Y:S01]  /*0e50*/  IABS R35, R38 ;  /* 0x0000002600237213 */ /* 0x000fe20000000000 */
[----:B------:R-:W-:Y:S01]  /*0e60*/  IMAD R3, R16, R9, R8 ;  /* 0x0000000910037224 */ /* 0x000fe200078e0208 */
[----:B------:R-:W-:Y:S01]  /*0e70*/  SHF.R.S32.HI R8, RZ, 0x1f, R15 ;  /* 0x0000001fff087819 */ /* 0x000fe2000001140f */
[----:B------:R-:W-:Y:S01]  /*0e80*/  IMAD R17, R17, R6, RZ ;  /* 0x0000000611117224 */ /* 0x000fe200078e02ff */
[----:B------:R-:W-:-:S02]  /*0e90*/  LOP3.LUT R42, R7, 0x56, RZ, 0xfc, !PT ;  /* 0x00000056072a7812 */ /* 0x000fc400078efcff */
[----:B------:R-:W-:Y:S02]  /*0ea0*/  CS2R R148, SRZ ;  /* 0x0000000000947805 */ /* 0x000fe4000001ff00 */
[----:B------:R-:W-:Y:S01]  /*0eb0*/  ISETP.GT.U32.AND P0, PT, R16, R3, PT ;  /* 0x000000031000720c */ /* 0x000fe20003f04070 */
[----:B------:R-:W-:Y:S01]  /*0ec0*/  IMAD.HI.U32 R2, R5, R17, R4 ;  /* 0x0000001105027227 */ /* 0x000fe200078e0004 */
[----:B------:R-:W-:Y:S02]  /*0ed0*/  IABS R17, R18 ;  /* 0x0000001200117213 */ /* 0x000fe40000000000 */
[----:B------:R-:W-:Y:S02]  /*0ee0*/  CS2R R150, SRZ ;  /* 0x0000000000967805 */ /* 0x000fe4000001ff00 */
[----:B------:R-:W-:Y:S01]  /*0ef0*/  LEA.HI R15, R8, R15, RZ, 0x6 ;  /* 0x0000000f080f7211 */ /* 0x000fe200078f30ff */
[----:B------:R-:W-:Y:S01]  /*0f00*/  IMAD R4, R16, R11, R10 ;  /* 0x0000000b10047224 */ /* 0x000fe200078e020a */
[C---:B------:R-:W-:Y:S01]  /*0f10*/  LOP3.LUT R10, R7.reuse, 0x7e, RZ, 0xfc, !PT ;  /* 0x0000007e070a7812 */ /* 0x040fe200078efcff */
[----:B------:R-:W-:Y:S01]  /*0f20*/  IMAD.HI.U32 R8, R2, R17, RZ ;  /* 0x0000001102087227 */ /* 0x000fe200078e00ff */
[----:B------:R-:W-:Y:S01]  /*0f30*/  LOP3.LUT R43, R7, 0x54, RZ, 0xfc, !PT ;  /* 0x00000054072b7812 */ /* 0x000fe200078efcff */
[----:B------:R-:W-:Y:S01]  /*0f40*/  UMOV UR23, 0x40000040 ;  /* 0x4000004000177882 */ /* 0x000fe20000000000 */
[----:B------:R-:W-:Y:S01]  /*0f50*/  ISETP.GT.U32.AND P1, PT, R16, R4, PT ;  /* 0x000000041000720c */ /* 0x000fe20003f24070 */
[----:B------:R-:W-:Y:S01]  /*0f60*/  IMAD.MOV R8, RZ, RZ, -R8 ;  /* 0x000000ffff087224 */ /* 0x000fe200078e0a08 */
[----:B------:R-:W-:Y:S01]  /*0f70*/  IABS R11, R10 ;  /* 0x0000000a000b7213 */ /* 0x000fe20000000000 */
[----:B------:R-:W-:Y:S01]  /*0f80*/  @!P0 IMAD.IADD R3, R3, 0x1, -R16 ;  /* 0x0000000103038824 */ /* 0x000fe200078e0a10 */
[----:B------:R-:W-:Y:S01]  /*0f90*/  ISETP.GE.AND P2, PT, R10, RZ, PT ;  /* 0x000000ff0a00720c */ /* 0x000fe20003f46270 */
[----:B------:R-:W-:Y:S01]  /*0fa0*/  IMAD.HI.U32 R9, R2, R19, RZ ;  /* 0x0000001302097227 */ /* 0x000fe200078e00ff */
[----:B------:R-:W-:-:S02]  /*0fb0*/  ISETP.GE.AND P0, PT, R20, RZ, PT ;  /* 0x000000ff1400720c */ /* 0x000fc40003f06270 */
[----:B------:R-:W-:Y:S01]  /*0fc0*/  ISETP.GT.U32.AND P6, PT, R16, R3, PT ;  /* 0x000000031000720c */ /* 0x000fe20003fc4070 */
[----:B------:R-:W-:Y:S01]  /*0fd0*/  IMAD.HI.U32 R5, R2, R11, RZ ;  /* 0x0000000b02057227 */ /* 0x000fe200078e00ff */
[C---:B------:R-:W-:Y:S02]  /*0fe0*/  LOP3.LUT R20, R7.reuse, 0x74, RZ, 0xfc, !PT ;  /* 0x0000007407147812 */ /* 0x040fe400078efcff */
[----:B------:R-:W-:Y:S01]  /*0ff0*/  IABS R37, R40 ;  /* 0x0000002800257213 */ /* 0x000fe20000000000 */
[--C-:B------:R-:W-:Y:S01]  /*1000*/  @!P1 IMAD.IADD R4, R4, 0x1, -R16.reuse ;  /* 0x0000000104049824 */ /* 0x100fe200078e0a10 */
[----:B------:R-:W-:Y:S01]  /*1010*/  ISETP.GE.AND P1, PT, R18, RZ, PT ;  /* 0x000000ff1200720c */ /* 0x000fe20003f26270 */
[----:B------:R-:W-:Y:S01]  /*1020*/  IMAD.MOV R5, RZ, RZ, -R5 ;  /* 0x000000ffff057224 */ /* 0x000fe200078e0a05 */
[----:B------:R-:W-:Y:S01]  /*1030*/  IABS R21, R20 ;  /* 0x0000001400157213 */ /* 0x000fe20000000000 */
[----:B------:R-:W-:Y:S01]  /*1040*/  IMAD R10, R6, R8, R17 ;  /* 0x00000008060a7224 */ /* 0x000fe200078e0211 */
[----:B------:R-:W-:Y:S01]  /*1050*/  ISETP.GT.U32.AND P3, PT, R16, R4, PT ;  /* 0x000000041000720c */ /* 0x000fe20003f64070 */
[----:B------:R-:W-:Y:S01]  /*1060*/  IMAD.MOV R18, RZ, RZ, -R9 ;  /* 0x000000ffff127224 */ /* 0x000fe200078e0a09 */
[----:B------:R-:W-:Y:S01]  /*1070*/  LOP3.LUT R8, R7, 0x78, RZ, 0xfc, !PT ;  /* 0x0000007807087812 */ /* 0x000fe200078efcff */
[----:B------:R-:W-:Y:S01]  /*1080*/  @!P6 IMAD.IADD R3, R3, 0x1, -R16 ;  /* 0x000000010303e824 */ /* 0x000fe200078e0a10 */
[----:B------:R-:W-:Y:S01]  /*1090*/  ISETP.GE.AND P6, PT, R14, RZ, PT ;  /* 0x000000ff0e00720c */ /* 0x000fe20003fc6270 */
[C---:B------:R-:W-:Y:S01]  /*10a0*/  IMAD R9, R6.reuse, R5, R11 ;  /* 0x0000000506097224 */ /* 0x040fe200078e020b */
[----:B------:R-:W-:Y:S01]  /*10b0*/  IABS R17, R8 ;  /* 0x0000000800117213 */ /* 0x000fe20000000000 */
[----:B------:R-:W-:Y:S01]  /*10c0*/  @!P4 IMAD.MOV R3, RZ, RZ, -R3 ;  /* 0x000000ffff03c224 */ /* 0x000fe200078e0a03 */
[C---:B------:R-:W-:Y:S01]  /*10d0*/  ISETP.GT.U32.AND P4, PT, R6.reuse, R10, PT ;  /* 0x0000000a0600720c */ /* 0x040fe20003f84070 */
[C---:B------:R-:W-:Y:S01]  /*10e0*/  IMAD R11, R6.reuse, R18, R19 ;  /* 0x00000012060b7224 */ /* 0x040fe200078e0213 */
[----:B------:R-:W-:-:S02]  /*10f0*/  ISETP.GT.U32.AND P5, PT, R6, R9, PT ;  /* 0x000000090600720c */ /* 0x000fc40003fa4070 */
[----:B------:R-:W-:Y:S01]  /*1100*/  LOP3.LUT R18, R7, 0x76, RZ, 0xfc, !PT ;  /* 0x0000007607127812 */ /* 0x000fe200078efcff */
[----:B------:R-:W-:Y:S01]  /*1110*/  @!P3 IMAD.IADD R4, R4, 0x1, -R16 ;  /* 0x000000010404b824 */ /* 0x000fe200078e0a10 */
[----:B------:R-:W-:Y:S02]  /*1120*/  ISETP.NE.AND P3, PT, R24, RZ, PT ;  /* 0x000000ff1800720c */ /* 0x000fe40003f65270 */
[----:B------:R-:W-:Y:S01]  /*1130*/  LOP3.LUT R24, RZ, R24, RZ, 0x33, !PT ;  /* 0x00000018ff187212 */ /* 0x000fe200078e33ff */
[----:B------:R-:W-:Y:S01]  /*1140*/  IMAD.MOV.U32 R5, RZ, RZ, R4 ;  /* 0x000000ffff057224 */ /* 0x000fe200078e0004 */
[----:B------:R-:W-:Y:S02]  /*1150*/  IABS R19, R18 ;  /* 0x0000001200137213 */ /* 0x000fe40000000000 */
[----:B------:R-:W-:Y:S01]  /*1160*/  SEL R4, R24, R3, !P3 ;  /* 0x0000000318047207 */ /* 0x000fe20005800000 */
[----:B------:R-:W-:Y:S01]  /*1170*/  @!P6 IMAD.MOV R5, RZ, RZ, -R5 ;  /* 0x000000ffff05e224 */ /* 0x000fe200078e0a05 */
[----:B------:R-:W-:Y:S01]  /*1180*/  ISETP.GT.U32.AND P6, PT, R6, R11, PT ;  /* 0x0000000b0600720c */ /* 0x000fe20003fc4070 */
[--C-:B------:R-:W-:Y:S01]  /*1190*/  @!P4 IMAD.IADD R10, R10, 0x1, -R6.reuse ;  /* 0x000000010a0ac824 */ /* 0x100fe200078e0a06 */
[----:B------:R-:W-:Y:S01]  /*11a0*/  IABS R39, R42 ;  /* 0x0000002a00277213 */ /* 0x000fe20000000000 */
[----:B------:R-:W-:Y:S01]  /*11b0*/  @!P5 IMAD.IADD R9, R9, 0x1, -R6 ;  /* 0x000000010909d824 */ /* 0x000fe200078e0a06 */
[----:B------:R-:W-:Y:S01]  /*11c0*/  SEL R5, R24, R5, !P3 ;  /* 0x0000000518057207 */ /* 0x000fe20005800000 */
[----:B------:R-:W-:Y:S01]  /*11d0*/  IMAD.HI.U32 R3, R2, R17, RZ ;  /* 0x0000001102037227 */ /* 0x000fe200078e00ff */
[----:B------:R-:W-:-:S02]  /*11e0*/  ISETP.GT.U32.AND P4, PT, R6, R10, PT ;  /* 0x0000000a0600720c */ /* 0x000fc40003f84070 */
[----:B------:R-:W-:Y:S01]  /*11f0*/  ISETP.GT.U32.AND P5, PT, R6, R9, PT ;  /* 0x000000090600720c */ /* 0x000fe20003fa4070 */
[----:B------:R-:W-:Y:S01]  /*1200*/  IMAD.MOV R16, RZ, RZ, -R3 ;  /* 0x000000ffff107224 */ /* 0x000fe200078e0a03 */
[----:B------:R-:W-:Y:S01]  /*1210*/  ISETP.GE.AND P3, PT, R8, RZ, PT ;  /* 0x000000ff0800720c */ /* 0x000fe20003f66270 */
[C---:B------:R-:W-:Y:S01]  /*1220*/  IMAD.HI.U32 R3, R2.reuse, R19, RZ ;  /* 0x0000001302037227 */ /* 0x040fe200078e00ff */
[----:B------:R-:W-:Y:S02]  /*1230*/  LOP3.LUT R24, R7, 0x6e, RZ, 0xfc, !PT ;  /* 0x0000006e07187812 */ /* 0x000fe400078efcff */
[----:B------:R-:W-:Y:S01]  /*1240*/  IABS R41, R43 ;  /* 0x0000002b00297213 */ /* 0x000fe20000000000 */
[----:B------:R-:W-:Y:S01]  /*1250*/  @!P6 IMAD.IADD R11, R11, 0x1, -R6 ;  /* 0x000000010b0be824 */ /* 0x000fe200078e0a06 */
[----:B------:R-:W-:Y:S01]  /*1260*/  IABS R23, R24 ;  /* 0x0000001800177213 */ /* 0x000fe20000000000 */
[----:B------:R-:W-:Y:S01]  /*1270*/  IMAD.MOV R3, RZ, RZ, -R3 ;  /* 0x000000ffff037224 */ /* 0x000fe200078e0a03 */
[----:B------:R-:W-:Y:S01]  /*1280*/  LOP3.LUT R44, R7, 0x52, RZ, 0xfc, !PT ;  /* 0x00000052072c7812 */ /* 0x000fe200078efcff */
[----:B------:R-:W-:Y:S01]  /*1290*/  IMAD.HI.U32 R8, R2, R21, RZ ;  /* 0x0000001502087227 */ /* 0x000fe200078e00ff */
[----:B------:R-:W-:-:S02]  /*12a0*/  ISETP.GT.U32.AND P6, PT, R6, R11, PT ;  /* 0x0000000b0600720c */ /* 0x000fc40003fc4070 */
[C---:B------:R-:W-:Y:S01]  /*12b0*/  LOP3.LUT R45, R7.reuse, 0x50, RZ, 0xfc, !PT ;  /* 0x00000050072d7812 */ /* 0x040fe200078efcff */
[----:B------:R-:W-:Y:S01]  /*12c0*/  IMAD R16, R6, R16, R17 ;  /* 0x0000001006107224 */ /* 0x000fe200078e0211 */
[C---:B------:R-:W-:Y:S01]  /*12d0*/  LOP3.LUT R48, R7.reuse, 0x40, RZ, 0xfc, !PT ;  /* 0x0000004007307812 */ /* 0x040fe200078efcff */
[----:B------:R-:W-:Y:S01]  /*12e0*/  @!P4 IMAD.IADD R10, R10, 0x1, -R6 ;  /* 0x000000010a0ac824 */ /* 0x000fe200078e0a06 */
[C---:B------:R-:W-:Y:S01]  /*12f0*/  LOP3.LUT R50, R7.reuse, 0x3e, RZ, 0xfc, !PT ;  /* 0x0000003e07327812 */ /* 0x040fe200078efcff */
[C---:B------:R-:W-:Y:S01]  /*1300*/  IMAD R17, R6.reuse, R3, R19 ;  /* 0x0000000306117224 */ /* 0x040fe200078e0213 */
[----:B------:R-:W-:Y:S01]  /*1310*/  ISETP.GT.U32.AND P4, PT, R6, R16, PT ;  /* 0x000000100600720c */ /* 0x000fe20003f84070 */
[----:B------:R-:W-:Y:S01]  /*1320*/  IMAD.MOV R8, RZ, RZ, -R8 ;  /* 0x000000ffff087224 */ /* 0x000fe200078e0a08 */
[----:B------:R-:W-:Y:S01]  /*1330*/  LOP3.LUT R3, R7, 0x72, RZ, 0xfc, !PT ;  /* 0x0000007207037812 */ /* 0x000fe200078efcff */
[----:B------:R-:W-:Y:S01]  /*1340*/  @!P5 IMAD.IADD R9, R9, 0x1, -R6 ;  /* 0x000000010909d824 */ /* 0x000fe200078e0a06 */
[----:B------:R-:W-:Y:S01]  /*1350*/  ISETP.GE.AND P5, PT, R18, RZ, PT ;  /* 0x000000ff1200720c */ /* 0x000fe20003fa6270 */
[----:B------:R-:W-:Y:S01]  /*1360*/  @!P1 IMAD.MOV R10, RZ, RZ, -R10 ;  /* 0x000000ffff0a9224 */ /* 0x000fe200078e0a0a */
[C---:B------:R-:W-:Y:S01]  /*1370*/  ISETP.GT.U32.AND P1, PT, R6.reuse, R17, PT ;  /* 0x000000110600720c */ /* 0x040fe20003f24070 */
[C---:B------:R-:W-:Y:S01]  /*1380*/  IMAD R18, R6.reuse, R8, R21 ;  /* 0x0000000806127224 */ /* 0x040fe200078e0215 */
[----:B------:R-:W-:Y:S01]  /*1390*/  IABS R19, R3 ;  /* 0x0000000300137213 */ /* 0x000fe20000000000 */
[--C-:B------:R-:W-:Y:S01]  /*13a0*/  @!P6 IMAD.IADD R11, R11, 0x1, -R6.reuse ;  /* 0x000000010b0be824 */ /* 0x100fe200078e0a06 */
[----:B------:R-:W-:Y:S01]  /*13b0*/  IABS R21, R22 ;  /* 0x0000001600157213 */ /* 0x000fe20000000000 */
[----:B------:R-:W-:Y:S01]  /*13c0*/  @!P2 IMAD.MOV R9, RZ, RZ, -R9 ;  /* 0x000000ffff09a224 */ /* 0x000fe200078e0a09 */
[----:B------:R-:W-:Y:S01]  /*13d0*/  ISETP.GE.AND P6, PT, R3, RZ, PT ;  /* 0x000000ff0300720c */ /* 0x000fe20003fc6270 */
[----:B------:R-:W-:Y:S01]  /*13e0*/  @!P0 IMAD.MOV R11, RZ, RZ, -R11 ;  /* 0x000000ffff0b8224 */ /* 0x000fe200078e0a0b */
[----:B------:R-:W-:Y:S01]  /*13f0*/  ISETP.GT.U32.AND P0, PT, R6, R18, PT ;  /* 0x000000120600720c */ /* 0x000fe20003f04070 */
[----:B------:R-:W-:Y:S01]  /*1400*/  @!P4 IMAD.IADD R16, R16, 0x1, -R6 ;  /* 0x000000011010c824 */ /* 0x000fe200078e0a06 */
[----:B------:R-:W-:Y:S01]  /*1410*/  ISETP.GE.AND P2, PT, R20, RZ, PT ;  /* 0x000000ff1400720c */ /* 0x000fe20003f46270 */
[----:B------:R-:W-:Y:S01]  /*1420*/  IMAD.HI.U32 R3, R2, R19, RZ ;  /* 0x0000001302037227 */ /* 0x000fe200078e00ff */
[----:B------:R-:W-:-:S02]  /*1430*/  IABS R49, R48 ;  /* 0x0000003000317213 */ /* 0x000fc40000000000 */
[----:B------:R-:W-:Y:S01]  /*1440*/  ISETP.GT.U32.AND P4, PT, R6, R16, PT ;  /* 0x000000100600720c */ /* 0x000fe20003f84070 */
[--C-:B------:R-:W-:Y:S01]  /*1450*/  @!P1 IMAD.IADD R17, R17, 0x1, -R6.reuse ;  /* 0x0000000111119824 */ /* 0x100fe200078e0a06 */
[----:B------:R-:W-:Y:S01]  /*1460*/  IABS R51, R50 ;  /* 0x0000003200337213 */ /* 0x000fe20000000000 */
[----:B------:R-:W-:Y:S01]  /*1470*/  IMAD.HI.U32 R8, R2, R21, RZ ;  /* 0x0000001502087227 */ /* 0x000fe200078e00ff */
[C---:B------:R-:W-:Y:S02]  /*1480*/  LOP3.LUT R52, R7.reuse, 0x3a, RZ, 0xfc, !PT ;  /* 0x0000003a07347812 */ /* 0x040fe400078efcff */
[----:B------:R-:W-:Y:S01]  /*1490*/  ISETP.GT.U32.AND P1, PT, R6, R17, PT ;  /* 0x000000110600720c */ /* 0x000fe20003f24070 */
[----:B------:R-:W-:Y:S01]  /*14a0*/  @!P0 IMAD.IADD R18, R18, 0x1, -R6 ;  /* 0x0000000112128824 */ /* 0x000fe200078e0a06 */
[C---:B------:R-:W-:Y:S01]  /*14b0*/  LOP3.LUT R54, R7.reuse, 0x36, RZ, 0xfc, !PT ;  /* 0x0000003607367812 */ /* 0x040fe200078efcff */
[----:B------:R-:W-:Y:S01]  /*14c0*/  IMAD.MOV R20, RZ, RZ, -R3 ;  /* 0x000000ffff147224 */ /* 0x000fe200078e0a03 */
[C---:B------:R-:W-:Y:S01]  /*14d0*/  LOP3.LUT R56, R7.reuse, 0x34, RZ, 0xfc, !PT ;  /* 0x0000003407387812 */ /* 0x040fe200078efcff */
[----:B------:R-:W-:Y:S01]  /*14e0*/  IMAD.MOV R8, RZ, RZ, -R8 ;  /* 0x000000ffff087224 */ /* 0x000fe200078e0a08 */
[C---:B------:R-:W-:Y:S01]  /*14f0*/  ISETP.GT.U32.AND P0, PT, R6.reuse, R18, PT ;  /* 0x000000120600720c */ /* 0x040fe20003f04070 */
[C---:B------:R-:W-:Y:S01]  /*1500*/  IMAD R19, R6.reuse, R20, R19 ;  /* 0x0000001406137224 */ /* 0x040fe200078e0213 */
[----:B------:R-:W-:Y:S01]  /*1510*/  IABS R53, R56 ;  /* 0x0000003800357213 */ /* 0x000fe20000000000 */
[----:B------:R-:W-:Y:S01]  /*1520*/  IMAD R20, R6, R8, R21 ;  /* 0x0000000806147224 */ /* 0x000fe200078e0215 */
[C---:B------:R-:W-:Y:S01]  /*1530*/  LOP3.LUT R57, R7.reuse, 0x32, RZ, 0xfc, !PT ;  /* 0x0000003207397812 */ /* 0x040fe200078efcff */
[----:B------:R-:W-:Y:S01]  /*1540*/  IMAD.HI.U32 R8, R2, R27, RZ ;  /* 0x0000001b02087227 */ /* 0x000fe200078e00ff */
[----:B------:R-:W-:-:S02]  /*1550*/  LOP3.LUT R58, R7, 0x30, RZ, 0xfc, !PT ;  /* 0x00000030073a7812 */ /* 0x000fc400078efcff */
[----:B------:R-:W-:Y:S01]  /*1560*/  LOP3.LUT R59, R7, 0x2c, RZ, 0xfc, !PT ;  /* 0x0000002c073b7812 */ /* 0x000fe200078efcff */
[----:B------:R-:W-:Y:S01]  /*1570*/  @!P1 IMAD.IADD R17, R17, 0x1, -R6 ;  /* 0x0000000111119824 */ /* 0x000fe200078e0a06 */
[----:B------:R-:W-:Y:S01]  /*1580*/  ISETP.GT.U32.AND P1, PT, R6, R19, PT ;  /* 0x000000130600720c */ /* 0x000fe20003f24070 */
[----:B------:R-:W-:Y:S01]  /*1590*/  IMAD.MOV R8, RZ, RZ, -R8 ;  /* 0x000000ffff087224 */ /* 0x000fe200078e0a08 */
[----:B------:R-:W-:Y:S01]  /*15a0*/  IABS R55, R58 ;  /* 0x0000003a00377213 */ /* 0x000fe20000000000 */
[--C-:B------:R-:W-:Y:S01]  /*15b0*/  @!P4 IMAD.IADD R16, R16, 0x1, -R6.reuse ;  /* 0x000000011010c824 */ /* 0x100fe200078e0a06 */
[----:B------:R-:W-:Y:S01]  /*15c0*/  ISETP.GE.AND P4, PT, R22, RZ, PT ;  /* 0x000000ff1600720c */ /* 0x000fe20003f86270 */
[----:B------:R-:W-:Y:S01]  /*15d0*/  IMAD R22, R6, R8, R27 ;  /* 0x0000000806167224 */ /* 0x000fe200078e021b */
[----:B------:R-:W-:Y:S01]  /*15e0*/  IABS R27, R28 ;  /* 0x0000001c001b7213 */ /* 0x000fe20000000000 */
[----:B------:R-:W-:Y:S01]  /*15f0*/  @!P0 IMAD.IADD R18, R18, 0x1, -R6 ;  /* 0x0000000112128824 */ /* 0x000fe200078e0a06 */
[C---:B------:R-:W-:Y:S01]  /*1600*/  LOP3.LUT R60, R7.reuse, 0x2a, RZ, 0xfc, !PT ;  /* 0x0000002a073c7812 */ /* 0x040fe200078efcff */
[----:B------:R-:W-:Y:S01]  /*1610*/  IMAD.HI.U32 R3, R2, R23, RZ ;  /* 0x0000001702037227 */ /* 0x000fe200078e00ff */
[----:B------:R-:W-:-:S02]  /*1620*/  LOP3.LUT R62, R7, 0x10, RZ, 0xfc, !PT ;  /* 0x00000010073e7812 */ /* 0x000fc400078efcff */
[C---:B------:R-:W-:Y:S01]  /*1630*/  LOP3.LUT R64, R7.reuse, 0xe, RZ, 0xfc, !PT ;  /* 0x0000000e07407812 */ /* 0x040fe200078efcff */
[----:B------:R-:W-:Y:S01]  /*1640*/  @!P5 IMAD.MOV R17, RZ, RZ, -R17 ;  /* 0x000000ffff11d224 */ /* 0x000fe200078e0a11 */
[----:B------:R-:W-:Y:S01]  /*1650*/  ISETP.GE.AND P5, PT, R24, RZ, PT ;  /* 0x000000ff1800720c */ /* 0x000fe20003fa6270 */
[----:B------:R-:W-:Y:S01]  /*1660*/  @!P2 IMAD.MOV R18, RZ, RZ, -R18 ;  /* 0x000000ffff12a224 */ /* 0x000fe200078e0a12 */
[C---:B------:R-:W-:Y:S01]  /*1670*/  ISETP.GT.U32.AND P2, PT, R6.reuse, R22, PT ;  /* 0x000000160600720c */ /* 0x040fe20003f44070 */
[----:B------:R-:W-:Y:S01]  /*1680*/  IMAD.MOV R3, RZ, RZ, -R3 ;  /* 0x000000ffff037224 */ /* 0x000fe200078e0a03 */
[----:B------:R-:W-:Y:S01]  /*1690*/  LOP3.LUT R24, R7, 0x6a, RZ, 0xfc, !PT ;  /* 0x0000006a07187812 */ /* 0x000fe200078efcff */
[----:B------:R-:W-:Y:S01]  /*16a0*/  @!P3 IMAD.MOV R16, RZ, RZ, -R16 ;  /* 0x000000ffff10b224 */ /* 0x000fe200078e0a10 */
[C---:B------:R-:W-:Y:S01]  /*16b0*/  ISETP.GT.U32.AND P3, PT, R6.reuse, R20, PT ;  /* 0x000000140600720c */ /* 0x040fe20003f64070 */
[----:B------:R-:W-:Y:S01]  /*16c0*/  @!P1 IMAD.IADD R19, R19, 0x1, -R6 ;  /* 0x0000000113139824 */ /* 0x000fe200078e0a06 */
[----:B------:R-:W-:Y:S01]  /*16d0*/  IABS R67, R62 ;  /* 0x0000003e00437213 */ /* 0x000fe20000000000 */
[----:B------:R-:W-:Y:S01]  /*16e0*/  IMAD R21, R6, R3, R23 ;  /* 0x0000000306157224 */ /* 0x000fe200078e0217 */
[----:B------:R-:W-:Y:S01]  /*16f0*/  IABS R23, R24 ;  /* 0x0000001800177213 */ /* 0x000fe20000000000 */
[----:B------:R-:W-:Y:S01]  /*1700*/  IMAD.HI.U32 R8, R2, R29, RZ ;  /* 0x0000001d02087227 */ /* 0x000fe200078e00ff */
[----:B------:R-:W-:-:S02]  /*1710*/  ISETP.GT.U32.AND P1, PT, R6, R19, PT ;  /* 0x000000130600720c */ /* 0x000fc40003f24070 */
[----:B------:R-:W-:Y:S01]  /*1720*/  ISETP.GT.U32.AND P0, PT, R6, R21, PT ;  /* 0x000000150600720c */ /* 0x000fe20003f04070 */
[----:B------:R-:W-:Y:S01]  /*1730*/  IMAD.HI.U32 R3, R2, R23, RZ ;  /* 0x0000001702037227 */ /* 0x000fe200078e00ff */
[----:B------:R-:W-:Y:S02]  /*1740*/  IABS R69, R64 ;  /* 0x0000004000457213 */ /* 0x000fe40000000000 */
[C---:B------:R-:W-:Y:S01]  /*1750*/  LOP3.LUT R66, R7.reuse, 0xc, RZ, 0xfc, !PT ;  /* 0x0000000c07427812 */ /* 0x040fe200078efcff */
[--C-:B------:R-:W-:Y:S01]  /*1760*/  @!P2 IMAD.IADD R22, R22, 0x1, -R6.reuse ;  /* 0x000000011616a824 */ /* 0x100fe200078e0a06 */
[----:B------:R-:W-:Y:S01]  /*1770*/  LOP3.LUT R68, R7, 0xa, RZ, 0xfc, !PT ;  /* 0x0000000a07447812 */ /* 0x000fe200078efcff */
[----:B------:R-:W-:Y:S01]  /*1780*/  IMAD.MOV R3, RZ, RZ, -R3 ;  /* 0x000000ffff037224 */ /* 0x000fe200078e0a03 */
[----:B------:R-:W-:Y:S01]  /*1790*/  IABS R71, R66 ;  /* 0x0000004200477213 */ /* 0x000fe20000000000 */
[----:B------:R-:W-:Y:S01]  /*17a0*/  @!P3 IMAD.IADD R20, R20, 0x1, -R6 ;  /* 0x000000011414b824 */ /* 0x000fe200078e0a06 */
[C---:B------:R-:W-:Y:S01]  /*17b0*/  ISETP.GT.U32.AND P2, PT, R6.reuse, R22, PT ;  /* 0x000000160600720c */ /* 0x040fe20003f44070 */
[----:B------:R-:W-:Y:S01]  /*17c0*/  IMAD R23, R6, R3, R23 ;  /* 0x0000000306177224 */ /* 0x000fe200078e0217 */
[----:B------:R-:W-:Y:S01]  /*17d0*/  IABS R73, R68 ;  /* 0x0000004400497213 */ /* 0x000fe20000000000 */
[----:B------:R-:W-:Y:S01]  /*17e0*/  IMAD.HI.U32 R3, R2, R27, RZ ;  /* 0x0000001b02037227 */ /* 0x000fe200078e00ff */
[----:B------:R-:W-:-:S02]  /*17f0*/  ISETP.GT.U32.AND P3, PT, R6, R20, PT ;  /* 0x000000140600720c */ /* 0x000fc40003f64070 */
[----:B------:R-:W-:Y:S01]  /*1800*/  LOP3.LUT R70, R7, 0x8, RZ, 0xfc, !PT ;  /* 0x0000000807467812 */ /* 0x000fe200078efcff */
[--C-:B------:R-:W-:Y:S01]  /*1810*/  @!P1 IMAD.IADD R19, R19, 0x1, -R6.reuse ;  /* 0x0000000113139824 */ /* 0x100fe200078e0a06 */
[----:B------:R-:W-:Y:S01]  /*1820*/  ISETP.GE.AND P1, PT, R26, RZ, PT ;  /* 0x000000ff1a00720c */ /* 0x000fe20003f26270 */
[----:B------:R-:W-:Y:S01]  /*1830*/  IMAD.MOV R3, RZ, RZ, -R3 ;  /* 0x000000ffff037224 */ /* 0x000fe200078e0a03 */
[----:B------:R-:W-:Y:S01]  /*1840*/  LOP3.LUT R72, R7, 0x6, RZ, 0xfc, !PT ;  /* 0x0000000607487812 */ /* 0x000fe200078efcff */
[----:B------:R-:W-:Y:S01]  /*1850*/  @!P6 IMAD.MOV R19, RZ, RZ, -R19 ;  /* 0x000000ffff13e224 */ /* 0x000fe200078e0a13 */
[----:B------:R-:W-:Y:S01]  /*1860*/  ISETP.GE.AND P6, PT, R24, RZ, PT ;  /* 0x000000ff1800720c */ /* 0x000fe20003fc6270 */
[--C-:B------:R-:W-:Y:S01]  /*1870*/  @!P0 IMAD.IADD R21, R21, 0x1, -R6.reuse ;  /* 0x0000000115158824 */ /* 0x100fe200078e0a06 */
[----:B------:R-:W-:Y:S01]  /*1880*/  IABS R75, R70 ;  /* 0x00000046004b7213 */ /* 0x000fe20000000000 */
[----:B------:R-:W-:Y:S01]  /*1890*/  IMAD R24, R6, R3, R27 ;  /* 0x0000000306187224 */ /* 0x000fe200078e021b */
[C---:B------:R-:W-:Y:S01]  /*18a0*/  LOP3.LUT R3, R7.reuse, 0x64, RZ, 0xfc, !PT ;  /* 0x0000006407037812 */ /* 0x040fe200078efcff */
[--C-:B------:R-:W-:Y:S01]  /*18b0*/  @!P2 IMAD.IADD R22, R22, 0x1, -R6.reuse ;  /* 0x000000011616a824 */ /* 0x100fe200078e0a06 */
[----:B------:R-:W-:Y:S01]  /*18c0*/  ISETP.GT.U32.AND P0, PT, R6, R21, PT ;  /* 0x000000150600720c */ /* 0x000fe20003f04070 */
[----:B------:R-:W-:Y:S01]  /*18d0*/  @!P3 IMAD.IADD R20, R20, 0x1, -R6 ;  /* 0x000000011414b824 */ /* 0x000fe200078e0a06 */
[C---:B------:R-:W-:Y:S01]  /*18e0*/  ISETP.GT.U32.AND P2, PT, R6.reuse, R24, PT ;  /* 0x000000180600720c */ /* 0x040fe20003f44070 */
[----:B------:R-:W-:Y:S01]  /*18f0*/  IMAD.MOV R8, RZ, RZ, -R8 ;  /* 0x000000ffff087224 */ /* 0x000fe200078e0a08 */
[C---:B------:R-:W-:Y:S01]  /*1900*/  ISETP.GT.U32.AND P3, PT, R6.reuse, R23, PT ;  /* 0x000000170600720c */ /* 0x040fe20003f64070 */
[----:B------:R-:W-:Y:S01]  /*1910*/  @!P1 IMAD.MOV R22, RZ, RZ, -R22 ;  /* 0x000000ffff169224 */ /* 0x000fe200078e0a16 */
[----:B------:R-:W-:Y:S01]  /*1920*/  IABS R27, R3 ;  /* 0x00000003001b7213 */ /* 0x000fe20000000000 */
[----:B------:R-:W-:Y:S01]  /*1930*/  IMAD R26, R6, R8, R29 ;  /* 0x00000008061a7224 */ /* 0x000fe200078e021d */
[----:B------:R-:W-:Y:S01]  /*1940*/  LOP3.LUT R8, R7, 0x62, RZ, 0xfc, !PT ;  /* 0x0000006207087812 */ /* 0x000fe200078efcff */
[----:B------:R-:W-:Y:S01]  /*1950*/  @!P4 IMAD.MOV R20, RZ, RZ, -R20 ;  /* 0x000000ffff14c224 */ /* 0x000fe200078e0a14 */
[----:B------:R-:W-:Y:S01]  /*1960*/  ISETP.GE.AND P4, PT, R28, RZ, PT ;  /* 0x000000ff1c00720c */ /* 0x000fe20003f86270 */
[----:B------:R-:W-:Y:S01]  /*1970*/  IMAD R5, R5, UR5, RZ ;  /* 0x0000000505057c24 */ /* 0x000fe2000f8e02ff */
[----:B------:R-:W-:Y:S01]  /*1980*/  IABS R29, R8 ;  /* 0x00000008001d7213 */ /* 0x000fe20000000000 */
[--C-:B------:R-:W-:Y:S01]  /*1990*/  @!P0 IMAD.IADD R21, R21, 0x1, -R6.reuse ;  /* 0x0000000115158824 */ /* 0x100fe200078e0a06 */
[----:B------:R-:W-:Y:S01]  /*19a0*/  ISETP.GE.AND P0, PT, R30, RZ, PT ;  /* 0x000000ff1e00720c */ /* 0x000fe20003f06270 */
[--C-:B------:R-:W-:Y:S01]  /*19b0*/  @!P2 IMAD.IADD R24, R24, 0x1, -R6.reuse ;  /* 0x000000011818a824 */ /* 0x100fe200078e0a06 */
[----:B------:R-:W-:Y:S01]  /*19c0*/  ISETP.GE.AND P1, PT, R8, RZ, PT ;  /* 0x000000ff0800720c */ /* 0x000fe20003f26270 */
[----:B------:R-:W-:Y:S01]  /*19d0*/  @!P3 IMAD.IADD R23, R23, 0x1, -R6 ;  /* 0x000000011717b824 */ /* 0x000fe200078e0a06 */
[----:B------:R-:W-:Y:S01]  /*19e0*/  LOP3.LUT R30, R7, 0x60, RZ, 0xfc, !PT ;  /* 0x00000060071e7812 */ /* 0x000fe200078efcff */
[----:B------:R-:W-:Y:S01]  /*19f0*/  @!P5 IMAD.MOV R21, RZ, RZ, -R21 ;  /* 0x000000ffff15d224 */ /* 0x000fe200078e0a15 */
[----:B------:R-:W-:Y:S01]  /*1a00*/  ISETP.GE.AND P5, PT, R3, RZ, PT ;  /* 0x000000ff0300720c */ /* 0x000fe20003fa6270 */
[----:B------:R-:W-:Y:S01]  /*1a10*/  IMAD.HI.U32 R3, R2, R27, RZ ;  /* 0x0000001b02037227 */ /* 0x000fe200078e00ff */
[----:B------:R-:W-:-:S02]  /*1a20*/  ISETP.GT.U32.AND P2, PT, R6, R24, PT ;  /* 0x000000180600720c */ /* 0x000fc40003f44070 */
[----:B------:R-:W-:Y:S01]  /*1a30*/  ISETP.GT.U32.AND P3, PT, R6, R23, PT ;  /* 0x000000170600720c */ /* 0x000fe20003f64070 */
[----:B------:R-:W-:Y:S01]  /*1a40*/  IMAD.MOV R3, RZ, RZ, -R3 ;  /* 0x000000ffff037224 */ /* 0x000fe200078e0a03 */
[----:B------:R-:W-:Y:S01]  /*1a50*/  IABS R31, R30 ;  /* 0x0000001e001f7213 */ /* 0x000fe20000000000 */
[----:B------:R-:W-:Y:S01]  /*1a60*/  IMAD.HI.U32 R8, R2, R29, RZ ;  /* 0x0000001d02087227 */ /* 0x000fe200078e00ff */
[----:B------:R-:W-:Y:S02]  /*1a70*/  LOP3.LUT R74, R7, 0x4, RZ, 0xfc, !PT ;  /* 0x00000004074a7812 */ /* 0x000fe400078efcff */
[----:B------:R-:W-:Y:S01]  /*1a80*/  IABS R77, R72 ;  /* 0x00000048004d7213 */ /* 0x000fe20000000000 */
[----:B------:R-:W-:Y:S01]  /*1a90*/  IMAD R27, R6, R3, R27 ;  /* 0x00000003061b7224 */ /* 0x000fe200078e021b */
[----:B------:R-:W-:Y:S01]  /*1aa0*/  IABS R79, R74 ;  /* 0x0000004a004f7213 */ /* 0x000fe20000000000 */
[----:B------:R-:W-:Y:S01]  /*1ab0*/  IMAD.MOV R8, RZ, RZ, -R8 ;  /* 0x000000ffff087224 */ /* 0x000fe200078e0a08 */
[----:B------:R-:W-:Y:S01]  /*1ac0*/  IABS R81, R7 ;  /* 0x0000000700517213 */ /* 0x000fe20000000000 */
[--C-:B------:R-:W-:Y:S01]  /*1ad0*/  @!P2 IMAD.IADD R24, R24, 0x1, -R6.reuse ;  /* 0x000000011818a824 */ /* 0x100fe200078e0a06 */
[C---:B------:R-:W-:Y:S01]  /*1ae0*/  ISETP.GT.U32.AND P2, PT, R6.reuse, R27, PT ;  /* 0x0000001b0600720c */ /* 0x040fe20003f44070 */
[----:B------:R-:W-:Y:S01]  /*1af0*/  @!P3 IMAD.IADD R23, R23, 0x1, -R6 ;  /* 0x000000011717b824 */ /* 0x000fe200078e0a06 */
[C---:B------:R-:W-:Y:S01]  /*1b00*/  ISETP.GT.U32.AND P3, PT, R6.reuse, R26, PT ;  /* 0x0000001a0600720c */ /* 0x040fe20003f64070 */
[----:B------:R-:W-:Y:S01]  /*1b10*/  IMAD R28, R6, R8, R29 ;  /* 0x00000008061c7224 */ /* 0x000fe200078e021d */
[----:B------:R-:W-:Y:S01]  /*1b20*/  LOP3.LUT R76, R7, 0x2, RZ, 0xfc, !PT ;  /* 0x00000002074c7812 */ /* 0x000fe200078efcff */
[----:B------:R-:W-:-:S04]  /*1b30*/  IMAD.HI.U32 R3, R2, R31, RZ ;  /* 0x0000001f02037227 */ /* 0x000fc800078e00ff */
[----:B------:R-:W-:Y:S02]  /*1b40*/  IMAD.MOV R3, RZ, RZ, -R3 ;  /* 0x000000ffff037224 */ /* 0x000fe400078e0a03 */
[----:B------:R-:W-:Y:S01]  /*1b50*/  @!P6 IMAD.MOV R23, RZ, RZ, -R23 ;  /* 0x000000ffff17e224 */ /* 0x000fe200078e0a17 */
[----:B------:R-:W-:Y:S01]  /*1b60*/  ISETP.GT.U32.AND P6, PT, R6, R28, PT ;  /* 0x0000001c0600720c */ /* 0x000fe20003fc4070 */
[--C-:B------:R-:W-:Y:S02]  /*1b70*/  @!P2 IMAD.IADD R27, R27, 0x1, -R6.reuse ;  /* 0x000000011b1ba824 */ /* 0x100fe400078e0a06 */
[----:B------:R-:W-:Y:S02]  /*1b80*/  @!P3 IMAD.IADD R26, R26, 0x1, -R6 ;  /* 0x000000011a1ab824 */ /* 0x000fe400078e0a06 */
[C---:B------:R-:W-:Y:S01]  /*1b90*/  IMAD R29, R6.reuse, R3, R31 ;  /* 0x00000003061d7224 */ /* 0x040fe200078e021f */
[----:B------:R-:W-:Y:S01]  /*1ba0*/  ISETP.GT.U32.AND P2, PT, R6, R27, PT ;  /* 0x0000001b0600720c */ /* 0x000fe20003f44070 */
[----:B------:R-:W-:Y:S01]  /*1bb0*/  IMAD.HI.U32 R8, R2, R33, RZ ;  /* 0x0000002102087227 */ /* 0x000fe200078e00ff */
[----:B------:R-:W-:-:S02]  /*1bc0*/  ISETP.GT.U32.AND P3, PT, R6, R26, PT ;  /* 0x0000001a0600720c */ /* 0x000fc40003f64070 */
[----:B------:R-:W-:Y:S01]  /*1bd0*/  IABS R31, R36 ;  /* 0x00000024001f7213 */ /* 0x000fe20000000000 */
[----:B------:R-:W-:Y:S02]  /*1be0*/  IMAD.MOV R8, RZ, RZ, -R8 ;  /* 0x000000ffff087224 */ /* 0x000fe400078e0a08 */
[----:B------:R-:W-:Y:S02]  /*1bf0*/  @!P6 IMAD.IADD R28, R28, 0x1, -R6 ;  /* 0x000000011c1ce824 */ /* 0x000fe400078e0a06 */
[----:B------:R-:W-:-:S03]  /*1c00*/  IMAD.HI.U32 R3, R2, R31, RZ ;  /* 0x0000001f02037227 */ /* 0x000fc600078e00ff */
[C---:B------:R-:W-:Y:S01]  /*1c10*/  ISETP.GT.U32.AND P6, PT, R6.reuse, R28, PT ;  /* 0x0000001c0600720c */ /* 0x040fe20003fc4070 */
[--C-:B------:R-:W-:Y:S01]  /*1c20*/  @!P2 IMAD.IADD R27, R27, 0x1, -R6.reuse ;  /* 0x000000011b1ba824 */ /* 0x100fe200078e0a06 */
[----:B------:R-:W-:Y:S01]  /*1c30*/  ISETP.GT.U32.AND P2, PT, R6, R29, PT ;  /* 0x0000001d0600720c */ /* 0x000fe20003f44070 */
[----:B------:R-:W-:Y:S01]  /*1c40*/  @!P3 IMAD.IADD R26, R26, 0x1, -R6 ;  /* 0x000000011a1ab824 */ /* 0x000fe200078e0a06 */
[----:B------:R-:W-:Y:S01]  /*1c50*/  ISETP.GE.AND P3, PT, R32, RZ, PT ;  /* 0x000000ff2000720c */ /* 0x000fe20003f66270 */
[----:B------:R-:W-:Y:S02]  /*1c60*/  IMAD.MOV R32, RZ, RZ, -R3 ;  /* 0x000000ffff207224 */ /* 0x000fe400078e0a03 */
[----:B------:R-:W-:Y:S01]  /*1c70*/  @!P4 IMAD.MOV R24, RZ, RZ, -R24 ;  /* 0x000000ffff18c224 */ /* 0x000fe200078e0a18 */
[----:B------:R-:W-:Y:S01]  /*1c80*/  ISETP.GE.AND P4, PT, R30, RZ, PT ;  /* 0x000000ff1e00720c */ /* 0x000fe20003f86270 */
[C---:B------:R-:W-:Y:S02]  /*1c90*/  IMAD R31, R6.reuse, R32, R31 ;  /* 0x00000020061f7224 */ /* 0x040fe400078e021f */
[----:B------:R-:W-:-:S02]  /*1ca0*/  IMAD R30, R6, R8, R33 ;  /* 0x00000008061e7224 */ /* 0x000fc400078e0221 */
[--C-:B------:R-:W-:Y:S02]  /*1cb0*/  @!P6 IMAD.IADD R28, R28, 0x1, -R6.reuse ;  /* 0x000000011c1ce824 */ /* 0x100fe400078e0a06 */
[----:B------:R-:W-:Y:S01]  /*1cc0*/  @!P2 IMAD.IADD R29, R29, 0x1, -R6 ;  /* 0x000000011d1da824 */ /* 0x000fe200078e0a06 */
[----:B------:R-:W-:Y:S01]  /*1cd0*/  ISETP.GT.U32.AND P2, PT, R6, R31, PT ;  /* 0x0000001f0600720c */ /* 0x000fe20003f44070 */
[----:B------:R-:W-:Y:S01]  /*1ce0*/  IMAD.HI.U32 R3, R2, R35, RZ ;  /* 0x0000002302037227 */ /* 0x000fe200078e00ff */
[----:B------:R-:W-:-:S03]  /*1cf0*/  ISETP.GT.U32.AND P6, PT, R6, R30, PT ;  /* 0x0000001e0600720c */ /* 0x000fc60003fc4070 */
[----:B------:R-:W-:-:S04]  /*1d00*/  IMAD.HI.U32 R8, R2, R37, RZ ;  /* 0x0000002502087227 */ /* 0x000fc800078e00ff */
[----:B------:R-:W-:Y:S02]  /*1d10*/  IMAD.MOV R32, RZ, RZ, -R3 ;  /* 0x000000ffff207224 */ /* 0x000fe400078e0a03 */
[----:B------:R-:W-:Y:S02]  /*1d20*/  @!P5 IMAD.MOV R27, RZ, RZ, -R27 ;  /* 0x000000ffff1bd224 */ /* 0x000fe400078e0a1b */
[----:B------:R-:W-:Y:S02]  /*1d30*/  @!P2 IMAD.IADD R31, R31, 0x1, -R6 ;  /* 0x000000011f1fa824 */ /* 0x000fe400078e0a06 */
[----:B------:R-:W-:-:S03]  /*1d40*/  IMAD.HI.U32 R33, R2, R39, RZ ;  /* 0x0000002702217227 */ /* 0x000fc600078e00ff */
[----:B------:R-:W-:Y:S01]  /*1d50*/  ISETP.GT.U32.AND P5, PT, R6, R31, PT ;  /* 0x0000001f0600720c */ /* 0x000fe20003fa4070 */
[----:B------:R-:W-:-:S04]  /*1d60*/  IMAD.HI.U32 R3, R2, R41, RZ ;  /* 0x0000002902037227 */ /* 0x000fc800078e00ff */
[----:B------:R-:W-:Y:S02]  /*1d70*/  IMAD.MOV R8, RZ, RZ, -R8 ;  /* 0x000000ffff087224 */ /* 0x000fe400078e0a08 */
[C---:B------:R-:W-:Y:S02]  /*1d80*/  IMAD R32, R6.reuse, R32, R35 ;  /* 0x0000002006207224 */ /* 0x040fe400078e0223 */
[----:B------:R-:W-:Y:S02]  /*1d90*/  IMAD.MOV R34, RZ, RZ, -R33 ;  /* 0x000000ffff227224 */ /* 0x000fe400078e0a21 */
[----:B------:R-:W-:Y:S01]  /*1da0*/  IMAD R33, R6, R8, R37 ;  /* 0x0000000806217224 */ /* 0x000fe200078e0225 */
[----:B------:R-:W-:Y:S01]  /*1db0*/  IABS R37, R44 ;  /* 0x0000002c00257213 */ /* 0x000fe20000000000 */
[----:B------:R-:W-:Y:S02]  /*1dc0*/  IMAD.MOV R3, RZ, RZ, -R3 ;  /* 0x000000ffff037224 */ /* 0x000fe400078e0a03 */
[----:B------:R-:W-:Y:S01]  /*1dd0*/  @!P6 IMAD.IADD R30, R30, 0x1, -R6 ;  /* 0x000000011e1ee824 */ /* 0x000fe200078e0a06 */
[C---:B------:R-:W-:Y:S01]  /*1de0*/  ISETP.GT.U32.AND P6, PT, R6.reuse, R32, PT ;  /* 0x000000200600720c */ /* 0x040fe20003fc4070 */
[----:B------:R-:W-:-:S02]  /*1df0*/  IMAD R35, R6, R3, R41 ;  /* 0x0000000306237224 */ /* 0x000fc400078e0229 */
[----:B------:R-:W-:Y:S01]  /*1e00*/  @!P0 IMAD.MOV R26, RZ, RZ, -R26 ;  /* 0x000000ffff1a8224 */ /* 0x000fe200078e0a1a */
[C---:B------:R-:W-:Y:S01]  /*1e10*/  ISETP.GT.U32.AND P0, PT, R6.reuse, R29, PT ;  /* 0x0000001d0600720c */ /* 0x040fe20003f04070 */
[----:B------:R-:W-:Y:S01]  /*1e20*/  @!P1 IMAD.MOV R28, RZ, RZ, -R28 ;  /* 0x000000ffff1c9224 */ /* 0x000fe200078e0a1c */
[C---:B------:R-:W-:Y:S01]  /*1e30*/  ISETP.GT.U32.AND P1, PT, R6.reuse, R33, PT ;  /* 0x000000210600720c */ /* 0x040fe20003f24070 */
[----:B------:R-:W-:Y:S01]  /*1e40*/  @!P5 IMAD.IADD R31, R31, 0x1, -R6 ;  /* 0x000000011f1fd824 */ /* 0x000fe200078e0a06 */
[C---:B------:R-:W-:Y:S01]  /*1e50*/  ISETP.GT.U32.AND P5, PT, R6.reuse, R35, PT ;  /* 0x000000230600720c */ /* 0x040fe20003fa4070 */
[C---:B------:R-:W-:Y:S01]  /*1e60*/  IMAD R34, R6.reuse, R34, R39 ;  /* 0x0000002206227224 */ /* 0x040fe200078e0227 */
[----:B------:R-:W-:Y:S01]  /*1e70*/  ISETP.GT.U32.AND P2, PT, R6, R30, PT ;  /* 0x0000001e0600720c */ /* 0x000fe20003f44070 */
[----:B------:R-:W-:Y:S01]  /*1e80*/  IMAD.HI.U32 R3, R2, R37, RZ ;  /* 0x0000002502037227 */ /* 0x000fe200078e00ff */
[----:B------:R-:W-:-:S03]  /*1e90*/  IABS R39, R45 ;  /* 0x0000002d00277213 */ /* 0x000fc60000000000 */
[--C-:B------:R-:W-:Y:S02]  /*1ea0*/  @!P6 IMAD.IADD R32, R32, 0x1, -R6.reuse ;  /* 0x000000012020e824 */ /* 0x100fe400078e0a06 */
[--C-:B------:R-:W-:Y:S01]  /*1eb0*/  @!P0 IMAD.IADD R29, R29, 0x1, -R6.reuse ;  /* 0x000000011d1d8824 */ /* 0x100fe200078e0a06 */
[C---:B------:R-:W-:Y:S01]  /*1ec0*/  ISETP.GT.U32.AND P0, PT, R6.reuse, R34, PT ;  /* 0x000000220600720c */ /* 0x040fe20003f04070 */
[--C-:B------:R-:W-:Y:S01]  /*1ed0*/  @!P1 IMAD.IADD R33, R33, 0x1, -R6.reuse ;  /* 0x0000000121219824 */ /* 0x100fe200078e0a06 */
[----:B------:R-:W-:Y:S01]  /*1ee0*/  ISETP.GT.U32.AND P6, PT, R6, R32, PT ;  /* 0x000000200600720c */ /* 0x000fe20003fc4070 */
[--C-:B------:R-:W-:Y:S01]  /*1ef0*/  @!P5 IMAD.IADD R35, R35, 0x1, -R6.reuse ;  /* 0x000000012323d824 */ /* 0x100fe200078e0a06 */
[----:B------:R-:W-:Y:S01]  /*1f00*/  ISETP.GE.AND P1, PT, R40, RZ, PT ;  /* 0x000000ff2800720c */ /* 0x000fe20003f26270 */
[----:B------:R-:W-:Y:S01]  /*1f10*/  IMAD.HI.U32 R8, R2, R39, RZ ;  /* 0x0000002702087227 */ /* 0x000fe200078e00ff */
[----:B------:R-:W-:Y:S02]  /*1f20*/  ISETP.GT.U32.AND P5, PT, R6, R33, PT ;  /* 0x000000210600720c */ /* 0x000fe40003fa4070 */
[----:B------:R-:W-:Y:S01]  /*1f30*/  LOP3.LUT R40, R7, 0x46, RZ, 0xfc, !PT ;  /* 0x0000004607287812 */ /* 0x000fe200078efcff */
[----:B------:R-:W-:Y:S01]  /*1f40*/  @!P2 IMAD.IADD R30, R30, 0x1, -R6 ;  /* 0x000000011e1ea824 */ /* 0x000fe200078e0a06 */
[----:B------:R-:W-:Y:S01]  /*1f50*/  ISETP.GE.AND P2, PT, R36, RZ, PT ;  /* 0x000000ff2400720c */ /* 0x000fe20003f46270 */
[----:B------:R-:W-:Y:S01]  /*1f60*/  IMAD.MOV R3, RZ, RZ, -R3 ;  /* 0x000000ffff037224 */ /* 0x000fe200078e0a03 */
[----:B------:R-:W-:Y:S01]  /*1f70*/  IABS R47, R40 ;  /* 0x00000028002f7213 */ /* 0x000fe20000000000 */
[----:B------:R-:W-:-:S02]  /*1f80*/  IMAD.MOV R8, RZ, RZ, -R8 ;  /* 0x000000ffff087224 */ /* 0x000fc400078e0a08 */
[----:B------:R-:W-:Y:S02]  /*1f90*/  IMAD R36, R6, R3, R37 ;  /* 0x0000000306247224 */ /* 0x000fe400078e0225 */
[--C-:B------:R-:W-:Y:S01]  /*1fa0*/  @!P6 IMAD.IADD R32, R32, 0x1, -R6.reuse ;  /* 0x000000012020e824 */ /* 0x100fe200078e0a06 */
[----:B------:R-:W-:Y:S01]  /*1fb0*/  ISETP.GE.AND P6, PT, R38, RZ, PT ;  /* 0x000000ff2600720c */ /* 0x000fe20003fc6270 */
[----:B------:R-:W-:Y:S01]  /*1fc0*/  @!P0 IMAD.IADD R34, R34, 0x1, -R6 ;  /* 0x0000000122228824 */ /* 0x000fe200078e0a06 */
[----:B------:R-:W-:Y:S01]  /*1fd0*/  ISETP.GE.AND P0, PT, R42, RZ, PT ;  /* 0x000000ff2a00720c */ /* 0x000fe20003f06270 */
[C---:B------:R-:W-:Y:S01]  /*1fe0*/  IMAD R37, R6.reuse, R8, R39 ;  /* 0x0000000806257224 */ /* 0x040fe200078e0227 */
[----:B------:R-:W-:Y:S01]  /*1ff0*/  LOP3.LUT R8, R7, 0x4e, RZ, 0xfc, !PT ;  /* 0x0000004e07087812 */ /* 0x000fe200078efcff */
[----:B------:R-:W-:Y:S01]  /*2000*/  @!P3 IMAD.MOV R30, RZ, RZ, -R30 ;  /* 0x000000ffff1eb224 */ /* 0x000fe200078e0a1e */
[C---:B------:R-:W-:Y:S01]  /*2010*/  ISETP.GT.U32.AND P3, PT, R6.reuse, R34, PT ;  /* 0x000000220600720c */ /* 0x040fe20003f64070 */
[----:B------:R-:W-:Y:S01]  /*2020*/  @!P5 IMAD.IADD R33, R33, 0x1, -R6 ;  /* 0x000000012121d824 */ /* 0x000fe200078e0a06 */
[C---:B------:R-:W-:Y:S01]  /*2030*/  ISETP.GT.U32.AND P5, PT, R6.reuse, R37, PT ;  /* 0x000000250600720c */ /* 0x040fe20003fa4070 */
[----:B------:R-:W-:Y:S01]  /*2040*/  @!P2 IMAD.MOV R31, RZ, RZ, -R31 ;  /* 0x000000ffff1fa224 */ /* 0x000fe200078e0a1f */
[C---:B------:R-:W-:Y:S01]  /*2050*/  ISETP.GT.U32.AND P2, PT, R6.reuse, R36, PT ;  /* 0x000000240600720c */ /* 0x040fe20003f44070 */
[----:B------:R-:W-:Y:S01]  /*2060*/  @!P4 IMAD.MOV R29, RZ, RZ, -R29 ;  /* 0x000000ffff1dc224 */ /* 0x000fe200078e0a1d */
[----:B------:R-:W-:Y:S01]  /*2070*/  ISETP.GT.U32.AND P4, PT, R6, R35, PT ;  /* 0x000000230600720c */ /* 0x000fe20003f84070 */
[----:B------:R-:W-:Y:S01]  /*2080*/  @!P6 IMAD.MOV R32, RZ, RZ, -R32 ;  /* 0x000000ffff20e224 */ /* 0x000fe200078e0a20 */
[----:B------:R-:W-:Y:S01]  /*2090*/  IABS R39, R8 ;  /* 0x0000000800277213 */ /* 0x000fe20000000000 */
[----:B------:R-:W-:Y:S01]  /*20a0*/  @!P1 IMAD.MOV R33, RZ, RZ, -R33 ;  /* 0x000000ffff219224 */ /* 0x000fe200078e0a21 */
[----:B------:R-:W-:-:S02]  /*20b0*/  LOP3.LUT R38, R7, 0x4c, RZ, 0xfc, !PT ;  /* 0x0000004c07267812 */ /* 0x000fc400078efcff */
[----:B------:R-:W-:Y:S01]  /*20c0*/  ISETP.GE.AND P6, PT, R43, RZ, PT ;  /* 0x000000ff2b00720c */ /* 0x000fe20003fc6270 */
[----:B------:R-:W-:Y:S01]  /*20d0*/  IMAD.HI.U32 R3, R2, R39, RZ ;  /* 0x0000002702037227 */ /* 0x000fe200078e00ff */
[----:B------:R-:W-:Y:S02]  /*20e0*/  IABS R41, R38 ;  /* 0x0000002600297213 */ /* 0x000fe40000000000 */
[----:B------:R-:W-:Y:S01]  /*20f0*/  ISETP.GE.AND P1, PT, R38, RZ, PT ;  /* 0x000000ff2600720c */ /* 0x000fe20003f26270 */
[--C-:B------:R-:W-:Y:S01]  /*2100*/  @!P3 IMAD.IADD R34, R34, 0x1, -R6.reuse ;  /* 0x000000012222b824 */ /* 0x100fe200078e0a06 */
[----:B------:R-:W-:Y:S01]  /*2110*/  ISETP.GE.AND P3, PT, R44, RZ, PT ;  /* 0x000000ff2c00720c */ /* 0x000fe20003f66270 */
[--C-:B------:R-:W-:Y:S01]  /*2120*/  @!P5 IMAD.IADD R37, R37, 0x1, -R6.reuse ;  /* 0x000000012525d824 */ /* 0x100fe200078e0a06 */
[----:B------:R-:W-:Y:S01]  /*2130*/  LOP3.LUT R44, R7, 0x42, RZ, 0xfc, !PT ;  /* 0x00000042072c7812 */ /* 0x000fe200078efcff */
[----:B------:R-:W-:Y:S02]  /*2140*/  IMAD.MOV R3, RZ, RZ, -R3 ;  /* 0x000000ffff037224 */ /* 0x000fe400078e0a03 */
[----:B------:R-:W-:Y:S01]  /*2150*/  @!P2 IMAD.IADD R36, R36, 0x1, -R6 ;  /* 0x000000012424a824 */ /* 0x000fe200078e0a06 */
[----:B------:R-:W-:Y:S01]  /*2160*/  ISETP.GE.AND P2, PT, R8, RZ, PT ;  /* 0x000000ff0800720c */ /* 0x000fe20003f46270 */
[----:B------:R-:W-:Y:S01]  /*2170*/  @!P0 IMAD.MOV R34, RZ, RZ, -R34 ;  /* 0x000000ffff228224 */ /* 0x000fe200078e0a22 */
[C---:B------:R-:W-:Y:S01]  /*2180*/  ISETP.GT.U32.AND P0, PT, R6.reuse, R37, PT ;  /* 0x000000250600720c */ /* 0x040fe20003f04070 */
[----:B------:R-:W-:Y:S01]  /*2190*/  @!P4 IMAD.IADD R35, R35, 0x1, -R6 ;  /* 0x000000012323c824 */ /* 0x000fe200078e0a06 */
[----:B------:R-:W-:Y:S01]  /*21a0*/  ISETP.GT.U32.AND P5, PT, R6, R36, PT ;  /* 0x000000240600720c */ /* 0x000fe20003fa4070 */
[----:B------:R-:W-:Y:S01]  /*21b0*/  IMAD.HI.U32 R8, R2, R41, RZ ;  /* 0x0000002902087227 */ /* 0x000fe200078e00ff */
[----:B------:R-:W-:-:S03]  /*21c0*/  ISETP.GE.AND P4, PT, R45, RZ, PT ;  /* 0x000000ff2d00720c */ /* 0x000fc60003f86270 */
[C---:B------:R-:W-:Y:S01]  /*21d0*/  IMAD R38, R6.reuse, R3, R39 ;  /* 0x0000000306267224 */ /* 0x040fe200078e0227 */
[----:B------:R-:W-:Y:S01]  /*21e0*/  LOP3.LUT R3, R7, 0x4a, RZ, 0xfc, !PT ;  /* 0x0000004a07037812 */ /* 0x000fe200078efcff */
[----:B------:R-:W-:Y:S02]  /*21f0*/  IMAD.MOV R8, RZ, RZ, -R8 ;  /* 0x000000ffff087224 */ /* 0x000fe400078e0a08 */
[----:B------:R-:W-:Y:S01]  /*2200*/  @!P6 IMAD.MOV R35, RZ, RZ, -R35 ;  /* 0x000000ffff23e224 */ /* 0x000fe200078e0a23 */
[C---:B------:R-:W-:Y:S01]  /*2210*/  ISETP.GT.U32.AND P6, PT, R6.reuse, R38, PT ;  /* 0x000000260600720c */ /* 0x040fe20003fc4070 */
[----:B------:R-:W-:Y:S01]  /*2220*/  IMAD R39, R6, R8, R41 ;  /* 0x0000000806277224 */ /* 0x000fe200078e0229 */
[----:B------:R-:W-:Y:S01]  /*2230*/  IABS R43, R3 ;  /* 0x00000003002b7213 */ /* 0x000fe20000000000 */
[--C-:B------:R-:W-:Y:S01]  /*2240*/  @!P0 IMAD.IADD R37, R37, 0x1, -R6.reuse ;  /* 0x0000000125258824 */ /* 0x100fe200078e0a06 */
[----:B------:R-:W-:Y:S01]  /*2250*/  LOP3.LUT R8, R7, 0x48, RZ, 0xfc, !PT ;  /* 0x0000004807087812 */ /* 0x000fe200078efcff */
[----:B------:R-:W-:Y:S01]  /*2260*/  @!P5 IMAD.IADD R36, R36, 0x1, -R6 ;  /* 0x000000012424d824 */ /* 0x000fe200078e0a06 */
[----:B------:R-:W-:Y:S01]  /*2270*/  ISETP.GT.U32.AND P0, PT, R6, R39, PT ;  /* 0x000000270600720c */ /* 0x000fe20003f04070 */
[----:B------:R-:W-:Y:S01]  /*2280*/  @!P4 IMAD.MOV R37, RZ, RZ, -R37 ;  /* 0x000000ffff25c224 */ /* 0x000fe200078e0a25 */
[----:B------:R-:W-:Y:S01]  /*2290*/  ISETP.GE.AND P5, PT, R3, RZ, PT ;  /* 0x000000ff0300720c */ /* 0x000fe20003fa6270 */
[----:B------:R-:W-:Y:S01]  /*22a0*/  IMAD.HI.U32 R3, R2, R43, RZ ;  /* 0x0000002b02037227 */ /* 0x000fe200078e00ff */
[----:B------:R-:W-:-:S02]  /*22b0*/  IABS R45, R8 ;  /* 0x00000008002d7213 */ /* 0x000fc40000000000 */
[----:B------:R-:W-:Y:S01]  /*22c0*/  ISETP.GE.AND P4, PT, R40, RZ, PT ;  /* 0x000000ff2800720c */ /* 0x000fe20003f86270 */
[----:B------:R-:W-:Y:S02]  /*22d0*/  @!P6 IMAD.IADD R38, R38, 0x1, -R6 ;  /* 0x000000012626e824 */ /* 0x000fe400078e0a06 */
[----:B------:R-:W-:Y:S02]  /*22e0*/  IMAD.MOV R3, RZ, RZ, -R3 ;  /* 0x000000ffff037224 */ /* 0x000fe400078e0a03 */
[----:B------:R-:W-:Y:S01]  /*22f0*/  @!P3 IMAD.MOV R36, RZ, RZ, -R36 ;  /* 0x000000ffff24b224 */ /* 0x000fe200078e0a24 */
[----:B------:R-:W-:Y:S01]  /*2300*/  ISETP.GT.U32.AND P6, PT, R6, R38, PT ;  /* 0x000000260600720c */ /* 0x000fe20003fc4070 */
[----:B------:R-:W-:Y:S01]  /*2310*/  @!P0 IMAD.IADD R39, R39, 0x1, -R6 ;  /* 0x0000000127278824 */ /* 0x000fe200078e0a06 */
[----:B------:R-:W-:Y:S01]  /*2320*/  ISETP.GE.AND P3, PT, R8, RZ, PT ;  /* 0x000000ff0800720c */ /* 0x000fe20003f66270 */
[----:B------:R-:W-:-:S03]  /*2330*/  IMAD.HI.U32 R8, R2, R45, RZ ;  /* 0x0000002d02087227 */ /* 0x000fc600078e00ff */
[C---:B------:R-:W-:Y:S01]  /*2340*/  ISETP.GT.U32.AND P0, PT, R6.reuse, R39, PT ;  /* 0x000000270600720c */ /* 0x040fe20003f04070 */
[----:B------:R-:W-:Y:S02]  /*2350*/  IMAD R40, R6, R3, R43 ;  /* 0x0000000306287224 */ /* 0x000fe400078e022b */
[----:B------:R-:W-:-:S04]  /*2360*/  IMAD.HI.U32 R41, R2, R47, RZ ;  /* 0x0000002f02297227 */ /* 0x000fc800078e00ff */
[----:B------:R-:W-:Y:S02]  /*2370*/  IMAD.MOV R8, RZ, RZ, -R8 ;  /* 0x000000ffff087224 */ /* 0x000fe400078e0a08 */
[--C-:B------:R-:W-:Y:S01]  /*2380*/  @!P6 IMAD.IADD R38, R38, 0x1, -R6.reuse ;  /* 0x000000012626e824 */ /* 0x100fe200078e0a06 */
[C---:B------:R-:W-:Y:S01]  /*2390*/  ISETP.GT.U32.AND P6, PT, R6.reuse, R40, PT ;  /* 0x000000280600720c */ /* 0x040fe20003fc4070 */
[----:B------:R-:W-:Y:S02]  /*23a0*/  IMAD.MOV R42, RZ, RZ, -R41 ;  /* 0x000000ffff2a7224 */ /* 0x000fe400078e0a29 */
[C---:B------:R-:W-:Y:S01]  /*23b0*/  IMAD R41, R6.reuse, R8, R45 ;  /* 0x0000000806297224 */ /* 0x040fe200078e022d */
[----:B------:R-:W-:Y:S01]  /*23c0*/  LOP3.LUT R8, R7, 0x44, RZ, 0xfc, !PT ;  /* 0x0000004407087812 */ /* 0x000fe200078efcff */
[----:B------:R-:W-:Y:S02]  /*23d0*/  @!P0 IMAD.IADD R39, R39, 0x1, -R6 ;  /* 0x0000000127278824 */ /* 0x000fe400078e0a06 */
[C---:B------:R-:W-:Y:S01]  /*23e0*/  IMAD R42, R6.reuse, R42, R47 ;  /* 0x0000002a062a7224 */ /* 0x040fe200078e022f */
[C---:B------:R-:W-:Y:S01]  /*23f0*/  ISETP.GT.U32.AND P0, PT, R6.reuse, R41, PT ;  /* 0x000000290600720c */ /* 0x040fe20003f04070 */
[----:B------:R-:W-:Y:S01]  /*2400*/  @!P2 IMAD.MOV R38, RZ, RZ, -R38 ;  /* 0x000000ffff26a224 */ /* 0x000fe200078e0a26 */
[----:B------:R-:W-:Y:S01]  /*2410*/  IABS R43, R8 ;  /* 0x00000008002b7213 */ /* 0x000fe20000000000 */
[----:B------:R-:W-:Y:S01]  /*2420*/  @!P1 IMAD.MOV R39, RZ, RZ, -R39 ;  /* 0x000000ffff279224 */ /* 0x000fe200078e0a27 */
[----:B------:R-:W-:Y:S01]  /*2430*/  ISETP.GT.U32.AND P2, PT, R6, R42, PT ;  /* 0x0000002a0600720c */ /* 0x000fe20003f44070 */
[----:B------:R-:W-:Y:S01]  /*2440*/  @!P6 IMAD.IADD R40, R40, 0x1, -R6 ;  /* 0x000000012828e824 */ /* 0x000fe200078e0a06 */
[----:B------:R-:W-:Y:S01]  /*2450*/  IABS R47, R44 ;  /* 0x0000002c002f7213 */ /* 0x000fe20000000000 */
[----:B------:R-:W-:Y:S01]  /*2460*/  IMAD.HI.U32 R3, R2, R43, RZ ;  /* 0x0000002b02037227 */ /* 0x000fe200078e00ff */
[----:B------:R-:W-:-:S02]  /*2470*/  ISETP.GE.AND P1, PT, R8, RZ, PT ;  /* 0x000000ff0800720c */ /* 0x000fc40003f26270 */
[C---:B------:R-:W-:Y:S01]  /*2480*/  ISETP.GT.U32.AND P6, PT, R6.reuse, R40, PT ;  /* 0x000000280600720c */ /* 0x040fe20003fc4070 */
[----:B------:R-:W-:Y:S02]  /*2490*/  IMAD.MOV R3, RZ, RZ, -R3 ;  /* 0x000000ffff037224 */ /* 0x000fe400078e0a03 */
[--C-:B------:R-:W-:Y:S02]  /*24a0*/  @!P0 IMAD.IADD R41, R41, 0x1, -R6.reuse ;  /* 0x0000000129298824 */ /* 0x100fe400078e0a06 */
[----:B------:R-:W-:Y:S02]  /*24b0*/  IMAD R43, R6, R3, R43 ;  /* 0x00000003062b7224 */ /* 0x000fe400078e022b */
[----:B------:R-:W-:Y:S01]  /*24c0*/  @!P2 IMAD.IADD R42, R42, 0x1, -R6 ;  /* 0x000000012a2aa824 */ /* 0x000fe200078e0a06 */
[----:B------:R-:W-:Y:S01]  /*24d0*/  ISETP.GT.U32.AND P0, PT, R6, R41, PT ;  /* 0x000000290600720c */ /* 0x000fe20003f04070 */
[----:B------:R-:W-:-:S03]  /*24e0*/  IMAD.HI.U32 R3, R2, R47, RZ ;  /* 0x0000002f02037227 */ /* 0x000fc600078e00ff */
[----:B------:R-:W-:Y:S01]  /*24f0*/  ISETP.GT.U32.AND P2, PT, R6, R42, PT ;  /* 0x0000002a0600720c */ /* 0x000fe20003f44070 */
[----:B------:R-:W-:Y:S01]  /*2500*/  @!P6 IMAD.IADD R40, R40, 0x1, -R6 ;  /* 0x000000012828e824 */ /* 0x000fe200078e0a06 */
[----:B------:R-:W-:Y:S01]  /*2510*/  ISETP.GT.U32.AND P6, PT, R6, R43, PT ;  /* 0x0000002b0600720c */ /* 0x000fe20003fc4070 */
[----:B------:R-:W-:-:S04]  /*2520*/  IMAD.HI.U32 R8, R2, R49, RZ ;  /* 0x0000003102087227 */ /* 0x000fc800078e00ff */
[----:B------:R-:W-:Y:S02]  /*2530*/  IMAD.MOV R3, RZ, RZ, -R3 ;  /* 0x000000ffff037224 */ /* 0x000fe400078e0a03 */
[----:B------:R-:W-:Y:S01]  /*2540*/  @!P0 IMAD.IADD R41, R41, 0x1, -R6 ;  /* 0x0000000129298824 */ /* 0x000fe200078e0a06 */
[----:B------:R-:W-:Y:S01]  /*2550*/  ISETP.GE.AND P0, PT, R44, RZ, PT ;  /* 0x000000ff2c00720c */ /* 0x000fe20003f06270 */
[----:B------:R-:W-:-:S04]  /*2560*/  IMAD.HI.U32 R45, R2, R51, RZ ;  /* 0x00000033022d7227 */ /* 0x000fc800078e00ff */
[----:B------:R-:W-:Y:S02]  /*2570*/  IMAD.MOV R8, RZ, RZ, -R8 ;  /* 0x000000ffff087224 */ /* 0x000fe400078e0a08 */
[C---:B------:R-:W-:Y:S02]  /*2580*/  IMAD R44, R6.reuse, R3, R47 ;  /* 0x00000003062c7224 */ /* 0x040fe400078e022f */
[----:B------:R-:W-:Y:S02]  /*2590*/  IMAD.MOV R46, RZ, RZ, -R45 ;  /* 0x000000ffff2e7224 */ /* 0x000fe400078e0a2d */
[C---:B------:R-:W-:Y:S01]  /*25a0*/  IMAD R45, R6.reuse, R8, R49 ;  /* 0x00000008062d7224 */ /* 0x040fe200078e0231 */
[----:B------:R-:W-:Y:S01]  /*25b0*/  LOP3.LUT R8, R7, 0x3c, RZ, 0xfc, !PT ;  /* 0x0000003c07087812 */ /* 0x000fe200078efcff */
[--C-:B------:R-:W-:Y:S01]  /*25c0*/  @!P6 IMAD.IADD R43, R43, 0x1, -R6.reuse ;  /* 0x000000012b2be824 */ /* 0x100fe200078e0a06 */
[----:B------:R-:W-:Y:S01]  /*25d0*/  ISETP.GT.U32.AND P6, PT, R6, R44, PT ;  /* 0x0000002c0600720c */ /* 0x000fe20003fc4070 */
[----:B------:R-:W-:Y:S01]  /*25e0*/  @!P2 IMAD.IADD R42, R42, 0x1, -R6 ;  /* 0x000000012a2aa824 */ /* 0x000fe200078e0a06 */
[C---:B------:R-:W-:Y:S01]  /*25f0*/  ISETP.GT.U32.AND P2, PT, R6.reuse, R45, PT ;  /* 0x0000002d0600720c */ /* 0x040fe20003f44070 */
[C---:B------:R-:W-:Y:S01]  /*2600*/  IMAD R46, R6.reuse, R46, R51 ;  /* 0x0000002e062e7224 */ /* 0x040fe200078e0233 */
[----:B------:R-:W-:Y:S01]  /*2610*/  IABS R47, R8 ;  /* 0x00000008002f7213 */ /* 0x000fe20000000000 */
[----:B------:R-:W-:Y:S01]  /*2620*/  @!P5 IMAD.MOV R40, RZ, RZ, -R40 ;  /* 0x000000ffff28d224 */ /* 0x000fe200078e0a28 */
[C---:B------:R-:W-:Y:S01]  /*2630*/  ISETP.GT.U32.AND P5, PT, R6.reuse, R43, PT ;  /* 0x0000002b0600720c */ /* 0x040fe20003fa4070 */
[----:B------:R-:W-:Y:S01]  /*2640*/  @!P4 IMAD.MOV R42, RZ, RZ, -R42 ;  /* 0x000000ffff2ac224 */ /* 0x000fe200078e0a2a */
[----:B------:R-:W-:Y:S01]  /*2650*/  ISETP.GT.U32.AND P4, PT, R6, R46, PT ;  /* 0x0000002e0600720c */ /* 0x000fe20003f84070 */
[----:B------:R-:W-:Y:S01]  /*2660*/  IMAD.HI.U32 R3, R2, R47, RZ ;  /* 0x0000002f02037227 */ /* 0x000fe200078e00ff */
[----:B------:R-:W-:-:S02]  /*2670*/  IABS R49, R52 ;  /* 0x0000003400317213 */ /* 0x000fc40000000000 */
[----:B------:R-:W-:Y:S01]  /*2680*/  IABS R51, R54 ;  /* 0x0000003600337213 */ /* 0x000fe20000000000 */
[--C-:B------:R-:W-:Y:S01]  /*2690*/  @!P6 IMAD.IADD R44, R44, 0x1, -R6.reuse ;  /* 0x000000012c2ce824 */ /* 0x100fe200078e0a06 */
[----:B------:R-:W-:Y:S01]  /*26a0*/  ISETP.GE.AND P6, PT, R8, RZ, PT ;  /* 0x000000ff0800720c */ /* 0x000fe20003fc6270 */
[--C-:B------:R-:W-:Y:S02]  /*26b0*/  @!P2 IMAD.IADD R45, R45, 0x1, -R6.reuse ;  /* 0x000000012d2da824 */ /* 0x100fe400078e0a06 */
[----:B------:R-:W-:Y:S01]  /*26c0*/  IMAD.MOV R3, RZ, RZ, -R3 ;  /* 0x000000ffff037224 */ /* 0x000fe200078e0a03 */
[----:B------:R-:W-:Y:S01]  /*26d0*/  ISETP.GT.U32.AND P2, PT, R6, R44, PT ;  /* 0x0000002c0600720c */ /* 0x000fe20003f44070 */
[--C-:B------:R-:W-:Y:S01]  /*26e0*/  @!P5 IMAD.IADD R43, R43, 0x1, -R6.reuse ;  /* 0x000000012b2bd824 */ /* 0x100fe200078e0a06 */
[----:B------:R-:W-:Y:S01]  /*26f0*/  ISETP.GE.AND P5, PT, R50, RZ, PT ;  /* 0x000000ff3200720c */ /* 0x000fe20003fa6270 */
[----:B------:R-:W-:Y:S01]  /*2700*/  IMAD R47, R6, R3, R47 ;  /* 0x00000003062f7224 */ /* 0x000fe200078e022f */
[----:B------:R-:W-:Y:S01]  /*2710*/  LOP3.LUT R50, R7, 0x38, RZ, 0xfc, !PT ;  /* 0x0000003807327812 */ /* 0x000fe200078efcff */
[----:B------:R-:W-:Y:S01]  /*2720*/  @!P4 IMAD.IADD R46, R46, 0x1, -R6 ;  /* 0x000000012e2ec824 */ /* 0x000fe200078e0a06 */
[----:B------:R-:W-:Y:S01]  /*2730*/  ISETP.GT.U32.AND P4, PT, R6, R45, PT ;  /* 0x0000002d0600720c */ /* 0x000fe20003f84070 */
[----:B------:R-:W-:Y:S01]  /*2740*/  IMAD.HI.U32 R3, R2, R49, RZ ;  /* 0x0000003102037227 */ /* 0x000fe200078e00ff */
[----:B------:R-:W-:-:S03]  /*2750*/  IABS R8, R50 ;  /* 0x0000003200087213 */ /* 0x000fc60000000000 */
[----:B------:R-:W-:Y:S02]  /*2760*/  IMAD.MOV R3, RZ, RZ, -R3 ;  /* 0x000000ffff037224 */ /* 0x000fe400078e0a03 */
[----:B------:R-:W-:Y:S01]  /*2770*/  @!P2 IMAD.IADD R44, R44, 0x1, -R6 ;  /* 0x000000012c2ca824 */ /* 0x000fe200078e0a06 */
[----:B------:R-:W-:Y:S01]  /*2780*/  ISETP.GT.U32.AND P2, PT, R6, R47, PT ;  /* 0x0000002f0600720c */ /* 0x000fe20003f44070 */
[----:B------:R-:W-:Y:S01]  /*2790*/  @!P3 IMAD.MOV R41, RZ, RZ, -R41 ;  /* 0x000000ffff29b224 */ /* 0x000fe200078e0a29 */
[----:B------:R-:W-:Y:S01]  /*27a0*/  ISETP.GE.AND P3, PT, R48, RZ, PT ;  /* 0x000000ff3000720c */ /* 0x000fe20003f66270 */
[C---:B------:R-:W-:Y:S02]  /*27b0*/  IMAD R48, R6.reuse, R3, R49 ;  /* 0x0000000306307224 */ /* 0x040fe400078e0231 */
[----:B------:R-:W-:Y:S01]  /*27c0*/  @!P1 IMAD.MOV R43, RZ, RZ, -R43 ;  /* 0x000000ffff2b9224 */ /* 0x000fe200078e0a2b */
[----:B------:R-:W-:Y:S01]  /*27d0*/  ISETP.GT.U32.AND P1, PT, R6, R46, PT ;  /* 0x0000002e0600720c */ /* 0x000fe20003f24070 */
[----:B------:R-:W-:-:S02]  /*27e0*/  IMAD.MOV.U32 R49, RZ, RZ, R8 ;  /* 0x000000ffff317224 */ /* 0x000fc400078e0008 */
[----:B------:R-:W-:Y:S01]  /*27f0*/  @!P4 IMAD.IADD R45, R45, 0x1, -R6 ;  /* 0x000000012d2dc824 */ /* 0x000fe200078e0a06 */
[----:B------:R-:W-:Y:S01]  /*2800*/  ISETP.GT.U32.AND P4, PT, R6, R48, PT ;  /* 0x000000300600720c */ /* 0x000fe20003f84070 */
[----:B------:R-:W-:-:S04]  /*2810*/  IMAD.HI.U32 R3, R2, R49, RZ ;  /* 0x0000003102037227 */ /* 0x000fc800078e00ff */
[----:B------:R-:W-:-:S04]  /*2820*/  IMAD.HI.U32 R8, R2, R51, RZ ;  /* 0x0000003302087227 */ /* 0x000fc800078e00ff */
[----:B------:R-:W-:Y:S01]  /*2830*/  @!P2 IMAD.IADD R47, R47, 0x1, -R6 ;  /* 0x000000012f2fa824 */ /* 0x000fe200078e0a06 */
[----:B------:R-:W-:Y:S01]  /*2840*/  ISETP.GE.AND P2, PT, R50, RZ, PT ;  /* 0x000000ff3200720c */ /* 0x000fe20003f46270 */
[----:B------:R-:W-:Y:S02]  /*2850*/  IMAD.MOV R3, RZ, RZ, -R3 ;  /* 0x000000ffff037224 */ /* 0x000fe400078e0a03 */
[----:B------:R-:W-:-:S04]  /*2860*/  IMAD.HI.U32 R50, R2, R53, RZ ;  /* 0x0000003502327227 */ /* 0x000fc800078e00ff */
[----:B------:R-:W-:Y:S02]  /*2870*/  IMAD.MOV R8, RZ, RZ, -R8 ;  /* 0x000000ffff087224 */ /* 0x000fe400078e0a08 */
[----:B------:R-:W-:Y:S02]  /*2880*/  IMAD R49, R6, R3, R49 ;  /* 0x0000000306317224 */ /* 0x000fe400078e0231 */
[----:B------:R-:W-:Y:S02]  /*2890*/  IMAD.MOV R3, RZ, RZ, -R50 ;  /* 0x000000ffff037224 */ /* 0x000fe400078e0a32 */
[--C-:B------:R-:W-:Y:S01]  /*28a0*/  @!P1 IMAD.IADD R46, R46, 0x1, -R6.reuse ;  /* 0x000000012e2e9824 */ /* 0x100fe200078e0a06 */
[----:B------:R-:W-:Y:S01]  /*28b0*/  ISETP.GE.AND P1, PT, R52, RZ, PT ;  /* 0x000000ff3400720c */ /* 0x000fe20003f26270 */
[----:B------:R-:W-:Y:S02]  /*28c0*/  IMAD R50, R6, R8, R51 ;  /* 0x0000000806327224 */ /* 0x000fe400078e0233 */
[----:B------:R-:W-:Y:S01]  /*28d0*/  @!P4 IMAD.IADD R48, R48, 0x1, -R6 ;  /* 0x000000013030c824 */ /* 0x000fe200078e0a06 */
[C---:B------:R-:W-:Y:S01]  /*28e0*/  ISETP.GT.U32.AND P4, PT, R6.reuse, R47, PT ;  /* 0x0000002f0600720c */ /* 0x040fe20003f84070 */
[----:B------:R-:W-:Y:S01]  /*28f0*/  @!P5 IMAD.MOV R46, RZ, RZ, -R46 ;  /* 0x000000ffff2ed224 */ /* 0x000fe200078e0a2e */
[C---:B------:R-:W-:Y:S01]  /*2900*/  ISETP.GT.U32.AND P5, PT, R6.reuse, R50, PT ;  /* 0x000000320600720c */ /* 0x040fe20003fa4070 */
[----:B------:R-:W-:Y:S01]  /*2910*/  @!P3 IMAD.MOV R45, RZ, RZ, -R45 ;  /* 0x000000ffff2db224 */ /* 0x000fe200078e0a2d */
[C---:B------:R-:W-:Y:S01]  /*2920*/  ISETP.GT.U32.AND P3, PT, R6.reuse, R49, PT ;  /* 0x000000310600720c */ /* 0x040fe20003f64070 */
[----:B------:R-:W-:Y:S01]  /*2930*/  @!P0 IMAD.MOV R44, RZ, RZ, -R44 ;  /* 0x000000ffff2c8224 */ /* 0x000fe200078e0a2c */
[C---:B------:R-:W-:Y:S01]  /*2940*/  ISETP.GT.U32.AND P0, PT, R6.reuse, R48, PT ;  /* 0x000000300600720c */ /* 0x040fe20003f04070 */
[----:B------:R-:W-:Y:S01]  /*2950*/  IMAD R51, R6, R3, R53 ;  /* 0x0000000306337224 */ /* 0x000fe200078e0235 */
[----:B------:R-:W-:-:S05]  /*2960*/  IABS R53, R57 ;  /* 0x0000003900357213 */ /* 0x000fca0000000000 */
[--C-:B------:R-:W-:Y:S01]  /*2970*/  @!P4 IMAD.IADD R47, R47, 0x1, -R6.reuse ;  /* 0x000000012f2fc824 */ /* 0x100fe200078e0a06 */
[----:B------:R-:W-:Y:S01]  /*2980*/  ISETP.GE.AND P4, PT, R54, RZ, PT ;  /* 0x000000ff3600720c */ /* 0x000fe20003f86270 */
[----:B------:R-:W-:Y:S02]  /*2990*/  @!P5 IMAD.IADD R50, R50, 0x1, -R6 ;  /* 0x000000013232d824 */ /* 0x000fe400078e0a06 */
[----:B------:R-:W-:-:S04]  /*29a0*/  IMAD.HI.U32 R3, R2, R53, RZ ;  /* 0x0000003502037227 */ /* 0x000fc800078e00ff */
[----:B------:R-:W-:Y:S01]  /*29b0*/  @!P6 IMAD.MOV R47, RZ, RZ, -R47 ;  /* 0x000000ffff2fe224 */ /* 0x000fe200078e0a2f */
[----:B------:R-:W-:Y:S01]  /*29c0*/  ISETP.GT.U32.AND P6, PT, R6, R50, PT ;  /* 0x000000320600720c */ /* 0x000fe20003fc4070 */
[----:B------:R-:W-:Y:S02]  /*29d0*/  IMAD.MOV R52, RZ, RZ, -R3 ;  /* 0x000000ffff347224 */ /* 0x000fe400078e0a03 */
[----:B------:R-:W-:-:S04]  /*29e0*/  IMAD.HI.U32 R3, R2, R55, RZ ;  /* 0x0000003702037227 */ /* 0x000fc800078e00ff */
[--C-:B------:R-:W-:Y:S01]  /*29f0*/  @!P3 IMAD.IADD R49, R49, 0x1, -R6.reuse ;  /* 0x000000013131b824 */ /* 0x100fe200078e0a06 */
[----:B------:R-:W-:Y:S01]  /*2a00*/  ISETP.GE.AND P3, PT, R56, RZ, PT ;  /* 0x000000ff3800720c */ /* 0x000fe20003f66270 */
[--C-:B------:R-:W-:Y:S01]  /*2a10*/  @!P0 IMAD.IADD R48, R48, 0x1, -R6.reuse ;  /* 0x0000000130308824 */ /* 0x100fe200078e0a06 */
[----:B------:R-:W-:Y:S01]  /*2a20*/  LOP3.LUT R56, R7, 0x2e, RZ, 0xfc, !PT ;  /* 0x0000002e07387812 */ /* 0x000fe200078efcff */
[----:B------:R-:W-:Y:S01]  /*2a30*/  IMAD.MOV R3, RZ, RZ, -R3 ;  /* 0x000000ffff037224 */ /* 0x000fe200078e0a03 */
[C---:B------:R-:W-:Y:S01]  /*2a40*/  ISETP.GT.U32.AND P0, PT, R6.reuse, R51, PT ;  /* 0x000000330600720c */ /* 0x040fe20003f04070 */
[C---:B------:R-:W-:Y:S01]  /*2a50*/  IMAD R52, R6.reuse, R52, R53 ;  /* 0x0000003406347224 */ /* 0x040fe200078e0235 */
[C---:B------:R-:W-:Y:S01]  /*2a60*/  ISETP.GT.U32.AND P5, PT, R6.reuse, R49, PT ;  /* 0x000000310600720c */ /* 0x040fe20003fa4070 */
[----:B------:R-:W-:Y:S01]  /*2a70*/  IMAD R3, R6, R3, R55 ;  /* 0x0000000306037224 */ /* 0x000fe200078e0237 */
[----:B------:R-:W-:Y:S01]  /*2a80*/  IABS R53, R56 ;  /* 0x0000003800357213 */ /* 0x000fe20000000000 */
[----:B------:R-:W-:Y:S01]  /*2a90*/  @!P6 IMAD.IADD R50, R50, 0x1, -R6 ;  /* 0x000000013232e824 */ /* 0x000fe200078e0a06 */
[----:B------:R-:W-:Y:S01]  /*2aa0*/  IABS R55, R59 ;  /* 0x0000003b00377213 */ /* 0x000fe20000000000 */
[----:B------:R-:W-:Y:S01]  /*2ab0*/  @!P1 IMAD.MOV R48, RZ, RZ, -R48 ;  /* 0x000000ffff309224 */ /* 0x000fe200078e0a30 */
[----:B------:R-:W-:Y:S01]  /*2ac0*/  ISETP.GT.U32.AND P6, PT, R6, R3, PT ;  /* 0x000000030600720c */ /* 0x000fe20003fc4070 */
[----:B------:R-:W-:-:S04]  /*2ad0*/  IMAD.HI.U32 R8, R2, R53, RZ ;  /* 0x0000003502087227 */ /* 0x000fc800078e00ff */
[----:B------:R-:W-:Y:S02]  /*2ae0*/  IMAD.MOV R54, RZ, RZ, -R8 ;  /* 0x000000ffff367224 */ /* 0x000fe400078e0a08 */
[--C-:B------:R-:W-:Y:S02]  /*2af0*/  @!P0 IMAD.IADD R51, R51, 0x1, -R6.reuse ;  /* 0x0000000133338824 */ /* 0x100fe400078e0a06 */
[--C-:B------:R-:W-:Y:S01]  /*2b00*/  @!P5 IMAD.IADD R49, R49, 0x1, -R6.reuse ;  /* 0x000000013131d824 */ /* 0x100fe200078e0a06 */
[C---:B------:R-:W-:Y:S01]  /*2b10*/  ISETP.GT.U32.AND P5, PT, R6.reuse, R52, PT ;  /* 0x000000340600720c */ /* 0x040fe20003fa4070 */
[C---:B------:R-:W-:Y:S01]  /*2b20*/  IMAD R53, R6.reuse, R54, R53 ;  /* 0x0000003606357224 */ /* 0x040fe200078e0235 */
[C---:B------:R-:W-:Y:S01]  /*2b30*/  ISETP.GT.U32.AND P0, PT, R6.reuse, R51, PT ;  /* 0x000000330600720c */ /* 0x040fe20003f04070 */
[----:B------:R-:W-:Y:S02]  /*2b40*/  @!P2 IMAD.MOV R49, RZ, RZ, -R49 ;  /* 0x000000ffff31a224 */ /* 0x000fe400078e0a31 */
[----:B------:R-:W-:Y:S01]  /*2b50*/  @!P6 IMAD.IADD R3, R3, 0x1, -R6 ;  /* 0x000000010303e824 */ /* 0x000fe200078e0a06 */
[----:B------:R-:W-:Y:S01]  /*2b60*/  ISETP.GT.U32.AND P2, PT, R6, R53, PT ;  /* 0x000000350600720c */ /* 0x000fe20003f44070 */
[----:B------:R-:W-:-:S03]  /*2b70*/  IMAD.HI.U32 R8, R2, R55, RZ ;  /* 0x0000003702087227 */ /* 0x000fc600078e00ff */
[----:B------:R-:W-:Y:S01]  /*2b80*/  ISETP.GT.U32.AND P6, PT, R6, R3, PT ;  /* 0x000000030600720c */ /* 0x000fe20003fc4070 */
[----:B------:R-:W-:Y:S02]  /*2b90*/  IMAD.MOV R54, RZ, RZ, -R8 ;  /* 0x000000ffff367224 */ /* 0x000fe400078e0a08 */
[--C-:B------:R-:W-:Y:S01]  /*2ba0*/  @!P5 IMAD.IADD R52, R52, 0x1, -R6.reuse ;  /* 0x000000013434d824 */ /* 0x100fe200078e0a06 */
[----:B------:R-:W-:Y:S01]  /*2bb0*/  ISETP.GE.AND P5, PT, R58, RZ, PT ;  /* 0x000000ff3a00720c */ /* 0x000fe20003fa6270 */
[--C-:B------:R-:W-:Y:S01]  /*2bc0*/  @!P0 IMAD.IADD R51, R51, 0x1, -R6.reuse ;  /* 0x0000000133338824 */ /* 0x100fe200078e0a06 */
[----:B------:R-:W-:Y:S01]  /*2bd0*/  ISETP.GE.AND P0, PT, R57, RZ, PT ;  /* 0x000000ff3900720c */ /* 0x000fe20003f06270 */
[----:B------:R-:W-:Y:S01]  /*2be0*/  IMAD R55, R6, R54, R55 ;  /* 0x0000003606377224 */ /* 0x000fe200078e0237 */
[----:B------:R-:W-:Y:S01]  /*2bf0*/  IABS R57, R60 ;  /* 0x0000003c00397213 */ /* 0x000fe20000000000 */
[----:B------:R-:W-:Y:S01]  /*2c00*/  @!P2 IMAD.IADD R53, R53, 0x1, -R6 ;  /* 0x000000013535a824 */ /* 0x000fe200078e0a06 */
[----:B------:R-:W-:Y:S01]  /*2c10*/  LOP3.LUT R54, R7, 0x28, RZ, 0xfc, !PT ;  /* 0x0000002807367812 */ /* 0x000fe200078efcff */
[----:B------:R-:W-:Y:S01]  /*2c20*/  @!P3 IMAD.MOV R51, RZ, RZ, -R51 ;  /* 0x000000ffff33b224 */ /* 0x000fe200078e0a33 */
[----:B------:R-:W-:Y:S01]  /*2c30*/  ISETP.GE.AND P3, PT, R59, RZ, PT ;  /* 0x000000ff3b00720c */ /* 0x000fe20003f66270 */
[----:B------:R-:W-:Y:S01]  /*2c40*/  IMAD.HI.U32 R8, R2, R57, RZ ;  /* 0x0000003902087227 */ /* 0x000fe200078e00ff */
[----:B------:R-:W-:-:S02]  /*2c50*/  ISETP.GT.U32.AND P2, PT, R6, R53, PT ;  /* 0x000000350600720c */ /* 0x000fc40003f44070 */
[----:B------:R-:W-:Y:S01]  /*2c60*/  IABS R59, R54 ;  /* 0x00000036003b7213 */ /* 0x000fe20000000000 */
[----:B------:R-:W-:Y:S01]  /*2c70*/  @!P6 IMAD.IADD R3, R3, 0x1, -R6 ;  /* 0x000000010303e824 */ /* 0x000fe200078e0a06 */
[C---:B------:R-:W-:Y:S01]  /*2c80*/  ISETP.GT.U32.AND P6, PT, R6.reuse, R55, PT ;  /* 0x000000370600720c */ /* 0x040fe20003fc4070 */
[----:B------:R-:W-:Y:S01]  /*2c90*/  IMAD.MOV R8, RZ, RZ, -R8 ;  /* 0x000000ffff087224 */ /* 0x000fe200078e0a08 */
[----:B------:R-:W-:Y:S01]  /*2ca0*/  ISETP.GT.U32.AND P1, PT, R6, R52, PT ;  /* 0x000000340600720c */ /* 0x000fe20003f24070 */
[----:B------:R-:W-:Y:S01]  /*2cb0*/  @!P4 IMAD.MOV R50, RZ, RZ, -R50 ;  /* 0x000000ffff32c224 */ /* 0x000fe200078e0a32 */
[----:B------:R-:W-:Y:S01]  /*2cc0*/  ISETP.GE.AND P4, PT, R56, RZ, PT ;  /* 0x000000ff3800720c */ /* 0x000fe20003f86270 */
[----:B------:R-:W-:Y:S01]  /*2cd0*/  IMAD R57, R6, R8, R57 ;  /* 0x0000000806397224 */ /* 0x000fe200078e0239 */
[C---:B------:R-:W-:Y:S01]  /*2ce0*/  LOP3.LUT R8, R7.reuse, 0x26, RZ, 0xfc, !PT ;  /* 0x0000002607087812 */ /* 0x040fe200078efcff */
[----:B------:R-:W-:Y:S01]  /*2cf0*/  IMAD.MOV.U32 R80, RZ, RZ, R3 ;  /* 0x000000ffff507224 */ /* 0x000fe200078e0003 */
[----:B------:R-:W-:Y:S01]  /*2d00*/  LOP3.LUT R56, R7, 0x22, RZ, 0xfc, !PT ;  /* 0x0000002207387812 */ /* 0x000fe200078efcff */
[----:B------:R-:W-:Y:S01]  /*2d10*/  IMAD.HI.U32 R3, R2, R59, RZ ;  /* 0x0000003b02037227 */ /* 0x000fe200078e00ff */
[----:B------:R-:W-:-:S02]  /*2d20*/  IABS R61, R8 ;  /* 0x00000008003d7213 */ /* 0x000fc40000000000 */
[----:B------:R-:W-:Y:S01]  /*2d30*/  LOP3.LUT R58, R7, 0x20, RZ, 0xfc, !PT ;  /* 0x00000020073a7812 */ /* 0x000fe200078efcff */
[----:B------:R-:W-:Y:S01]  /*2d40*/  @!P5 IMAD.MOV R80, RZ, RZ, -R80 ;  /* 0x000000ffff50d224 */ /* 0x000fe200078e0a50 */
[----:B------:R-:W-:Y:S01]  /*2d50*/  ISETP.GT.U32.AND P5, PT, R6, R57, PT ;  /* 0x000000390600720c */ /* 0x000fe20003fa4070 */
[----:B------:R-:W-:Y:S02]  /*2d60*/  IMAD.MOV R3, RZ, RZ, -R3 ;  /* 0x000000ffff037224 */ /* 0x000fe400078e0a03 */
[--C-:B------:R-:W-:Y:S01]  /*2d70*/  @!P2 IMAD.IADD R53, R53, 0x1, -R6.reuse ;  /* 0x000000013535a824 */ /* 0x100fe200078e0a06 */
[----:B------:R-:W-:Y:S01]  /*2d80*/  ISETP.GE.AND P2, PT, R8, RZ, PT ;  /* 0x000000ff0800720c */ /* 0x000fe20003f46270 */
[--C-:B------:R-:W-:Y:S02]  /*2d90*/  @!P6 IMAD.IADD R55, R55, 0x1, -R6.reuse ;  /* 0x000000013737e824 */ /* 0x100fe400078e0a06 */
[C---:B------:R-:W-:Y:S02]  /*2da0*/  IMAD R3, R6.reuse, R3, R59 ;  /* 0x0000000306037224 */ /* 0x040fe400078e023b */
[----:B------:R-:W-:Y:S01]  /*2db0*/  IMAD.MOV.U32 R82, RZ, RZ, R53 ;  /* 0x000000ffff527224 */ /* 0x000fe200078e0035 */
[----:B------:R-:W-:Y:S01]  /*2dc0*/  ISETP.GT.U32.AND P6, PT, R6, R55, PT ;  /* 0x000000370600720c */ /* 0x000fe20003fc4070 */
[----:B------:R-:W-:Y:S01]  /*2dd0*/  @!P1 IMAD.IADD R52, R52, 0x1, -R6 ;  /* 0x0000000134349824 */ /* 0x000fe200078e0a06 */
[----:B------:R-:W-:Y:S01]  /*2de0*/  ISETP.GE.AND P1, PT, R60, RZ, PT ;  /* 0x000000ff3c00720c */ /* 0x000fe20003f26270 */
[----:B------:R-:W-:Y:S01]  /*2df0*/  @!P4 IMAD.MOV R82, RZ, RZ, -R82 ;  /* 0x000000ffff52c224 */ /* 0x000fe200078e0a52 */
[----:B------:R-:W-:Y:S01]  /*2e00*/  ISETP.GT.U32.AND P4, PT, R6, R3, PT ;  /* 0x000000030600720c */ /* 0x000fe20003f84070 */
[----:B------:R-:W-:Y:S01]  /*2e10*/  @!P0 IMAD.MOV R52, RZ, RZ, -R52 ;  /* 0x000000ffff348224 */ /* 0x000fe200078e0a34 */
[----:B------:R-:W-:Y:S01]  /*2e20*/  ISETP.GE.AND P0, PT, R54, RZ, PT ;  /* 0x000000ff3600720c */ /* 0x000fe20003f06270 */
[----:B------:R-:W-:Y:S01]  /*2e30*/  @!P5 IMAD.IADD R57, R57, 0x1, -R6 ;  /* 0x000000013939d824 */ /* 0x000fe200078e0a06 */
[C---:B------:R-:W-:Y:S01]  /*2e40*/  LOP3.LUT R54, R7.reuse, 0x24, RZ, 0xfc, !PT ;  /* 0x0000002407367812 */ /* 0x040fe200078efcff */
[----:B------:R-:W-:Y:S01]  /*2e50*/  IMAD.HI.U32 R8, R2, R61, RZ ;  /* 0x0000003d02087227 */ /* 0x000fe200078e00ff */
[----:B------:R-:W-:-:S02]  /*2e60*/  LOP3.LUT R60, R7, 0x12, RZ, 0xfc, !PT ;  /* 0x00000012073c7812 */ /* 0x000fc400078efcff */
[----:B------:R-:W-:Y:S01]  /*2e70*/  IABS R59, R54 ;  /* 0x00000036003b7213 */ /* 0x000fe20000000000 */
[----:B------:R-:W-:Y:S01]  /*2e80*/  @!P6 IMAD.IADD R55, R55, 0x1, -R6 ;  /* 0x000000013737e824 */ /* 0x000fe200078e0a06 */
[----:B------:R-:W-:Y:S01]  /*2e90*/  ISETP.GT.U32.AND P5, PT, R6, R57, PT ;  /* 0x000000390600720c */ /* 0x000fe20003fa4070 */
[----:B------:R-:W-:Y:S01]  /*2ea0*/  IMAD.MOV R53, RZ, RZ, -R8 ;  /* 0x000000ffff357224 */ /* 0x000fe200078e0a08 */
[----:B------:R-:W-:Y:S01]  /*2eb0*/  ISETP.GE.AND P6, PT, R54, RZ, PT ;  /* 0x000000ff3600720c */ /* 0x000fe20003fc6270 */
[----:B------:R-:W-:Y:S01]  /*2ec0*/  IMAD.HI.U32 R8, R2, R59, RZ ;  /* 0x0000003b02087227 */ /* 0x000fe200078e00ff */
[----:B------:R-:W-:Y:S02]  /*2ed0*/  IABS R54, R56 ;  /* 0x0000003800367213 */ /* 0x000fe40000000000 */
[----:B------:R-:W-:Y:S01]  /*2ee0*/  IABS R65, R60 ;  /* 0x0000003c00417213 */ /* 0x000fe20000000000 */
[----:B------:R-:W-:Y:S02]  /*2ef0*/  @!P4 IMAD.IADD R3, R3, 0x1, -R6 ;  /* 0x000000010303c824 */ /* 0x000fe400078e0a06 */
[----:B------:R-:W-:-:S02]  /*2f00*/  IMAD R53, R6, R53, R61 ;  /* 0x0000003506357224 */ /* 0x000fc400078e023d */
[----:B------:R-:W-:Y:S01]  /*2f10*/  IMAD.MOV R8, RZ, RZ, -R8 ;  /* 0x000000ffff087224 */ /* 0x000fe200078e0a08 */
[----:B------:R-:W-:Y:S01]  /*2f20*/  ISETP.GT.U32.AND P4, PT, R6, R3, PT ;  /* 0x000000030600720c */ /* 0x000fe20003f84070 */
[----:B------:R-:W-:Y:S01]  /*2f30*/  IMAD.MOV.U32 R61, RZ, RZ, R54 ;  /* 0x000000ffff3d7224 */ /* 0x000fe200078e0036 */
[----:B------:R-:W-:Y:S01]  /*2f40*/  LOP3.LUT R54, R7, 0x1e, RZ, 0xfc, !PT ;  /* 0x0000001e07367812 */ /* 0x000fe200078efcff */
[----:B------:R-:W-:Y:S02]  /*2f50*/  IMAD.MOV.U32 R84, RZ, RZ, R55 ;  /* 0x000000ffff547224 */ /* 0x000fe400078e0037 */
[----:B------:R-:W-:Y:S01]  /*2f60*/  @!P5 IMAD.IADD R57, R57, 0x1, -R6 ;  /* 0x000000013939d824 */ /* 0x000fe200078e0a06 */
[----:B------:R-:W-:Y:S01]  /*2f70*/  ISETP.GE.AND P5, PT, R56, RZ, PT ;  /* 0x000000ff3800720c */ /* 0x000fe20003fa6270 */
[----:B------:R-:W-:Y:S01]  /*2f80*/  IMAD R55, R6, R8, R59 ;  /* 0x0000000806377224 */ /* 0x000fe200078e023b */
[----:B------:R-:W-:Y:S01]  /*2f90*/  IABS R59, R58 ;  /* 0x0000003a003b7213 */ /* 0x000fe20000000000 */
[----:B------:R-:W-:Y:S01]  /*2fa0*/  IMAD.HI.U32 R8, R2, R61, RZ ;  /* 0x0000003d02087227 */ /* 0x000fe200078e00ff */
[----:B------:R-:W-:-:S03]  /*2fb0*/  LOP3.LUT R56, R7, 0x1c, RZ, 0xfc, !PT ;  /* 0x0000001c07387812 */ /* 0x000fc600078efcff */
[----:B------:R-:W-:Y:S01]  /*2fc0*/  IMAD.MOV.U32 R86, RZ, RZ, R57 ;  /* 0x000000ffff567224 */ /* 0x000fe200078e0039 */
[----:B------:R-:W-:Y:S01]  /*2fd0*/  IABS R63, R56 ;  /* 0x00000038003f7213 */ /* 0x000fe20000000000 */
[----:B------:R-:W-:Y:S02]  /*2fe0*/  IMAD.MOV R57, RZ, RZ, -R8 ;  /* 0x000000ffff397224 */ /* 0x000fe400078e0a08 */
[----:B------:R-:W-:-:S04]  /*2ff0*/  IMAD.HI.U32 R8, R2, R59, RZ ;  /* 0x0000003b02087227 */ /* 0x000fc800078e00ff */
[----:B------:R-:W-:Y:S02]  /*3000*/  IMAD.MOV R8, RZ, RZ, -R8 ;  /* 0x000000ffff087224 */ /* 0x000fe400078e0a08 */
[----:B------:R-:W-:Y:S02]  /*3010*/  @!P4 IMAD.IADD R3, R3, 0x1, -R6 ;  /* 0x000000010303c824 */ /* 0x000fe400078e0a06 */
[----:B------:R-:W-:Y:S01]  /*3020*/  @!P3 IMAD.MOV R84, RZ, RZ, -R84 ;  /* 0x000000ffff54b224 */ /* 0x000fe200078e0a54 */
[C---:B------:R-:W-:Y:S01]  /*3030*/  ISETP.GT.U32.AND P3, PT, R6.reuse, R53, PT ;  /* 0x000000350600720c */ /* 0x040fe20003f64070 */
[C---:B------:R-:W-:Y:S02]  /*3040*/  IMAD R59, R6.reuse, R8, R59 ;  /* 0x00000008063b7224 */ /* 0x040fe400078e023b */
[----:B------:R-:W-:Y:S02]  /*3050*/  IMAD.MOV.U32 R88, RZ, RZ, R3 ;  /* 0x000000ffff587224 */ /* 0x000fe400078e0003 */
[----:B------:R-:W-:Y:S01]  /*3060*/  @!P1 IMAD.MOV R86, RZ, RZ, -R86 ;  /* 0x000000ffff569224 */ /* 0x000fe200078e0a56 */
[C---:B------:R-:W-:Y:S01]  /*3070*/  ISETP.GT.U32.AND P1, PT, R6.reuse, R55, PT ;  /* 0x000000370600720c */ /* 0x040fe20003f24070 */
[----:B------:R-:W-:Y:S01]  /*3080*/  @!P0 IMAD.MOV R88, RZ, RZ, -R88 ;  /* 0x000000ffff588224 */ /* 0x000fe200078e0a58 */
[C---:B------:R-:W-:Y:S01]  /*3090*/  ISETP.GT.U32.AND P0, PT, R6.reuse, R59, PT ;  /* 0x0000003b0600720c */ /* 0x040fe20003f04070 */
[----:B------:R-:W-:Y:S01]  /*30a0*/  IMAD R57, R6, R57, R61 ;  /* 0x0000003906397224 */ /* 0x000fe200078e023d */
[----:B------:R-:W-:Y:S01]  /*30b0*/  IABS R61, R54 ;  /* 0x00000036003d7213 */ /* 0x000fe20000000000 */
[----:B------:R-:W-:-:S03]  /*30c0*/  IMAD.HI.U32 R8, R2, R63, RZ ;  /* 0x0000003f02087227 */ /* 0x000fc600078e00ff */
[----:B------:R-:W-:Y:S01]  /*30d0*/  ISETP.GT.U32.AND P4, PT, R6, R57, PT ;  /* 0x000000390600720c */ /* 0x000fe20003f84070 */
[----:B------:R-:W-:Y:S02]  /*30e0*/  @!P3 IMAD.IADD R53, R53, 0x1, -R6 ;  /* 0x000000013535b824 */ /* 0x000fe400078e0a06 */
[----:B------:R-:W-:-:S03]  /*30f0*/  IMAD.HI.U32 R3, R2, R61, RZ ;  /* 0x0000003d02037227 */ /* 0x000fc600078e00ff */
[C---:B------:R-:W-:Y:S01]  /*3100*/  ISETP.GT.U32.AND P3, PT, R6.reuse, R53, PT ;  /* 0x000000350600720c */ /* 0x040fe20003f64070 */
[--C-:B------:R-:W-:Y:S02]  /*3110*/  @!P0 IMAD.IADD R59, R59, 0x1, -R6.reuse ;  /* 0x000000013b3b8824 */ /* 0x100fe400078e0a06 */
[----:B------:R-:W-:Y:S02]  /*3120*/  @!P1 IMAD.IADD R55, R55, 0x1, -R6 ;  /* 0x0000000137379824 */ /* 0x000fe400078e0a06 */
[----:B------:R-:W-:Y:S01]  /*3130*/  IMAD.MOV R8, RZ, RZ, -R8 ;  /* 0x000000ffff087224 */ /* 0x000fe200078e0a08 */
[C---:B------:R-:W-:Y:S01]  /*3140*/  ISETP.GT.U32.AND P0, PT, R6.reuse, R59, PT ;  /* 0x0000003b0600720c */ /* 0x040fe20003f04070 */
[----:B------:R-:W-:Y:S01]  /*3150*/  @!P4 IMAD.IADD R57, R57, 0x1, -R6 ;  /* 0x000000013939c824 */ /* 0x000fe200078e0a06 */
[----:B------:R-:W-:Y:S01]  /*3160*/  ISETP.GT.U32.AND P1, PT, R6, R55, PT ;  /* 0x000000370600720c */ /* 0x000fe20003f24070 */
[----:B------:R-:W-:-:S03]  /*3170*/  IMAD.MOV R3, RZ, RZ, -R3 ;  /* 0x000000ffff037224 */ /* 0x000fc600078e0a03 */
[----:B------:R-:W-:Y:S01]  /*3180*/  ISETP.GT.U32.AND P4, PT, R6, R57, PT ;  /* 0x000000390600720c */ /* 0x000fe20003f84070 */
[--C-:B------:R-:W-:Y:S01]  /*3190*/  @!P3 IMAD.IADD R53, R53, 0x1, -R6.reuse ;  /* 0x000000013535b824 */ /* 0x100fe200078e0a06 */
[----:B------:R-:W-:Y:S01]  /*31a0*/  ISETP.GE.AND P3, PT, R58, RZ, PT ;  /* 0x000000ff3a00720c */ /* 0x000fe20003f66270 */
[C---:B------:R-:W-:Y:S01]  /*31b0*/  IMAD R3, R6.reuse, R3, R61 ;  /* 0x0000000306037224 */ /* 0x040fe200078e023d */
[----:B------:R-:W-:Y:S01]  /*31c0*/  LOP3.LUT R58, R7, 0x14, RZ, 0xfc, !PT ;  /* 0x00000014073a7812 */ /* 0x000fe200078efcff */
[----:B------:R-:W-:Y:S02]  /*31d0*/  IMAD.MOV.U32 R90, RZ, RZ, R53 ;  /* 0x000000ffff5a7224 */ /* 0x000fe400078e0035 */
[--C-:B------:R-:W-:Y:S01]  /*31e0*/  @!P0 IMAD.IADD R59, R59, 0x1, -R6.reuse ;  /* 0x000000013b3b8824 */ /* 0x100fe200078e0a06 */
[C---:B------:R-:W-:Y:S01]  /*31f0*/  ISETP.GT.U32.AND P0, PT, R6.reuse, R3, PT ;  /* 0x000000030600720c */ /* 0x040fe20003f04070 */
[----:B------:R-:W-:Y:S01]  /*3200*/  IMAD R53, R6, R8, R63 ;  /* 0x0000000806357224 */ /* 0x000fe200078e023f */
[----:B------:R-:W-:Y:S01]  /*3210*/  LOP3.LUT R8, R7, 0x1a, RZ, 0xfc, !PT ;  /* 0x0000001a07087812 */ /* 0x000fe200078efcff */
[----:B------:R-:W-:Y:S01]  /*3220*/  IMAD.MOV.U32 R96, RZ, RZ, R59 ;  /* 0x000000ffff607224 */ /* 0x000fe200078e003b */
[----:B------:R-:W-:Y:S01]  /*3230*/  IABS R63, R58 ;  /* 0x0000003a003f7213 */ /* 0x000fe20000000000 */
[----:B------:R-:W-:Y:S01]  /*3240*/  @!P1 IMAD.IADD R55, R55, 0x1, -R6 ;  /* 0x0000000137379824 */ /* 0x000fe200078e0a06 */
[----:B------:R-:W-:Y:S01]  /*3250*/  ISETP.GE.AND P1, PT, R56, RZ, PT ;  /* 0x000000ff3800720c */ /* 0x000fe20003f26270 */
[----:B------:R-:W-:Y:S01]  /*3260*/  @!P3 IMAD.MOV R96, RZ, RZ, -R96 ;  /* 0x000000ffff60b224 */ /* 0x000fe200078e0a60 */
[----:B------:R-:W-:Y:S01]  /*3270*/  ISETP.GT.U32.AND P3, PT, R6, R53, PT ;  /* 0x000000350600720c */ /* 0x000fe20003f64070 */
[----:B------:R-:W-:Y:S01]  /*3280*/  @!P2 IMAD.MOV R90, RZ, RZ, -R90 ;  /* 0x000000ffff5aa224 */ /* 0x000fe200078e0a5a */
[----:B------:R-:W-:Y:S01]  /*3290*/  ISETP.GE.AND P2, PT, R54, RZ, PT ;  /* 0x000000ff3600720c */ /* 0x000fe20003f46270 */
[----:B------:R-:W-:Y:S01]  /*32a0*/  IMAD.MOV.U32 R92, RZ, RZ, R55 ;  /* 0x000000ffff5c7224 */ /* 0x000fe200078e0037 */
[----:B------:R-:W-:Y:S01]  /*32b0*/  LOP3.LUT R54, R7, 0x18, RZ, 0xfc, !PT ;  /* 0x0000001807367812 */ /* 0x000fe200078efcff */
[----:B------:R-:W-:Y:S01]  /*32c0*/  @!P4 IMAD.IADD R57, R57, 0x1, -R6 ;  /* 0x000000013939c824 */ /* 0x000fe200078e0a06 */
[----:B------:R-:W-:Y:S01]  /*32d0*/  ISETP.GE.AND P4, PT, R8, RZ, PT ;  /* 0x000000ff0800720c */ /* 0x000fe20003f86270 */
[----:B------:R-:W-:Y:S01]  /*32e0*/  @!P6 IMAD.MOV R92, RZ, RZ, -R92 ;  /* 0x000000ffff5ce224 */ /* 0x000fe200078e0a5c */
[----:B------:R-:W-:Y:S01]  /*32f0*/  IABS R8, R8 ;  /* 0x0000000800087213 */ /* 0x000fe20000000000 */
[----:B------:R-:W-:Y:S01]  /*3300*/  IMAD.MOV.U32 R94, RZ, RZ, R57 ;  /* 0x000000ffff5e7224 */ /* 0x000fe200078e0039 */
[----:B------:R-:W-:Y:S01]  /*3310*/  ISETP.GE.AND P6, PT, R54, RZ, PT ;  /* 0x000000ff3600720c */ /* 0x000fe20003fc6270 */
[--C-:B------:R-:W-:Y:S01]  /*3320*/  @!P0 IMAD.IADD R3, R3, 0x1, -R6.reuse ;  /* 0x0000000103038824 */ /* 0x100fe200078e0a06 */
[----:B------:R-:W-:Y:S01]  /*3330*/  IABS R54, R54 ;  /* 0x0000003600367213 */ /* 0x000fe20000000000 */
[----:B------:R-:W-:Y:S01]  /*3340*/  @!P3 IMAD.IADD R53, R53, 0x1, -R6 ;  /* 0x000000013535b824 */ /* 0x000fe200078e0a06 */
[----:B------:R-:W-:Y:S01]  /*3350*/  LOP3.LUT R56, R7, 0x16, RZ, 0xfc, !PT ;  /* 0x0000001607387812 */ /* 0x000fe200078efcff */
[----:B------:R-:W-:Y:S01]  /*3360*/  IMAD.MOV.U32 R57, RZ, RZ, R8 ;  /* 0x000000ffff397224 */ /* 0x000fe200078e0008 */
[----:B------:R-:W-:Y:S01]  /*3370*/  ISETP.GT.U32.AND P0, PT, R6, R3, PT ;  /* 0x000000030600720c */ /* 0x000fe20003f04070 */
[----:B------:R-:W-:Y:S01]  /*3380*/  IMAD.MOV.U32 R59, RZ, RZ, R54 ;  /* 0x000000ffff3b7224 */ /* 0x000fe200078e0036 */
[----:B------:R-:W-:Y:S01]  /*3390*/  IABS R61, R56 ;  /* 0x00000038003d7213 */ /* 0x000fe20000000000 */
[----:B------:R-:W-:Y:S01]  /*33a0*/  IMAD.HI.U32 R8, R2, R57, RZ ;  /* 0x0000003902087227 */ /* 0x000fe200078e00ff */
[----:B------:R-:W-:-:S03]  /*33b0*/  ISETP.GT.U32.AND P3, PT, R6, R53, PT ;  /* 0x000000350600720c */ /* 0x000fc60003f64070 */
[----:B------:R-:W-:-:S04]  /*33c0*/  IMAD.HI.U32 R54, R2, R59, RZ ;  /* 0x0000003b02367227 */ /* 0x000fc800078e00ff */
[----:B------:R-:W-:-:S04]  /*33d0*/  IMAD.HI.U32 R55, R2, R61, RZ ;  /* 0x0000003d02377227 */ /* 0x000fc800078e00ff */
[----:B------:R-:W-:Y:S02]  /*33e0*/  IMAD.MOV R8, RZ, RZ, -R8 ;  /* 0x000000ffff087224 */ /* 0x000fe400078e0a08 */
[----:B------:R-:W-:Y:S01]  /*33f0*/  @!P5 IMAD.MOV R94, RZ, RZ, -R94 ;  /* 0x000000ffff5ed224 */ /* 0x000fe200078e0a5e */
[----:B------:R-:W-:Y:S01]  /*3400*/  ISETP.GE.AND P5, PT, R56, RZ, PT ;  /* 0x000000ff3800720c */ /* 0x000fe20003fa6270 */
[----:B------:R-:W-:Y:S02]  /*3410*/  IMAD.MOV R54, RZ, RZ, -R54 ;  /* 0x000000ffff367224 */ /* 0x000fe400078e0a36 */
[----:B------:R-:W-:Y:S02]  /*3420*/  IMAD.MOV R56, RZ, RZ, -R55 ;  /* 0x000000ffff387224 */ /* 0x000fe400078e0a37 */
[C---:B------:R-:W-:Y:S02]  /*3430*/  IMAD R55, R6.reuse, R8, R57 ;  /* 0x0000000806377224 */ /* 0x040fe400078e0239 */
[----:B------:R-:W-:-:S02]  /*3440*/  IMAD R57, R6, R54, R59 ;  /* 0x0000003606397224 */ /* 0x000fc400078e023b */
[--C-:B------:R-:W-:Y:S02]  /*3450*/  @!P3 IMAD.IADD R53, R53, 0x1, -R6.reuse ;  /* 0x000000013535b824 */ /* 0x100fe400078e0a06 */
[----:B------:R-:W-:Y:S01]  /*3460*/  @!P0 IMAD.IADD R3, R3, 0x1, -R6 ;  /* 0x0000000103038824 */ /* 0x000fe200078e0a06 */
[----:B------:R-:W-:Y:S01]  /*3470*/  ISETP.GT.U32.AND P3, PT, R6, R57, PT ;  /* 0x000000390600720c */ /* 0x000fe20003f64070 */
[----:B------:R-:W-:Y:S01]  /*3480*/  IMAD.HI.U32 R8, R2, R63, RZ ;  /* 0x0000003f02087227 */ /* 0x000fe200078e00ff */
[----:B------:R-:W-:-:S03]  /*3490*/  ISETP.GT.U32.AND P0, PT, R6, R55, PT ;  /* 0x000000370600720c */ /* 0x000fc60003f04070 */
[----:B------:R-:W-:Y:S02]  /*34a0*/  IMAD.MOV R8, RZ, RZ, -R8 ;  /* 0x000000ffff087224 */ /* 0x000fe400078e0a08 */
[C---:B------:R-:W-:Y:S02]  /*34b0*/  IMAD R59, R6.reuse, R56, R61 ;  /* 0x00000038063b7224 */ /* 0x040fe400078e023d */
[----:B------:R-:W-:Y:S02]  /*34c0*/  IMAD R61, R6, R8, R63 ;  /* 0x00000008063d7224 */ /* 0x000fe400078e023f */
[----:B------:R-:W-:-:S04]  /*34d0*/  IMAD.HI.U32 R8, R2, R65, RZ ;  /* 0x0000004102087227 */ /* 0x000fc800078e00ff */
[--C-:B------:R-:W-:Y:S02]  /*34e0*/  @!P3 IMAD.IADD R57, R57, 0x1, -R6.reuse ;  /* 0x000000013939b824 */ /* 0x100fe400078e0a06 */
[----:B------:R-:W-:Y:S02]  /*34f0*/  @!P0 IMAD.IADD R55, R55, 0x1, -R6 ;  /* 0x0000000137378824 */ /* 0x000fe400078e0a06 */
[----:B------:R-:W-:Y:S01]  /*3500*/  IMAD.HI.U32 R54, R2, R67, RZ ;  /* 0x0000004302367227 */ /* 0x000fe200078e00ff */
[C---:B------:R-:W-:Y:S02]  /*3510*/  ISETP.GT.U32.AND P3, PT, R6.reuse, R57, PT ;  /* 0x000000390600720c */ /* 0x040fe40003f64070 */
[----:B------:R-:W-:Y:S01]  /*3520*/  ISETP.GT.U32.AND P0, PT, R6, R55, PT ;  /* 0x000000370600720c */ /* 0x000fe20003f04070 */
[----:B------:R-:W-:Y:S02]  /*3530*/  IMAD.MOV R63, RZ, RZ, -R8 ;  /* 0x000000ffff3f7224 */ /* 0x000fe400078e0a08 */
[----:B------:R-:W-:-:S02]  /*3540*/  IMAD.MOV R54, RZ, RZ, -R54 ;  /* 0x000000ffff367224 */ /* 0x000fc400078e0a36 */
[C---:B------:R-:W-:Y:S02]  /*3550*/  IMAD R63, R6.reuse, R63, R65 ;  /* 0x0000003f063f7224 */ /* 0x040fe400078e0241 */
[----:B------:R-:W-:Y:S02]  /*3560*/  IMAD R65, R6, R54, R67 ;  /* 0x0000003606417224 */ /* 0x000fe400078e0243 */
[----:B------:R-:W-:-:S04]  /*3570*/  IMAD.HI.U32 R8, R2, R69, RZ ;  /* 0x0000004502087227 */ /* 0x000fc800078e00ff */
[--C-:B------:R-:W-:Y:S01]  /*3580*/  @!P3 IMAD.IADD R57, R57, 0x1, -R6.reuse ;  /* 0x000000013939b824 */ /* 0x100fe200078e0a06 */
[C---:B------:R-:W-:Y:S01]  /*3590*/  ISETP.GT.U32.AND P3, PT, R6.reuse, R61, PT ;  /* 0x0000003d0600720c */ /* 0x040fe20003f64070 */
[----:B------:R-:W-:Y:S01]  /*35a0*/  @!P0 IMAD.IADD R55, R55, 0x1, -R6 ;  /* 0x0000000137378824 */ /* 0x000fe200078e0a06 */
[----:B------:R-:W-:Y:S01]  /*35b0*/  ISETP.GT.U32.AND P0, PT, R6, R59, PT ;  /* 0x0000003b0600720c */ /* 0x000fe20003f04070 */
[----:B------:R-:W-:Y:S02]  /*35c0*/  IMAD.MOV R56, RZ, RZ, -R8 ;  /* 0x000000ffff387224 */ /* 0x000fe400078e0a08 */
[----:B------:R-:W-:-:S04]  /*35d0*/  IMAD.HI.U32 R8, R2, R71, RZ ;  /* 0x0000004702087227 */ /* 0x000fc800078e00ff */
[----:B------:R-:W-:Y:S02]  /*35e0*/  IMAD.MOV R8, RZ, RZ, -R8 ;  /* 0x000000ffff087224 */ /* 0x000fe400078e0a08 */
[C---:B------:R-:W-:Y:S02]  /*35f0*/  IMAD R67, R6.reuse, R56, R69 ;  /* 0x0000003806437224 */ /* 0x040fe400078e0245 */
[--C-:B------:R-:W-:Y:S01]  /*3600*/  @!P3 IMAD.IADD R61, R61, 0x1, -R6.reuse ;  /* 0x000000013d3db824 */ /* 0x100fe200078e0a06 */
[C---:B------:R-:W-:Y:S01]  /*3610*/  ISETP.GT.U32.AND P3, PT, R6.reuse, R65, PT ;  /* 0x000000410600720c */ /* 0x040fe20003f64070 */
[----:B------:R-:W-:Y:S01]  /*3620*/  @!P0 IMAD.IADD R59, R59, 0x1, -R6 ;  /* 0x000000013b3b8824 */ /* 0x000fe200078e0a06 */
[C---:B------:R-:W-:Y:S01]  /*3630*/  ISETP.GT.U32.AND P0, PT, R6.reuse, R63, PT ;  /* 0x0000003f0600720c */ /* 0x040fe20003f04070 */
[----:B------:R-:W-:Y:S02]  /*3640*/  IMAD R69, R6, R8, R71 ;  /* 0x0000000806457224 */ /* 0x000fe400078e0247 */
[----:B------:R-:W-:-:S04]  /*3650*/  IMAD.HI.U32 R8, R2, R73, RZ ;  /* 0x0000004902087227 */ /* 0x000fc800078e00ff */
[----:B------:R-:W-:Y:S02]  /*3660*/  IMAD.MOV R8, RZ, RZ, -R8 ;  /* 0x000000ffff087224 */ /* 0x000fe400078e0a08 */
[----:B------:R-:W-:Y:S01]  /*3670*/  IMAD.MOV.U32 R100, RZ, RZ, R53 ;  /* 0x000000ffff647224 */ /* 0x000fe200078e0035 */
[----:B------:R-:W-:Y:S01]  /*3680*/  LOP3.LUT R53, RZ, R25, RZ, 0x33, !PT ;  /* 0x00000019ff357212 */ /* 0x000fe200078e33ff */
[--C-:B------:R-:W-:Y:S01]  /*3690*/  @!P3 IMAD.IADD R65, R65, 0x1, -R6.reuse ;  /* 0x000000014141b824 */ /* 0x100fe200078e0a06 */
[C---:B------:R-:W-:Y:S01]  /*36a0*/  ISETP.GT.U32.AND P3, PT, R6.reuse, R69, PT ;  /* 0x000000450600720c */ /* 0x040fe20003f64070 */
[----:B------:R-:W-:Y:S01]  /*36b0*/  @!P0 IMAD.IADD R63, R63, 0x1, -R6 ;  /* 0x000000013f3f8824 */ /* 0x000fe200078e0a06 */
[C---:B------:R-:W-:Y:S01]  /*36c0*/  ISETP.GT.U32.AND P0, PT, R6.reuse, R67, PT ;  /* 0x000000430600720c */ /* 0x040fe20003f04070 */
[----:B------:R-:W-:Y:S02]  /*36d0*/  IMAD R71, R6, R8, R73 ;  /* 0x0000000806477224 */ /* 0x000fe400078e0249 */
[----:B------:R-:W-:-:S04]  /*36e0*/  IMAD.HI.U32 R8, R2, R75, RZ ;  /* 0x0000004b02087227 */ /* 0x000fc800078e00ff */
[----:B------:R-:W-:Y:S01]  /*36f0*/  IMAD.MOV.U32 R98, RZ, RZ, R3 ;  /* 0x000000ffff627224 */ /* 0x000fe200078e0003 */
[----:B------:R-:W-:Y:S01]  /*3700*/  SHF.R.S32.HI R3, RZ, 0x6, R0 ;  /* 0x00000006ff037819 */ /* 0x000fe20000011400 */
[----:B------:R-:W-:Y:S01]  /*3710*/  @!P1 IMAD.MOV R100, RZ, RZ, -R100 ;  /* 0x000000ffff649224 */ /* 0x000fe200078e0a64 */
[----:B------:R-:W-:Y:S01]  /*3720*/  ISETP.GT.U32.AND P1, PT, R6, R61, PT ;  /* 0x0000003d0600720c */ /* 0x000fe20003f24070 */
[----:B------:R-:W-:Y:S01]  /*3730*/  IMAD.HI.U32 R54, R2, R77, RZ ;  /* 0x0000004d02367227 */ /* 0x000fe200078e00ff */
[----:B------:R-:W-:-:S03]  /*3740*/  SGXT R3, R3, 0x1 ;  /* 0x000000010303781a */ /* 0x000fc60000000200 */
[----:B------:R-:W-:Y:S02]  /*3750*/  IMAD.MOV R8, RZ, RZ, -R8 ;  /* 0x000000ffff087224 */ /* 0x000fe400078e0a08 */
[----:B------:R-:W-:-:S04]  /*3760*/  IMAD.HI.U32 R56, R2, R79, RZ ;  /* 0x0000004f02387227 */ /* 0x000fc800078e00ff */
[----:B------:R-:W-:Y:S01]  /*3770*/  @!P2 IMAD.MOV R98, RZ, RZ, -R98 ;  /* 0x000000ffff62a224 */ /* 0x000fe200078e0a62 */
[C---:B------:R-:W-:Y:S01]  /*3780*/  ISETP.GT.U32.AND P2, PT, R6.reuse, R63, PT ;  /* 0x0000003f0600720c */ /* 0x040fe20003f44070 */
[----:B------:R-:W-:Y:S01]  /*3790*/  @!P3 IMAD.IADD R69, R69, 0x1, -R6 ;  /* 0x000000014545b824 */ /* 0x000fe200078e0a06 */
[C---:B------:R-:W-:Y:S01]  /*37a0*/  ISETP.GT.U32.AND P3, PT, R6.reuse, R65, PT ;  /* 0x000000410600720c */ /* 0x040fe20003f64070 */
[----:B------:R-:W-:Y:S02]  /*37b0*/  IMAD.MOV R54, RZ, RZ, -R54 ;  /* 0x000000ffff367224 */ /* 0x000fe400078e0a36 */
[C---:B------:R-:W-:Y:S02]  /*37c0*/  IMAD R73, R6.reuse, R8, R75 ;  /* 0x0000000806497224 */ /* 0x040fe400078e024b */
[----:B------:R-:W-:Y:S01]  /*37d0*/  @!P0 IMAD.IADD R67, R67, 0x1, -R6 ;  /* 0x0000000143438824 */ /* 0x000fe200078e0a06 */
[----:B------:R-:W-:Y:S01]  /*37e0*/  ISETP.GT.U32.AND P0, PT, R6, R59, PT ;  /* 0x0000003b0600720c */ /* 0x000fe20003f04070 */
[----:B------:R-:W-:-:S02]  /*37f0*/  IMAD.MOV R56, RZ, RZ, -R56 ;  /* 0x000000ffff387224 */ /* 0x000fc400078e0a38 */
[----:B------:R-:W-:-:S04]  /*3800*/  IMAD.HI.U32 R8, R2, R81, RZ ;  /* 0x0000005102087227 */ /* 0x000fc800078e00ff */
[----:B------:R-:W-:Y:S02]  /*3810*/  IMAD.MOV.U32 R104, RZ, RZ, R57 ;  /* 0x000000ffff687224 */ /* 0x000fe400078e0039 */
[C---:B------:R-:W-:Y:S02]  /*3820*/  IMAD R75, R6.reuse, R54, R77 ;  /* 0x00000036064b7224 */ /* 0x040fe400078e024d */
[C---:B------:R-:W-:Y:S01]  /*3830*/  IMAD R77, R6.reuse, R56, R79 ;  /* 0x00000038064d7224 */ /* 0x040fe200078e024f */
[----:B------:R-:W-:Y:S01]  /*3840*/  IABS R79, R76 ;  /* 0x0000004c004f7213 */ /* 0x000fe20000000000 */
[----:B------:R-:W-:Y:S02]  /*3850*/  IMAD.MOV R8, RZ, RZ, -R8 ;  /* 0x000000ffff087224 */ /* 0x000fe400078e0a08 */
[----:B------:R-:W-:Y:S01]  /*3860*/  @!P6 IMAD.MOV R104, RZ, RZ, -R104 ;  /* 0x000000ffff68e224 */ /* 0x000fe200078e0a68 */
[C---:B------:R-:W-:Y:S01]  /*3870*/  ISETP.GT.U32.AND P6, PT, R6.reuse, R69, PT ;  /* 0x000000450600720c */ /* 0x040fe20003fc4070 */
[----:B------:R-:W-:-:S02]  /*3880*/  IMAD R57, R6, R8, R81 ;  /* 0x0000000806397224 */ /* 0x000fc400078e0251 */
[----:B------:R-:W-:Y:S01]  /*3890*/  @!P1 IMAD.IADD R61, R61, 0x1, -R6 ;  /* 0x000000013d3d9824 */ /* 0x000fe200078e0a06 */
[----:B------:R-:W-:Y:S01]  /*38a0*/  ISETP.GT.U32.AND P1, PT, R6, R73, PT ;  /* 0x000000490600720c */ /* 0x000fe20003f24070 */
[----:B------:R-:W-:-:S04]  /*38b0*/  IMAD.HI.U32 R2, R2, R79, RZ ;  /* 0x0000004f02027227 */ /* 0x000fc800078e00ff */
[--C-:B------:R-:W-:Y:S01]  /*38c0*/  @!P2 IMAD.IADD R63, R63, 0x1, -R6.reuse ;  /* 0x000000013f3fa824 */ /* 0x100fe200078e0a06 */
[C---:B------:R-:W-:Y:S01]  /*38d0*/  ISETP.GT.U32.AND P2, PT, R6.reuse, R75, PT ;  /* 0x0000004b0600720c */ /* 0x040fe20003f44070 */
[--C-:B------:R-:W-:Y:S01]  /*38e0*/  @!P3 IMAD.IADD R65, R65, 0x1, -R6.reuse ;  /* 0x000000014141b824 */ /* 0x100fe200078e0a06 */
[C---:B------:R-:W-:Y:S01]  /*38f0*/  ISETP.GT.U32.AND P3, PT, R6.reuse, R57, PT ;  /* 0x000000390600720c */ /* 0x040fe20003f64070 */
[----:B------:R-:W-:Y:S02]  /*3900*/  IMAD.MOV.U32 R102, RZ, RZ, R55 ;  /* 0x000000ffff667224 */ /* 0x000fe400078e0037 */
[----:B------:R-:W-:Y:S01]  /*3910*/  @!P0 IMAD.IADD R59, R59, 0x1, -R6 ;  /* 0x000000013b3b8824 */ /* 0x000fe200078e0a06 */
[C---:B------:R-:W-:Y:S01]  /*3920*/  ISETP.GT.U32.AND P0, PT, R6.reuse, R71, PT ;  /* 0x000000470600720c */ /* 0x040fe20003f04070 */
[----:B------:R-:W-:Y:S02]  /*3930*/  IMAD.MOV R2, RZ, RZ, -R2 ;  /* 0x000000ffff027224 */ /* 0x000fe400078e0a02 */
[----:B------:R-:W-:Y:S01]  /*3940*/  @!P4 IMAD.MOV R102, RZ, RZ, -R102 ;  /* 0x000000ffff66c224 */ /* 0x000fe200078e0a66 */
[C---:B------:R-:W-:Y:S01]  /*3950*/  ISETP.GT.U32.AND P4, PT, R6.reuse, R67, PT ;  /* 0x000000430600720c */ /* 0x040fe20003f84070 */
[----:B------:R-:W-:Y:S01]  /*3960*/  IMAD R55, R6, R2, R79 ;  /* 0x0000000206377224 */ /* 0x000fe200078e024f */
[----:B------:R-:W-:Y:S01]  /*3970*/  LOP3.LUT R2, R0, 0x40, RZ, 0xc0, !PT ;  /* 0x0000004000027812 */ /* 0x000fe200078ec0ff */
[--C-:B------:R-:W-:Y:S01]  /*3980*/  @!P6 IMAD.IADD R69, R69, 0x1, -R6.reuse ;  /* 0x000000014545e824 */ /* 0x100fe200078e0a06 */
[C---:B------:R-:W-:Y:S01]  /*3990*/  ISETP.GT.U32.AND P6, PT, R6.reuse, R77, PT ;  /* 0x0000004d0600720c */ /* 0x040fe20003fc4070 */
[--C-:B------:R-:W-:Y:S01]  /*39a0*/  @!P1 IMAD.IADD R73, R73, 0x1, -R6.reuse ;  /* 0x0000000149499824 */ /* 0x100fe200078e0a06 */
[----:B------:R-:W-:Y:S01]  /*39b0*/  ISETP.GT.U32.AND P1, PT, R6, R55, PT ;  /* 0x000000370600720c */ /* 0x000fe20003f24070 */
[--C-:B------:R-:W-:Y:S01]  /*39c0*/  @!P2 IMAD.IADD R75, R75, 0x1, -R6.reuse ;  /* 0x000000014b4ba824 */ /* 0x100fe200078e0a06 */
[----:B------:R-:W-:Y:S01]  /*39d0*/  ISETP.GE.AND P2, PT, R62, RZ, PT ;  /* 0x000000ff3e00720c */ /* 0x000fe20003f46270 */
[--C-:B------:R-:W-:Y:S01]  /*39e0*/  @!P3 IMAD.IADD R57, R57, 0x1, -R6.reuse ;  /* 0x000000013939b824 */ /* 0x100fe200078e0a06 */
[----:B------:R-:W-:Y:S01]  /*39f0*/  ISETP.GE.AND P3, PT, R64, RZ, PT ;  /* 0x000000ff4000720c */ /* 0x000fe20003f66270 */
[--C-:B------:R-:W-:Y:S01]  /*3a00*/  @!P0 IMAD.IADD R71, R71, 0x1, -R6.reuse ;  /* 0x0000000147478824 */ /* 0x100fe200078e0a06 */
[----:B------:R-:W-:Y:S01]  /*3a10*/  ISETP.GE.AND P0, PT, R60, RZ, PT ;  /* 0x000000ff3c00720c */ /* 0x000fe20003f06270 */
[----:B------:R-:W-:Y:S01]  /*3a20*/  @!P4 IMAD.IADD R67, R67, 0x1, -R6 ;  /* 0x000000014343c824 */ /* 0x000fe200078e0a06 */
[----:B------:R-:W-:Y:S01]  /*3a30*/  ISETP.GE.AND P4, PT, R58, RZ, PT ;  /* 0x000000ff3a00720c */ /* 0x000fe20003f86270 */
[----:B------:R-:W-:-:S02]  /*3a40*/  IMAD.MOV.U32 R106, RZ, RZ, R59 ;  /* 0x000000ffff6a7224 */ /* 0x000fc400078e003b */
[--C-:B------:R-:W-:Y:S01]  /*3a50*/  @!P6 IMAD.IADD R77, R77, 0x1, -R6.reuse ;  /* 0x000000014d4de824 */ /* 0x100fe200078e0a06 */
[----:B------:R-:W-:Y:S01]  /*3a60*/  ISETP.GE.AND P6, PT, R66, RZ, PT ;  /* 0x000000ff4200720c */ /* 0x000fe20003fc6270 */
[----:B------:R-:W-:Y:S01]  /*3a70*/  @!P1 IMAD.IADD R55, R55, 0x1, -R6 ;  /* 0x0000000137379824 */ /* 0x000fe200078e0a06 */
[C---:B------:R-:W-:Y:S01]  /*3a80*/  ISETP.GT.U32.AND P1, PT, R6.reuse, R71, PT ;  /* 0x000000470600720c */ /* 0x040fe20003f24070 */
[----:B------:R-:W-:Y:S01]  /*3a90*/  @!P5 IMAD.MOV R106, RZ, RZ, -R106 ;  /* 0x000000ffff6ad224 */ /* 0x000fe200078e0a6a */
[C---:B------:R-:W-:Y:S01]  /*3aa0*/  ISETP.GT.U32.AND P5, PT, R6.reuse, R77, PT ;  /* 0x0000004d0600720c */ /* 0x040fe20003fa4070 */
[----:B------:R-:W-:Y:S02]  /*3ab0*/  IMAD.MOV.U32 R112, RZ, RZ, R65 ;  /* 0x000000ffff707224 */ /* 0x000fe400078e0041 */
[----:B------:R-:W-:Y:S02]  /*3ac0*/  IMAD.MOV.U32 R110, RZ, RZ, R63 ;  /* 0x000000ffff6e7224 */ /* 0x000fe400078e003f */
[----:B------:R-:W-:Y:S01]  /*3ad0*/  @!P2 IMAD.MOV R112, RZ, RZ, -R112 ;  /* 0x000000ffff70a224 */ /* 0x000fe200078e0a70 */
[C---:B------:R-:W-:Y:S01]  /*3ae0*/  ISETP.GT.U32.AND P2, PT, R6.reuse, R57, PT ;  /* 0x000000390600720c */ /* 0x040fe20003f44070 */
[----:B------:R-:W-:Y:S01]  /*3af0*/  @!P3 IMAD.MOV R67, RZ, RZ, -R67 ;  /* 0x000000ffff43b224 */ /* 0x000fe200078e0a43 */
[----:B------:R-:W-:Y:S01]  /*3b00*/  ISETP.GT.U32.AND P3, PT, R6, R55, PT ;  /* 0x000000370600720c */ /* 0x000fe20003f64070 */
[----:B------:R-:W-:-:S02]  /*3b10*/  IMAD.MOV.U32 R108, RZ, RZ, R61 ;  /* 0x000000ffff6c7224 */ /* 0x000fc400078e003d */
[----:B------:R-:W-:Y:S01]  /*3b20*/  @!P0 IMAD.MOV R110, RZ, RZ, -R110 ;  /* 0x000000ffff6e8224 */ /* 0x000fe200078e0a6e */
[C---:B------:R-:W-:Y:S01]  /*3b30*/  ISETP.GT.U32.AND P0, PT, R6.reuse, R75, PT ;  /* 0x0000004b0600720c */ /* 0x040fe20003f04070 */
[----:B------:R-:W-:Y:S01]  /*3b40*/  @!P4 IMAD.MOV R108, RZ, RZ, -R108 ;  /* 0x000000ffff6cc224 */ /* 0x000fe200078e0a6c */
[----:B------:R-:W-:Y:S01]  /*3b50*/  ISETP.GT.U32.AND P4, PT, R6, R73, PT ;  /* 0x000000490600720c */ /* 0x000fe20003f84070 */
[----:B------:R-:W-:Y:S01]  /*3b60*/  @!P6 IMAD.MOV R69, RZ, RZ, -R69 ;  /* 0x000000ffff45e224 */ /* 0x000fe200078e0a45 */
[----:B------:R-:W-:Y:S01]  /*3b70*/  ISETP.GE.AND P6, PT, R68, RZ, PT ;  /* 0x000000ff4400720c */ /* 0x000fe20003fc6270 */
[--C-:B------:R-:W-:Y:S01]  /*3b80*/  @!P5 IMAD.IADD R77, R77, 0x1, -R6.reuse ;  /* 0x000000014d4dd824 */ /* 0x100fe200078e0a06 */
[----:B------:R-:W-:Y:S01]  /*3b90*/  ISETP.GE.AND P5, PT, R76, RZ, PT ;  /* 0x000000ff4c00720c */ /* 0x000fe20003fa6270 */
[--C-:B------:R-:W-:Y:S01]  /*3ba0*/  @!P1 IMAD.IADD R71, R71, 0x1, -R6.reuse ;  /* 0x0000000147479824 */ /* 0x100fe200078e0a06 */
[----:B------:R-:W-:Y:S01]  /*3bb0*/  ISETP.GE.AND P1, PT, R7, RZ, PT ;  /* 0x000000ff0700720c */ /* 0x000fe20003f26270 */
[--C-:B------:R-:W-:Y:S01]  /*3bc0*/  @!P2 IMAD.IADD R57, R57, 0x1, -R6.reuse ;  /* 0x000000013939a824 */ /* 0x100fe200078e0a06 */
[----:B------:R-:W-:Y:S01]  /*3bd0*/  ISETP.GE.AND P2, PT, R74, RZ, PT ;  /* 0x000000ff4a00720c */ /* 0x000fe20003f46270 */
[--C-:B------:R-:W-:Y:S01]  /*3be0*/  @!P3 IMAD.IADD R55, R55, 0x1, -R6.reuse ;  /* 0x000000013737b824 */ /* 0x100fe200078e0a06 */
[----:B------:R-:W-:Y:S01]  /*3bf0*/  ISETP.NE.AND P3, PT, R25, RZ, PT ;  /* 0x000000ff1900720c */ /* 0x000fe20003f65270 */
[--C-:B------:R-:W-:Y:S01]  /*3c00*/  @!P0 IMAD.IADD R75, R75, 0x1, -R6.reuse ;  /* 0x000000014b4b8824 */ /* 0x100fe200078e0a06 */
[----:B------:R-:W-:Y:S01]  /*3c10*/  ISETP.GE.AND P0, PT, R72, RZ, PT ;  /* 0x000000ff4800720c */ /* 0x000fe20003f06270 */
[----:B------:R-:W-:Y:S01]  /*3c20*/  IMAD R25, R78, UR60, RZ ;  /* 0x0000003c4e197c24 */ /* 0x000fe2000f8e02ff */
[----:B------:R-:W-:Y:S01]  /*3c30*/  SEL R9, R53, R9, !P3 ;  /* 0x0000000935097207 */ /* 0x000fe20005800000 */
[----:B------:R-:W-:Y:S01]  /*3c40*/  @!P4 IMAD.IADD R73, R73, 0x1, -R6 ;  /* 0x000000014949c824 */ /* 0x000fe200078e0a06 */
[C---:B------:R-:W-:Y:S01]  /*3c50*/  SEL R10, R53.reuse, R10, !P3 ;  /* 0x0000000a350a7207 */ /* 0x040fe20005800000 */
[----:B------:R-:W-:Y:S01]  /*3c60*/  IMAD.MOV.U32 R6, RZ, RZ, R55 ;  /* 0x000000ffff067224 */ /* 0x000fe200078e0037 */
[----:B------:R-:W-:Y:S01]  /*3c70*/  SEL R18, R53, R18, !P3 ;  /* 0x0000001235127207 */ /* 0x000fe20005800000 */
[----:B------:R-:W-:Y:S01]  /*3c80*/  IMAD R7, R4, UR5, RZ ;  /* 0x0000000504077c24 */ /* 0x000fe2000f8e02ff */
[----:B------:R-:W-:Y:S01]  /*3c90*/  ULDC UR5, c[0x0][0x240] ;  /* 0x0000900000057ab9 */ /* 0x000fe20000000800 */
[----:B------:R-:W-:Y:S01]  /*3ca0*/  @!P6 IMAD.MOV R71, RZ, RZ, -R71 ;  /* 0x000000ffff47e224 */ /* 0x000fe200078e0a47 */
[----:B------:R-:W-:Y:S01]  /*3cb0*/  LEA R8, P6, R25, UR10, 0x1 ;  /* 0x0000000a19087c11 */ /* 0x000fe2000f8c08ff */
[----:B------:R-:W-:Y:S01]  /*3cc0*/  IMAD.MOV.U32 R128, RZ, RZ, R57 ;  /* 0x000000ffff807224 */ /* 0x000fe200078e0039 */
[----:B------:R-:W-:Y:S01]  /*3cd0*/  SEL R54, R53, R11, !P3 ;  /* 0x0000000b35367207 */ /* 0x000fe20005800000 */
[----:B------:R-:W-:Y:S01]  /*3ce0*/  @!P5 IMAD.MOV R6, RZ, RZ, -R6 ;  /* 0x000000ffff06d224 */ /* 0x000fe200078e0a06 */
[----:B------:R-:W-:Y:S01]  /*3cf0*/  ISETP.GE.AND P4, PT, R70, RZ, PT ;  /* 0x000000ff4600720c */ /* 0x000fe20003f86270 */
[----:B------:R-:W-:Y:S01]  /*3d00*/  IMAD R9, R9, UR5, RZ ;  /* 0x0000000509097c24 */ /* 0x000fe2000f8e02ff */
[C---:B------:R-:W-:Y:S01]  /*3d10*/  SEL R55, R53.reuse, R16, !P3 ;  /* 0x0000001035377207 */ /* 0x040fe20005800000 */
[----:B------:R-:W-:Y:S01]  /*3d20*/  @!P1 IMAD.MOV R128, RZ, RZ, -R128 ;  /* 0x000000ffff809224 */ /* 0x000fe200078e0a80 */
[----:B------:R-:W-:Y:S01]  /*3d30*/  SEL R57, R53, R19, !P3 ;  /* 0x0000001335397207 */ /* 0x000fe20005800000 */
[----:B------:R-:W-:Y:S01]  /*3d40*/  IMAD R19, R10, UR5, RZ ;  /* 0x000000050a137c24 */ /* 0x000fe2000f8e02ff */
[----:B------:R-:W-:Y:S01]  /*3d50*/  LEA.HI.X.SX32 R16, R25, UR11, 0x1, P6 ;  /* 0x0000000b19107c11 */ /* 0x000fe2000b0f0eff */
[----:B------:R-:W-:Y:S01]  /*3d60*/  @!P2 IMAD.MOV R77, RZ, RZ, -R77 ;  /* 0x000000ffff4da224 */ /* 0x000fe200078e0a4d */
[C---:B------:R-:W-:Y:S01]  /*3d70*/  SEL R56, R53.reuse, R17, !P3 ;  /* 0x0000001135387207 */ /* 0x040fe20005800000 */
[----:B------:R-:W-:Y:S01]  /*3d80*/  IMAD R25, R18, UR5, RZ ;  /* 0x0000000512197c24 */ /* 0x000fe2000f8e02ff */
[C---:B------:R-:W-:Y:S01]  /*3d90*/  SEL R20, R53.reuse, R20, !P3 ;  /* 0x0000001435147207 */ /* 0x040fe20005800000 */
[----:B------:R-:W-:Y:S01]  /*3da0*/  @!P0 IMAD.MOV R75, RZ, RZ, -R75 ;  /* 0x000000ffff4b8224 */ /* 0x000fe200078e0a4b */
[C---:B------:R-:W-:Y:S01]  /*3db0*/  SEL R58, R53.reuse, R21, !P3 ;  /* 0x00000015353a7207 */ /* 0x040fe20005800000 */
[----:B------:R-:W-:Y:S01]  /*3dc0*/  IMAD R21, R54, UR5, RZ ;  /* 0x0000000536157c24 */ /* 0x000fe2000f8e02ff */
[----:B------:R-:W-:Y:S01]  /*3dd0*/  SEL R126, R53, R6, !P3 ;  /* 0x00000006357e7207 */ /* 0x000fe20005800000 */
[----:B------:R-:W-:Y:S01]  /*3de0*/  IMAD R55, R55, UR5, RZ ;  /* 0x0000000537377c24 */ /* 0x000fe2000f8e02ff */
[----:B------:R-:W-:Y:S01]  /*3df0*/  LEA R4, P1, R5, UR8, 0x1 ;  /* 0x0000000805047c11 */ /* 0x000fe2000f8208ff */
[----:B------:R-:W-:Y:S01]  /*3e00*/  @!P4 IMAD.MOV R73, RZ, RZ, -R73 ;  /* 0x000000ffff49c224 */ /* 0x000fe200078e0a49 */
[-C--:B------:R-:W-:Y:S01]  /*3e10*/  LEA R18, P2, R9, R8.reuse, 0x1 ;  /* 0x0000000809127211 */ /* 0x080fe200078408ff */
[----:B------:R-:W-:Y:S01]  /*3e20*/  IMAD R57, R57, UR5, RZ ;  /* 0x0000000539397c24 */ /* 0x000fe2000f8e02ff */
[----:B------:R-:W-:Y:S01]  /*3e30*/  LEA R6, P0, R7, UR8, 0x1 ;  /* 0x0000000807067c11 */ /* 0x000fe2000f8008ff */
[----:B------:R-:W-:Y:S01]  /*3e40*/  IMAD.SHL.U32 R0, R78, 0x2, RZ ;  /* 0x000000024e007824 */ /* 0x000fe200078e00ff */
[C---:B------:R-:W-:Y:S01]  /*3e50*/  SEL R59, R53.reuse, R23, !P3 ;  /* 0x00000017353b7207 */ /* 0x040fe20005800000 */
[----:B------:R-:W-:Y:S01]  /*3e60*/  IMAD R23, R56, UR5, RZ ;  /* 0x0000000538177c24 */ /* 0x000fe2000f8e02ff */
[----:B------:R-:W-:Y:S01]  /*3e70*/  SEL R60, R53, R27, !P3 ;  /* 0x0000001b353c7207 */ /* 0x000fe20005800000 */
[----:B------:R-:W-:Y:S01]  /*3e80*/  IMAD R27, R20, UR5, RZ ;  /* 0x00000005141b7c24 */ /* 0x000fe2000f8e02ff */
[-C--:B------:R-:W-:Y:S01]  /*3e90*/  LEA R10, P6, R19, R8.reuse, 0x1 ;  /* 0x00000008130a7211 */ /* 0x080fe200078c08ff */
[----:B------:R0:W-:Y:S01]  /*3ea0*/  STL [R1+0x108], R18 ;  /* 0x0001081201007387 */ /* 0x0001e20000100800 */
[----:B------:R-:W-:Y:S01]  /*3eb0*/  LEA.HI.X.SX32 R5, R5, UR9, 0x1, P1 ;  /* 0x0000000905057c11 */ /* 0x000fe200088f0eff */
[----:B------:R-:W-:Y:S01]  /*3ec0*/  IMAD R59, R59, UR5, RZ ;  /* 0x000000053b3b7c24 */ /* 0x000fe2000f8e02ff */
[----:B------:R-:W-:Y:S01]  /*3ed0*/  LEA.HI.X.SX32 R7, R7, UR9, 0x1, P0 ;  /* 0x0000000907077c11 */ /* 0x000fe200080f0eff */
[----:B------:R1:W-:Y:S01]  /*3ee0*/  STL [R1+0x110], R10 ;  /* 0x0001100a01007387 */ /* 0x0003e20000100800 */
[----:B------:R-:W-:Y:S01]  /*3ef0*/  LEA R20, P1, R21, R8, 0x1 ;  /* 0x0000000815147211 */ /* 0x000fe200078208ff */
[----:B------:R-:W-:Y:S01]  /*3f00*/  IMAD R2, R2, 0x80, R0 ;  /* 0x0000008002027824 */ /* 0x000fe200078e0200 */
[C---:B------:R-:W-:Y:S01]  /*3f10*/  SEL R22, R53.reuse, R22, !P3 ;  /* 0x0000001635167207 */ /* 0x040fe20005800000 */
[----:B------:R-:W-:Y:S01]  /*3f20*/  IMAD R141, R126, UR5, RZ ;  /* 0x000000057e8d7c24 */ /* 0x000fe2000f8e02ff */
[----:B------:R-:W-:Y:S01]  /*3f30*/  SEL R24, R53, R24, !P3 ;  /* 0x0000001835187207 */ /* 0x000fe20005800000 */
[----:B------:R2:W-:Y:S01]  /*3f40*/  STL [R1+0x118], R20 ;  /* 0x0001181401007387 */ /* 0x0005e20000100800 */
[----:B0-----:R-:W-:Y:S01]  /*3f50*/  LEA R18, P0, R55, R8, 0x1 ;  /* 0x0000000837127211 */ /* 0x001fe200078008ff */
[----:B------:R-:W-:Y:S01]  /*3f60*/  UIADD3 UR11, UP0, UR20, 0x80, URZ ;  /* 0x00000080140b7890 */ /* 0x000fe2000ff1e03f */
[----:B------:R-:W-:Y:S01]  /*3f70*/  SEL R26, R53, R26, !P3 ;  /* 0x0000001a351a7207 */ /* 0x000fe20005800000 */
[----:B------:R-:W-:Y:S01]  /*3f80*/  UMOV UR8, URZ ;  /* 0x0000003f00087c82 */ /* 0x000fe20008000000 */
[----:B-1----:R-:W-:Y:S01]  /*3f90*/  LEA R10, P5, R23, R8, 0x1 ;  /* 0x00000008170a7211 */ /* 0x002fe200078a08ff */
[----:B------:R0:W-:Y:S01]  /*3fa0*/  STL [R1+0x120], R18 ;  /* 0x0001201201007387 */ /* 0x0001e20000100800 */
[C---:B------:R-:W-:Y:S01]  /*3fb0*/  SEL R28, R53.reuse, R28, !P3 ;  /* 0x0000001c351c7207 */ /* 0x040fe20005800000 */
[----:B------:R-:W-:Y:S01]  /*3fc0*/  USHF.L.U32 UR60, UR60, 0x6, URZ ;  /* 0x000000063c3c7899 */ /* 0x000fe2000800063f */
[----:B------:R-:W-:Y:S01]  /*3fd0*/  SEL R61, R53, R29, !P3 ;  /* 0x0000001d353d7207 */ /* 0x000fe20005800000 */
[----:B------:R1:W-:Y:S01]  /*3fe0*/  STL [R1+0x128], R10 ;  /* 0x0001280a01007387 */ /* 0x0003e20000100800 */
[----:B--2---:R-:W-:Y:S01]  /*3ff0*/  LEA R20, P4, R25, R8, 0x1 ;  /* 0x0000000819147211 */ /* 0x004fe200078808ff */
[----:B------:R-:W-:Y:S01]  /*4000*/  IMAD R29, R58, UR5, RZ ;  /* 0x000000053a1d7c24 */ /* 0x000fe2000f8e02ff */
[----:B------:R-:W-:Y:S01]  /*4010*/  SEL R30, R53, R30, !P3 ;  /* 0x0000001e351e7207 */ /* 0x000fe20005800000 */
[----:B------:R-:W-:Y:S01]  /*4020*/  IMAD R61, R61, UR5, RZ ;  /* 0x000000053d3d7c24 */ /* 0x000fe2000f8e02ff */
[----:B------:R-:W-:Y:S01]  /*4030*/  SEL R62, R53, R31, !P3 ;  /* 0x0000001f353e7207 */ /* 0x000fe20005800000 */
[----:B------:R-:W-:Y:S01]  /*4040*/  STL [R1+0x130], R20 ;  /* 0x0001301401007387 */ /* 0x000fe20000100800 */
[----:B0-----:R-:W-:Y:S01]  /*4050*/  LEA.HI.X.SX32 R18, R9, R16, 0x1, P2 ;  /* 0x0000001009127211 */ /* 0x001fe200010f0eff */
[----:B------:R-:W-:Y:S01]  /*4060*/  IMAD R31, R22, UR5, RZ ;  /* 0x00000005161f7c24 */ /* 0x000fe2000f8e02ff */
[C---:B------:R-:W-:Y:S01]  /*4070*/  SEL R32, R53.reuse, R32, !P3 ;  /* 0x0000002035207207 */ /* 0x040fe20005800000 */
[----:B------:R-:W-:Y:S01]  /*4080*/  UIADD3.X UR12, UR8, 0x40000040, URZ, UP0, !UPT ;  /* 0x40000040080c7890 */ /* 0x000fe200087fe43f */
[C---:B------:R-:W-:Y:S01]  /*4090*/  SEL R63, R53.reuse, R33, !P3 ;  /* 0x00000021353f7207 */ /* 0x040fe20005800000 */
[----:B------:R0:W-:Y:S01]  /*40a0*/  STL [R1+0x104], R18 ;  /* 0x0001041201007387 */ /* 0x0001e20000100800 */
[C---:B------:R-:W-:Y:S01]  /*40b0*/  SEL R34, R53.reuse, R34, !P3 ;  /* 0x0000002235227207 */ /* 0x040fe20005800000 */
[----:B------:R-:W-:Y:S01]  /*40c0*/  IMAD R33, R24, UR5, RZ ;  /* 0x0000000518217c24 */ /* 0x000fe2000f8e02ff */
[C---:B------:R-:W-:Y:S01]  /*40d0*/  SEL R64, R53.reuse, R35, !P3 ;  /* 0x0000002335407207 */ /* 0x040fe20005800000 */
[----:B------:R-:W-:Y:S01]  /*40e0*/  IMAD R35, R26, UR5, RZ ;  /* 0x000000051a237c24 */ /* 0x000fe2000f8e02ff */
[----:B------:R-:W-:Y:S01]  /*40f0*/  SEL R36, R53, R36, !P3 ;  /* 0x0000002435247207 */ /* 0x000fe20005800000 */
[----:B------:R-:W-:Y:S01]  /*4100*/  IMAD R63, R63, UR5, RZ ;  /* 0x000000053f3f7c24 */ /* 0x000fe2000f8e02ff */
[C---:B------:R-:W-:Y:S01]  /*4110*/  SEL R65, R53.reuse, R37, !P3 ;  /* 0x0000002535417207 */ /* 0x040fe20005800000 */
[----:B------:R-:W-:Y:S01]  /*4120*/  IMAD R37, R60, UR5, RZ ;  /* 0x000000053c257c24 */ /* 0x000fe2000f8e02ff */
[C---:B------:R-:W-:Y:S01]  /*4130*/  SEL R38, R53.reuse, R38, !P3 ;  /* 0x0000002635267207 */ /* 0x040fe20005800000 */
[----:B------:R-:W-:Y:S01]  /*4140*/  UMOV UR9, URZ ;  /* 0x0000003f00097c82 */ /* 0x000fe20008000000 */
[C---:B------:R-:W-:Y:S01]  /*4150*/  SEL R66, R53.reuse, R39, !P3 ;  /* 0x0000002735427207 */ /* 0x040fe20005800000 */
[----:B------:R-:W-:Y:S01]  /*4160*/  IMAD R39, R28, UR5, RZ ;  /* 0x000000051c277c24 */ /* 0x000fe2000f8e02ff */
[----:B------:R-:W-:Y:S01]  /*4170*/  SEL R40, R53, R40, !P3 ;  /* 0x0000002835287207 */ /* 0x000fe20005800000 */
[----:B------:R-:W-:Y:S01]  /*4180*/  IMAD R65, R65, UR5, RZ ;  /* 0x0000000541417c24 */ /* 0x000fe2000f8e02ff */
[C---:B------:R-:W-:Y:S01]  /*4190*/  SEL R68, R53.reuse, R41, !P3 ;  /* 0x0000002935447207 */ /* 0x040fe20005800000 */
[----:B------:R-:W-:Y:S01]  /*41a0*/  IMAD R41, R30, UR5, RZ ;  /* 0x000000051e297c24 */ /* 0x000fe2000f8e02ff */
[C---:B------:R-:W-:Y:S01]  /*41b0*/  SEL R42, R53.reuse, R42, !P3 ;  /* 0x0000002a352a7207 */ /* 0x040fe20005800000 */
[----:B------:R-:W-:Y:S01]  /*41c0*/  USHF.R.S32.HI UR10, URZ, 0x1f, UR60 ;  /* 0x0000001f3f0a7899 */ /* 0x000fe2000801143c */
[C---:B------:R-:W-:Y:S01]  /*41d0*/  SEL R70, R53.reuse, R43, !P3 ;  /* 0x0000002b35467207 */ /* 0x040fe20005800000 */
[----:B------:R-:W-:Y:S01]  /*41e0*/  IMAD R43, R62, UR5, RZ ;  /* 0x000000053e2b7c24 */ /* 0x000fe2000f8e02ff */
[C---:B------:R-:W-:Y:S01]  /*41f0*/  SEL R44, R53.reuse, R44, !P3 ;  /* 0x0000002c352c7207 */ /* 0x040fe20005800000 */
[----:B------:R-:W-:Y:S01]  /*4200*/  UMOV UR8, UR11 ;  /* 0x0000000b00087c82 */ /* 0x000fe20008000000 */
[C---:B------:R-:W-:Y:S01]  /*4210*/  SEL R72, R53.reuse, R45, !P3 ;  /* 0x0000002d35487207 */ /* 0x040fe20005800000 */
[----:B------:R-:W-:Y:S01]  /*4220*/  IMAD R45, R32, UR5, RZ ;  /* 0x00000005202d7c24 */ /* 0x000fe2000f8e02ff */
[----:B------:R-:W-:-:S02]  /*4230*/  SEL R46, R53, R46, !P3 ;  /* 0x0000002e352e7207 */ /* 0x000fc40005800000 */
[C---:B------:R-:W-:Y:S01]  /*4240*/  SEL R74, R53.reuse, R47, !P3 ;  /* 0x0000002f354a7207 */ /* 0x040fe20005800000 */
[----:B------:R-:W-:Y:S01]  /*4250*/  IMAD R47, R34, UR5, RZ ;  /* 0x00000005222f7c24 */ /* 0x000fe2000f8e02ff */
        /* <DEDUP_REMOVED lines=56> */
[----:B------:R-:W-:Y:S01]  /*45e0*/  SEL R128, R53, R128, !P3 ;  /* 0x0000008035807207 */ /* 0x000fe20005800000 */
[----:B------:R-:W-:Y:S01]  /*45f0*/  IMAD R53, R38, UR5, RZ ;  /* 0x0000000526357c24 */ /* 0x000fe2000f8e02ff */
[----:B-1----:R-:W-:Y:S01]  /*4600*/  LEA R10, P3, R57, R8, 0x1 ;  /* 0x00000008390a7211 */ /* 0x002fe200078608ff */
[----:B------:R-:W-:Y:S01]  /*4610*/  IMAD R119, R104, UR5, RZ ;  /* 0x0000000568777c24 */ /* 0x000fe2000f8e02ff */
[----:B------:R-:W-:Y:S01]  /*4620*/  LEA.HI.X.SX32 R9, R19, R16, 0x1, P6 ;  /* 0x0000001013097211 */ /* 0x000fe200030f0eff */
[----:B------:R-:W-:Y:S01]  /*4630*/  IMAD R121, R106, UR5, RZ ;  /* 0x000000056a797c24 */ /* 0x000fe2000f8e02ff */
[----:B0-----:R-:W-:Y:S01]  /*4640*/  LEA R18, P2, R27, R8, 0x1 ;  /* 0x000000081b127211 */ /* 0x001fe200078408ff */
[----:B------:R0:W-:Y:S01]  /*4650*/  STL [R1+0x138], R10 ;  /* 0x0001380a01007387 */ /* 0x0001e20000100800 */
[----:B------:R-:W-:Y:S01]  /*4660*/  IMAD R123, R108, UR5, RZ ;  /* 0x000000056c7b7c24 */ /* 0x000fe2000f8e02ff */
[----:B------:R-:W-:Y:S01]  /*4670*/  LOP3.LUT R3, R0, 0x90, R3, 0x78, !PT ;  /* 0x0000009000037812 */ /* 0x000fe200078e7803 */
[----:B------:R-:W-:Y:S01]  /*4680*/  IMAD R125, R110, UR5, RZ ;  /* 0x000000056e7d7c24 */ /* 0x000fe2000f8e02ff */
[----:B------:R1:W-:Y:S01]  /*4690*/  STL [R1+0x10c], R9 ;  /* 0x00010c0901007387 */ /* 0x0003e20000100800 */
[----:B------:R-:W-:Y:S01]  /*46a0*/  IMAD R127, R112, UR5, RZ ;  /* 0x00000005707f7c24 */ /* 0x000fe2000f8e02ff */
[----:B------:R-:W2:Y:S01]  /*46b0*/  LDC R0, c[0x0][0x238] ;  /* 0x00008e00ff007b82 */ /* 0x000ea20000000800 */
[----:B------:R-:W-:Y:S01]  /*46c0*/  IMAD R129, R114, UR5, RZ ;  /* 0x0000000572817c24 */ /* 0x000fe2000f8e02ff */
[----:B------:R3:W-:Y:S01]  /*46d0*/  STL [R1+0x140], R18 ;  /* 0x0001401201007387 */ /* 0x0007e20000100800 */
[----:B------:R-:W-:Y:S01]  /*46e0*/  IMAD R131, R116, UR5, RZ ;  /* 0x0000000574837c24 */ /* 0x000fe2000f8e02ff */
[----:B0-----:R-:W-:Y:S01]  /*46f0*/  LEA.HI.X.SX32 R10, R21, R16, 0x1, P1 ;  /* 0x00000010150a7211 */ /* 0x001fe200008f0eff */
[----:B------:R-:W-:-:S02]  /*4700*/  IMAD R133, R118, UR5, RZ ;  /* 0x0000000576857c24 */ /* 0x000fc4000f8e02ff */
[----:B------:R-:W-:Y:S01]  /*4710*/  IMAD R135, R120, UR5, RZ ;  /* 0x0000000578877c24 */ /* 0x000fe2000f8e02ff */
[----:B-1----:R-:W-:Y:S01]  /*4720*/  LEA R9, P1, R29, R8, 0x1 ;  /* 0x000000081d097211 */ /* 0x002fe200078208ff */
[----:B------:R0:W-:Y:S01]  /*4730*/  STL [R1+0x114], R10 ;  /* 0x0001140a01007387 */ /* 0x0001e20000100800 */
[----:B------:R-:W-:Y:S01]  /*4740*/  IMAD R137, R122, UR5, RZ ;  /* 0x000000057a897c24 */ /* 0x000fe2000f8e02ff */
[----:B---3--:R-:W-:Y:S02]  /*4750*/  LEA.HI.X.SX32 R18, R55, R16, 0x1, P0 ;  /* 0x0000001037127211 */ /* 0x008fe400000f0eff */
[----:B------:R1:W-:Y:S01]  /*4760*/  STL [R1+0x148], R9 ;  /* 0x0001480901007387 */ /* 0x0003e20000100800 */
[----:B------:R-:W-:Y:S01]  /*4770*/  IMAD R139, R124, UR5, RZ ;  /* 0x000000057c8b7c24 */ /* 0x000fe2000f8e02ff */
[----:B------:R-:W-:Y:S01]  /*4780*/  CS2R R54, SRZ ;  /* 0x0000000000367805 */ /* 0x000fe2000001ff00 */
[----:B------:R-:W-:Y:S01]  /*4790*/  IMAD R143, R128, UR5, RZ ;  /* 0x00000005808f7c24 */ /* 0x000fe2000f8e02ff */
[----:B------:R3:W-:Y:S01]  /*47a0*/  STL [R1+0x11c], R18 ;  /* 0x00011c1201007387 */ /* 0x0007e20000100800 */
[----:B------:R-:W-:Y:S01]  /*47b0*/  UIADD3 UR5, UR4, 0x8000, URZ ;  /* 0x0000800004057890 */ /* 0x000fe2000fffe03f */
[----:B0-----:R-:W-:-:S03]  /*47c0*/  LEA R10, P0, R31, R8, 0x1 ;  /* 0x000000081f0a7211 */ /* 0x001fc600078008ff */
[----:B------:R-:W-:Y:S01]  /*47d0*/  USHF.R.U32.HI UR5, URZ, 0x4, UR5 ;  /* 0x000000043f057899 */ /* 0x000fe20008011605 */
[----:B-1----:R-:W-:Y:S01]  /*47e0*/  LEA.HI.X.SX32 R9, R23, R16, 0x1, P5 ;  /* 0x0000001017097211 */ /* 0x002fe200028f0eff */
[----:B------:R0:W-:Y:S01]  /*47f0*/  STL [R1+0x150], R10 ;  /* 0x0001500a01007387 */ /* 0x0001e20000100800 */
[C---:B--2---:R-:W-:Y:S01]  /*4800*/  IMAD R11, R0.reuse, 0x3f, RZ ;  /* 0x0000003f000b7824 */ /* 0x044fe200078e02ff */
[----:B------:R-:W-:Y:S01]  /*4810*/  USGXT.U32 UR22, UR5, 0xe ;  /* 0x0000000e0516789a */ /* 0x000fe20008000000 */
[----:B---3--:R-:W-:Y:S01]  /*4820*/  LEA R18, P5, R59, R8, 0x1 ;  /* 0x000000083b127211 */ /* 0x008fe200078a08ff */
[----:B------:R1:W-:Y:S01]  /*4830*/  STL [R1+0x124], R9 ;  /* 0x0001240901007387 */ /* 0x0003e20000100800 */
[C---:B------:R-:W-:Y:S01]  /*4840*/  IMAD R17, R0.reuse, 0x3e, RZ ;  /* 0x0000003e00117824 */ /* 0x040fe200078e02ff */
[----:B------:R-:W-:Y:S01]  /*4850*/  UIADD3 UR14, UP0, UR22, 0x2, URZ ;  /* 0x00000002160e7890 */ /* 0x000fe2000ff1e03f */
[C---:B------:R-:W-:Y:S01]  /*4860*/  IMAD R19, R0.reuse, 0x3d, RZ ;  /* 0x0000003d00137824 */ /* 0x040fe200078e02ff */
[----:B------:R2:W-:Y:S01]  /*4870*/  STL [R1+0x158], R18 ;  /* 0x0001581201007387 */ /* 0x0005e20000100800 */
[----:B------:R-:W-:Y:S01]  /*4880*/  IMAD R21, R0, 0x3c, RZ ;  /* 0x0000003c00157824 */ /* 0x000fe200078e02ff */
[----:B0-----:R-:W-:Y:S01]  /*4890*/  LEA.HI.X.SX32 R10, R25, R16, 0x1, P4 ;  /* 0x00000010190a7211 */ /* 0x001fe200020f0eff */
[----:B------:R-:W-:Y:S01]  /*48a0*/  UIADD3.X UR15, UR9, 0x40000040, URZ, UP0, !UPT ;  /* 0x40000040090f7890 */ /* 0x000fe200087fe43f */
[----:B------:R-:W-:Y:S01]  /*48b0*/  CS2R R24, SRZ ;  /* 0x0000000000187805 */ /* 0x000fe2000001ff00 */
[----:B------:R-:W-:Y:S01]  /*48c0*/  USHF.L.U32 UR5, UR60, 0x1, URZ ;  /* 0x000000013c057899 */ /* 0x000fe2000800063f */
[----:B-1----:R-:W-:Y:S01]  /*48d0*/  LEA R9, P4, R33, R8, 0x1 ;  /* 0x0000000821097211 */ /* 0x002fe200078808ff */
[----:B------:R0:W-:Y:S01]  /*48e0*/  STL [R1+0x12c], R10 ;  /* 0x00012c0a01007387 */ /* 0x0001e20000100800 */
[----:B------:R-:W-:Y:S01]  /*48f0*/  UMOV UR9, UR12 ;  /* 0x0000000c00097c82 */ /* 0x000fe20008000000 */
[----:B------:R-:W-:Y:S01]  /*4900*/  USHF.L.U64.HI UR60, UR60, 0x1, UR10 ;  /* 0x000000013c3c7899 */ /* 0x000fe2000801020a */
[----:B--2---:R-:W-:Y:S01]  /*4910*/  LEA.HI.X.SX32 R18, R57, R16, 0x1, P3 ;  /* 0x0000001039127211 */ /* 0x004fe200018f0eff */
[----:B------:R1:W-:Y:S01]  /*4920*/  STL [R1+0x160], R9 ;  /* 0x0001600901007387 */ /* 0x0003e20000100800 */
[----:B------:R-:W-:Y:S01]  /*4930*/  UIADD3.64 UR10, UR8, 0x180, URZ ;  /* 0x00000180080a7897 */ /* 0x000fe2000fffe03f */
[----:B------:R-:W-:Y:S01]  /*4940*/  CS2R R56, SRZ ;  /* 0x0000000000387805 */ /* 0x000fe2000001ff00 */
[----:B------:R-:W-:Y:S01]  /*4950*/  UIADD3.64 UR10, UR8, 0x280, URZ ;  /* 0x00000280080a7897 */ /* 0x000fe2000fffe03f */
[----:B------:R2:W-:Y:S01]  /*4960*/  STL [R1+0x134], R18 ;  /* 0x0001341201007387 */ /* 0x0005e20000100800 */
[----:B------:R-:W-:Y:S01]  /*4970*/  UIADD3.64 UR18, UR8, 0x200, URZ ;  /* 0x0000020008127897 */ /* 0x000fe2000fffe03f */
[----:B0-----:R-:W-:Y:S01]  /*4980*/  LEA R10, P3, R35, R8, 0x1 ;  /* 0x00000008230a7211 */ /* 0x001fe200078608ff */
[----:B------:R-:W-:-:S02]  /*4990*/  UIADD3.64 UR12, UR8, 0x80, URZ ;  /* 0x00000080080c7897 */ /* 0x000fc4000fffe03f */
[----:B------:R-:W-:Y:S01]  /*49a0*/  UIADD3.64 UR16, UR8, 0x100, URZ ;  /* 0x0000010008107897 */ /* 0x000fe2000fffe03f */
[----:B-1----:R-:W-:Y:S01]  /*49b0*/  LEA.HI.X.SX32 R9, R27, R16, 0x1, P2 ;  /* 0x000000101b097211 */ /* 0x002fe200010f0eff */
[----:B------:R0:W-:Y:S01]  /*49c0*/  STL [R1+0x168], R10 ;  /* 0x0001680a01007387 */ /* 0x0001e20000100800 */
[----:B------:R-:W-:Y:S01]  /*49d0*/  CS2R R26, SRZ ;  /* 0x00000000001a7805 */ /* 0x000fe2000001ff00 */
[----:B------:R-:W-:Y:S01]  /*49e0*/  UMOV UR10, UR14 ;  /* 0x0000000e000a7c82 */ /* 0x000fe20008000000 */
[----:B--2---:R-:W-:Y:S01]  /*49f0*/  LEA R18, P2, R37, R8, 0x1 ;  /* 0x0000000825127211 */ /* 0x004fe200078408ff */
[----:B------:R1:W-:Y:S01]  /*4a00*/  STL [R1+0x13c], R9 ;  /* 0x00013c0901007387 */ /* 0x0003e20000100800 */
[----:B------:R-:W-:Y:S01]  /*4a10*/  UMOV UR11, UR15 ;  /* 0x0000000f000b7c82 */ /* 0x000fe20008000000 */
[----:B------:R-:W-:Y:S02]  /*4a20*/  UIADD3.64 UR24, UR8, 0x300, URZ ;  /* 0x0000030008187897 */ /* 0x000fe4000fffe03f */
[----:B------:R2:W-:Y:S01]  /*4a30*/  STL [R1+0x170], R18 ;  /* 0x0001701201007387 */ /* 0x0005e20000100800 */
[----:B------:R-:W-:Y:S01]  /*4a40*/  UIADD3.64 UR28, UR8, 0x380, URZ ;  /* 0x00000380081c7897 */ /* 0x000fe2000fffe03f */
[----:B0-----:R-:W-:-:S02]  /*4a50*/  LEA.HI.X.SX32 R10, R29, R16, 0x1, P1 ;  /* 0x000000101d0a7211 */ /* 0x001fc400008f0eff */
[----:B------:R-:W-:Y:S01]  /*4a60*/  CS2R R28, SRZ ;  /* 0x00000000001c7805 */ /* 0x000fe2000001ff00 */
[----:B------:R-:W-:Y:S01]  /*4a70*/  UIADD3.64 UR32, UR8, 0x400, URZ ;  /* 0x0000040008207897 */ /* 0x000fe2000fffe03f */
[----:B-1----:R-:W-:Y:S01]  /*4a80*/  LEA R9, P1, R39, R8, 0x1 ;  /* 0x0000000827097211 */ /* 0x002fe200078208ff */
[----:B------:R0:W-:Y:S01]  /*4a90*/  STL [R1+0x144], R10 ;  /* 0x0001440a01007387 */ /* 0x0001e20000100800 */
[----:B------:R-:W-:Y:S01]  /*4aa0*/  UIADD3.64 UR36, UR8, 0x480, URZ ;  /* 0x0000048008247897 */ /* 0x000fe2000fffe03f */
[----:B--2---:R-:W-:Y:S02]  /*4ab0*/  LEA.HI.X.SX32 R18, R31, R16, 0x1, P0 ;  /* 0x000000101f127211 */ /* 0x004fe400000f0eff */
[----:B------:R1:W-:Y:S01]  /*4ac0*/  STL [R1+0x178], R9 ;  /* 0x0001780901007387 */ /* 0x0003e20000100800 */
[----:B------:R-:W-:Y:S01]  /*4ad0*/  CS2R R30, SRZ ;  /* 0x00000000001e7805 */ /* 0x000fe2000001ff00 */
[----:B------:R-:W-:Y:S02]  /*4ae0*/  UIADD3.64 UR40, UR8, 0x500, URZ ;  /* 0x0000050008287897 */ /* 0x000fe4000fffe03f */
        /* <DEDUP_REMOVED lines=8> */
[----:B------:R-:W-:Y:S01]  /*4b70*/  UIADD3.64 UR56, UR8, 0x700, URZ ;  /* 0x0000070008387897 */ /* 0x000fe2000fffe03f */
[----:B--2---:R-:W-:Y:S01]  /*4b80*/  LEA R18, P5, R41, R8, 0x1 ;  /* 0x0000000829127211 */ /* 0x004fe200078a08ff */
[----:B------:R1:W-:Y:S01]  /*4b90*/  STL [R1+0x154], R9 ;  /* 0x0001540901007387 */ /* 0x0003e20000100800 */
[----:B------:R-:W-:Y:S02]  /*4ba0*/  UIADD3.64 UR14, UR10, 0x2, URZ ;  /* 0x000000020a0e7897 */ /* 0x000fe4000fffe03f */
[----:B------:R-:W-:Y:S01]  /*4bb0*/  UIADD3.64 UR18, UR10, 0x4, URZ ;  /* 0x000000040a127897 */ /* 0x000fe2000fffe03f */
[----:B------:R2:W-:Y:S01]  /*4bc0*/  STL [R1+0x188], R18 ;  /* 0x0001881201007387 */ /* 0x0005e20000100800 */
[----:B0-----:R-:W-:-:S02]  /*4bd0*/  LEA.HI.X.SX32 R10, R33, R16, 0x1, P4 ;  /* 0x00000010210a7211 */ /* 0x001fc400020f0eff */
[----:B------:R-:W-:Y:S02]  /*4be0*/  CS2R R32, SRZ ;  /* 0x0000000000207805 */ /* 0x000fe4000001ff00 */
[----:B-1----:R-:W-:Y:S01]  /*4bf0*/  LEA R9, P4, R43, R8, 0x1 ;  /* 0x000000082b097211 */ /* 0x002fe200078808ff */
[----:B------:R0:W-:Y:S01]  /*4c00*/  STL [R1+0x15c], R10 ;  /* 0x00015c0a01007387 */ /* 0x0001e20000100800 */
[----:B--2---:R-:W-:-:S03]  /*4c10*/  LEA.HI.X.SX32 R18, R35, R16, 0x1, P3 ;  /* 0x0000001023127211 */ /* 0x004fc600018f0eff */
[----:B------:R1:W-:Y:S01]  /*4c20*/  STL [R1+0x190], R9 ;  /* 0x0001900901007387 */ /* 0x0003e20000100800 */
[----:B------:R-:W-:-:S03]  /*4c30*/  CS2R R34, SRZ ;  /* 0x0000000000227805 */ /* 0x000fc6000001ff00 */
[----:B------:R2:W-:Y:S01]  /*4c40*/  STL [R1+0x164], R18 ;  /* 0x0001641201007387 */ /* 0x0005e20000100800 */
[----:B0-----:R-:W-:Y:S02]  /*4c50*/  LEA R10, P3, R45, R8, 0x1 ;  /* 0x000000082d0a7211 */ /* 0x001fe400078608ff */
[----:B-1----:R-:W-:-:S03]  /*4c60*/  LEA.HI.X.SX32 R9, R37, R16, 0x1, P2 ;  /* 0x0000001025097211 */ /* 0x002fc600010f0eff */
[----:B------:R0:W-:Y:S01]  /*4c70*/  STL [R1+0x198], R10 ;  /* 0x0001980a01007387 */ /* 0x0001e20000100800 */
[----:B------:R-:W-:Y:S02]  /*4c80*/  CS2R R36, SRZ ;  /* 0x0000000000247805 */ /* 0x000fe4000001ff00 */
[----:B--2---:R-:W-:Y:S01]  /*4c90*/  LEA R18, P2, R63, R8, 0x1 ;  /* 0x000000083f127211 */ /* 0x004fe200078408ff */
[----:B------:R1:W-:Y:S04]  /*4ca0*/  STL [R1+0x16c], R9 ;  /* 0x00016c0901007387 */ /* 0x0003e80000100800 */
[----:B------:R2:W-:Y:S01]  /*4cb0*/  STL [R1+0x1a0], R18 ;  /* 0x0001a01201007387 */ /* 0x0005e20000100800 */
[----:B0-----:R-:W-:Y:S02]  /*4cc0*/  LEA.HI.X.SX32 R10, R39, R16, 0x1, P1 ;  /* 0x00000010270a7211 */ /* 0x001fe400008f0eff */
[----:B------:R-:W-:-:S02]  /*4cd0*/  CS2R R38, SRZ ;  /* 0x0000000000267805 */ /* 0x000fc4000001ff00 */
        /* <DEDUP_REMOVED lines=217> */
[-C--:B------:R-:W-:Y:S02]  /*5a70*/  LEA.HI.X.SX32 R8, R135, R16.reuse, 0x1, P4 ;  /* 0x0000001087087211 */ /* 0x080fe400020f0eff */
[----:B------:R-:W-:Y:S02]  /*5a80*/  CS2R R134, SRZ ;  /* 0x0000000000867805 */ /* 0x000fe4000001ff00 */
[-C--:B-1----:R-:W-:Y:S01]  /*5a90*/  LEA.HI.X.SX32 R9, R133, R16.reuse, 0x1, P5 ;  /* 0x0000001085097211 */ /* 0x082fe200028f0eff */
[----:B------:R0:W-:Y:S01]  /*5aa0*/  STL [R1+0x304], R10 ;  /* 0x0003040a01007387 */ /* 0x0001e20000100800 */
[----:B------:R-:W-:Y:S02]  /*5ab0*/  CS2R R132, SRZ ;  /* 0x0000000000847805 */ /* 0x000fe4000001ff00 */
[----:B--2---:R-:W-:Y:S01]  /*5ac0*/  LEA.HI.X.SX32 R18, R137, R16, 0x1, P3 ;  /* 0x0000001089127211 */ /* 0x004fe200018f0eff */
[----:B------:R-:W-:Y:S01]  /*5ad0*/  STL [R1+0x2d8], R9 ;  /* 0x0002d80901007387 */ /* 0x000fe20000100800 */
[----:B------:R-:W-:-:S03]  /*5ae0*/  CS2R R136, SRZ ;  /* 0x0000000000887805 */ /* 0x000fc6000001ff00 */
[----:B------:R1:W-:Y:S01]  /*5af0*/  STL [R1+0x2e0], R8 ;  /* 0x0002e00801007387 */ /* 0x0003e20000100800 */
[-C--:B0-----:R-:W-:Y:S02]  /*5b00*/  LEA.HI.X.SX32 R10, R139, R16.reuse, 0x1, P2 ;  /* 0x000000108b0a7211 */ /* 0x081fe400010f0eff */
[----:B------:R-:W-:Y:S01]  /*5b10*/  CS2R R138, SRZ ;  /* 0x00000000008a7805 */ /* 0x000fe2000001ff00 */
[----:B------:R0:W-:Y:S04]  /*5b20*/  STL [R1+0x2e8], R18 ;  /* 0x0002e81201007387 */ /* 0x0001e80000100800 */
[----:B------:R2:W-:Y:S01]  /*5b30*/  STL [R1+0x2f0], R10 ;  /* 0x0002f00a01007387 */ /* 0x0005e20000100800 */
[----:B-1----:R-:W-:Y:S01]  /*5b40*/  IMAD.WIDE R8, R11, 0x2, R4 ;  /* 0x000000020b087825 */ /* 0x002fe200078e0204 */
[----:B0-----:R-:W-:-:S02]  /*5b50*/  LEA.HI.X.SX32 R18, R141, R16, 0x1, P1 ;  /* 0x000000108d127211 */ /* 0x001fc400008f0eff */
[----:B------:R-:W-:Y:S02]  /*5b60*/  CS2R R140, SRZ ;  /* 0x00000000008c7805 */ /* 0x000fe4000001ff00 */
[----:B------:R-:W-:Y:S02]  /*5b70*/  LEA.HI.X.SX32 R16, R143, R16, 0x1, P0 ;  /* 0x000000108f107211 */ /* 0x000fe400000f0eff */
[----:B------:R-:W-:Y:S01]  /*5b80*/  CS2R R142, SRZ ;  /* 0x00000000008e7805 */ /* 0x000fe2000001ff00 */
[----:B--2---:R-:W-:Y:S01]  /*5b90*/  IMAD.WIDE R10, R11, 0x2, R6 ;  /* 0x000000020b0a7825 */ /* 0x004fe200078e0206 */
[----:B------:R0:W-:Y:S04]  /*5ba0*/  STL [R1+0x2f8], R18 ;  /* 0x0002f81201007387 */ /* 0x0001e80000100800 */
[----:B------:R-:W-:Y:S04]  /*5bb0*/  STL [R1+0x30c], R8 ;  /* 0x00030c0801007387 */ /* 0x000fe80000100800 */
[----:B------:R-:W-:Y:S01]  /*5bc0*/  STL [R1+0x300], R16 ;  /* 0x0003001001007387 */ /* 0x000fe20000100800 */
[----:B0-----:R-:W-:-:S03]  /*5bd0*/  IMAD R18, R0, 0x24, RZ ;  /* 0x0000002400127824 */ /* 0x001fc600078e02ff */
[----:B------:R0:W-:Y:S04]  /*5be0*/  STL [R1+0x308], R9 ;  /* 0x0003080901007387 */ /* 0x0001e80000100800 */
[----:B------:R-:W-:Y:S04]  /*5bf0*/  STL [R1+0x314], R10 ;  /* 0x0003140a01007387 */ /* 0x000fe80000100800 */
[----:B------:R1:W-:Y:S01]  /*5c00*/  STL [R1+0x310], R11 ;  /* 0x0003100b01007387 */ /* 0x0003e20000100800 */
[----:B0-----:R-:W-:-:S05]  /*5c10*/  IMAD.WIDE R8, R17, 0x2, R4 ;  /* 0x0000000211087825 */ /* 0x001fca00078e0204 */
[----:B------:R-:W-:Y:S01]  /*5c20*/  STL [R1+0x31c], R8 ;  /* 0x00031c0801007387 */ /* 0x000fe20000100800 */
[----:B-1----:R-:W-:-:S03]  /*5c30*/  IMAD.WIDE R10, R17, 0x2, R6 ;  /* 0x00000002110a7825 */ /* 0x002fc600078e0206 */
[----:B------:R0:W-:Y:S01]  /*5c40*/  STL [R1+0x318], R9 ;  /* 0x0003180901007387 */ /* 0x0001e20000100800 */
[----:B------:R-:W-:-:S03]  /*5c50*/  IMAD.WIDE R16, R19, 0x2, R6 ;  /* 0x0000000213107825 */ /* 0x000fc600078e0206 */
[----:B------:R-:W-:Y:S04]  /*5c60*/  STL [R1+0x324], R10 ;  /* 0x0003240a01007387 */ /* 0x000fe80000100800 */
[----:B------:R1:W-:Y:S01]  /*5c70*/  STL [R1+0x320], R11 ;  /* 0x0003200b01007387 */ /* 0x0003e20000100800 */
[----:B0-----:R-:W-:-:S04]  /*5c80*/  IMAD.WIDE R8, R19, 0x2, R4 ;  /* 0x0000000213087825 */ /* 0x001fc800078e0204 */
[----:B------:R-:W-:Y:S01]  /*5c90*/  IMAD R19, R0, 0x3a, RZ ;  /* 0x0000003a00137824 */ /* 0x000fe200078e02ff */
[----:B------:R-:W-:Y:S01]  /*5ca0*/  STL [R1+0x32c], R8 ;  /* 0x00032c0801007387 */ /* 0x000fe20000100800 */
[----:B-1----:R-:W-:-:S03]  /*5cb0*/  IMAD.WIDE R10, R21, 0x2, R6 ;  /* 0x00000002150a7825 */ /* 0x002fc600078e0206 */
[----:B------:R0:W-:Y:S04]  /*5cc0*/  STL [R1+0x328], R9 ;  /* 0x0003280901007387 */ /* 0x0001e80000100800 */
[----:B------:R-:W-:Y:S04]  /*5cd0*/  STL [R1+0x334], R16 ;  /* 0x0003341001007387 */ /* 0x000fe80000100800 */
[----:B------:R1:W-:Y:S01]  /*5ce0*/  STL [R1+0x330], R17 ;  /* 0x0003301101007387 */ /* 0x0003e20000100800 */
[----:B0-----:R-:W-:-:S05]  /*5cf0*/  IMAD.WIDE R8, R21, 0x2, R4 ;  /* 0x0000000215087825 */ /* 0x001fca00078e0204 */
[----:B------:R-:W-:Y:S01]  /*5d00*/  STL [R1+0x33c], R8 ;  /* 0x00033c0801007387 */ /* 0x000fe20000100800 */
[----:B-1----:R-:W-:-:S03]  /*5d10*/  IMAD R17, R0, 0x3b, RZ ;  /* 0x0000003b00117824 */ /* 0x002fc600078e02ff */
[----:B------:R0:W-:Y:S04]  /*5d20*/  STL [R1+0x338], R9 ;  /* 0x0003380901007387 */ /* 0x0001e80000100800 */
[----:B------:R-:W-:Y:S04]  /*5d30*/  STL [R1+0x344], R10 ;  /* 0x0003440a01007387 */ /* 0x000fe80000100800 */
[----:B------:R1:W-:Y:S01]  /*5d40*/  STL [R1+0x340], R11 ;  /* 0x0003400b01007387 */ /* 0x0003e20000100800 */
[----:B0-----:R-:W-:-:S04]  /*5d50*/  IMAD.WIDE R8, R17, 0x2, R4 ;  /* 0x0000000211087825 */ /* 0x001fc800078e0204 */
[--C-:B------:R-:W-:Y:S01]  /*5d60*/  IMAD.WIDE R16, R17, 0x2, R6.reuse ;  /* 0x0000000211107825 */ /* 0x100fe200078e0206 */
[----:B------:R-:W-:Y:S03]  /*5d70*/  STL [R1+0x34c], R8 ;  /* 0x00034c0801007387 */ /* 0x000fe60000100800 */
[C---:B-1----:R-:W-:Y:S01]  /*5d80*/  IMAD.WIDE R10, R19.reuse, 0x2, R6 ;  /* 0x00000002130a7825 */ /* 0x042fe200078e0206 */
[----:B------:R0:W-:Y:S04]  /*5d90*/  STL [R1+0x348], R9 ;  /* 0x0003480901007387 */ /* 0x0001e80000100800 */
[----:B------:R-:W-:Y:S04]  /*5da0*/  STL [R1+0x354], R16 ;  /* 0x0003541001007387 */ /* 0x000fe80000100800 */
[----:B------:R1:W-:Y:S01]  /*5db0*/  STL [R1+0x350], R17 ;  /* 0x0003501101007387 */ /* 0x0003e20000100800 */
[----:B0-----:R-:W-:-:S04]  /*5dc0*/  IMAD.WIDE R8, R19, 0x2, R4 ;  /* 0x0000000213087825 */ /* 0x001fc800078e0204 */
[C---:B------:R-:W-:Y:S01]  /*5dd0*/  IMAD R19, R0.reuse, 0x38, RZ ;  /* 0x0000003800137824 */ /* 0x040fe200078e02ff */
        /* <DEDUP_REMOVED lines=149> */
[----:B------:R1:W-:Y:S04]  /*6730*/  STL [R1+0x4b4], R16 ;  /* 0x0004b41001007387 */ /* 0x0003e80000100800 */
[----:B------:R-:W-:Y:S01]  /*6740*/  STL [R1+0x4b0], R17 ;  /* 0x0004b01101007387 */ /* 0x000fe20000100800 */
        /* <DEDUP_REMOVED lines=15> */
[C---:B------:R-:W-:Y:S01]  /*6840*/  IMAD.SHL.U32 R18, R0.reuse, 0x20, RZ ;  /* 0x0000002000127824 */ /* 0x040fe200078e00ff */
        /* <DEDUP_REMOVED lines=224> */
[----:B-1----:R-:W-:-:S03]  /*7650*/  IMAD.WIDE R16, R0, 0x2, R4 ;  /* 0x0000000200107825 */ /* 0x002fc600078e0204 */
[----:B------:R0:W-:Y:S04]  /*7660*/  STL [R1+0x6d8], R9 ;  /* 0x0006d80901007387 */ /* 0x0001e80000100800 */
[----:B------:R1:W-:Y:S04]  /*7670*/  STL [R1+0x6e4], R10 ;  /* 0x0006e40a01007387 */ /* 0x0003e80000100800 */
[----:B------:R2:W-:Y:S01]  /*7680*/  STL [R1+0x6e0], R11 ;  /* 0x0006e00b01007387 */ /* 0x0005e20000100800 */
[----:B0-----:R-:W-:-:S03]  /*7690*/  IMAD.WIDE R8, R0, 0x2, R6 ;  /* 0x0000000200087825 */ /* 0x001fc600078e0206 */
[----:B------:R-:W-:Y:S04]  /*76a0*/  STL [R1+0x6ec], R16 ;  /* 0x0006ec1001007387 */ /* 0x000fe80000100800 */
[----:B------:R-:W-:Y:S01]  /*76b0*/  STL [R1+0x6e8], R17 ;  /* 0x0006e81101007387 */ /* 0x000fe20000100800 */
[C---:B-1----:R-:W-:Y:S02]  /*76c0*/  LOP3.LUT R10, R2.reuse, 0x30, RZ, 0x3c, !PT ;  /* 0x00000030020a7812 */ /* 0x042fe400078e3cff */
[----:B--2---:R-:W-:Y:S01]  /*76d0*/  LOP3.LUT R11, R2, 0x20, RZ, 0x3c, !PT ;  /* 0x00000020020b7812 */ /* 0x004fe200078e3cff */
[----:B------:R0:W-:Y:S04]  /*76e0*/  STL [R1+0x6f4], R8 ;  /* 0x0006f40801007387 */ /* 0x0001e80000100800 */
[----:B------:R1:W-:Y:S04]  /*76f0*/  STL [R1+0x6f0], R9 ;  /* 0x0006f00901007387 */ /* 0x0003e80000100800 */
[----:B------:R-:W-:Y:S04]  /*7700*/  STL [R1+0x100], RZ ;  /* 0x000100ff01007387 */ /* 0x000fe80000100800 */
[----:B------:R-:W-:Y:S01]  /*7710*/  STL [R1], RZ ;  /* 0x000000ff01007387 */ /* 0x000fe20000100800 */
[----:B0-----:R-:W-:Y:S01]  /*7720*/  SHF.R.S32.HI R8, RZ, 0x6, R15 ;  /* 0x00000006ff087819 */ /* 0x001fe2000001140f */
[----:B-1----:R-:W-:-:S02]  /*7730*/  IMAD.SHL.U32 R9, R0, 0x40, RZ ;  /* 0x0000004000097824 */ /* 0x002fc400078e00ff */
[----:B------:R-:W-:Y:S03]  /*7740*/  STL [R1+0x4], RZ ;  /* 0x000004ff01007387 */ /* 0x000fe60000100800 */
[----:B------:R-:W-:Y:S01]  /*7750*/  SHF.R.S32.HI R0, RZ, 0x1f, R9 ;  /* 0x0000001fff007819 */ /* 0x000fe20000011409 */
[----:B------:R-:W-:Y:S03]  /*7760*/  STL [R1+0x8], RZ ;  /* 0x000008ff01007387 */ /* 0x000fe60000100800 */
[C---:B------:R-:W-:Y:S01]  /*7770*/  SHF.L.U64.HI R0, R9.reuse, 0x1, R0 ;  /* 0x0000000109007819 */ /* 0x040fe20000010200 */
[----:B------:R-:W-:Y:S01]  /*7780*/  STL [R1+0xc], RZ ;  /* 0x00000cff01007387 */ /* 0x000fe20000100800 */
[----:B------:R-:W-:-:S03]  /*7790*/  IMAD.SHL.U32 R9, R9, 0x2, RZ ;  /* 0x0000000209097824 */ /* 0x000fc600078e00ff */
[----:B------:R-:W-:Y:S04]  /*77a0*/  STL [R1+0x10], RZ ;  /* 0x000010ff01007387 */ /* 0x000fe80000100800 */
        /* <DEDUP_REMOVED lines=59> */
[----:B------:R0:W-:Y:S04]  /*7b60*/  STL [R1+0x720], R8 ;  /* 0x0007200801007387 */ /* 0x0001e80000100800 */
[----:B------:R-:W-:Y:S04]  /*7b70*/  STL [R1+0x744], R11 ;  /* 0x0007440b01007387 */ /* 0x000fe80000100800 */
[----:B------:R1:W-:Y:S01]  /*7b80*/  STL [R1+0x740], R10 ;  /* 0x0007400a01007387 */ /* 0x0003e20000100800 */
[----:B0-----:R-:W-:-:S02]  /*7b90*/  LOP3.LUT R8, R2, 0x10, RZ, 0x3c, !PT ;  /* 0x0000001002087812 */ /* 0x001fc400078e3cff */
[C---:B------:R-:W-:Y:S02]  /*7ba0*/  LOP3.LUT R8, R2.reuse, 0x40, RZ, 0x3c, !PT ;  /* 0x0000004002087812 */ /* 0x040fe400078e3cff */
[C---:B------:R-:W-:Y:S02]  /*7bb0*/  LOP3.LUT R8, R2.reuse, 0x70, RZ, 0x3c, !PT ;  /* 0x0000007002087812 */ /* 0x040fe400078e3cff */
[C---:B------:R-:W-:Y:S02]  /*7bc0*/  LOP3.LUT R8, R3.reuse, 0x60, RZ, 0x3c, !PT ;  /* 0x0000006003087812 */ /* 0x040fe400078e3cff */
[C---:B-1----:R-:W-:Y:S02]  /*7bd0*/  LOP3.LUT R10, R2.reuse, 0x60, RZ, 0x3c, !PT ;  /* 0x00000060020a7812 */ /* 0x042fe400078e3cff */
[----:B------:R-:W-:Y:S02]  /*7be0*/  LOP3.LUT R10, R3, 0x40, RZ, 0x3c, !PT ;  /* 0x00000040030a7812 */ /* 0x000fe400078e3cff */
[----:B------:R-:W-:-:S02]  /*7bf0*/  LOP3.LUT R11, R2, 0x50, RZ, 0x3c, !PT ;  /* 0x00000050020b7812 */ /* 0x000fc400078e3cff */
[----:B------:R-:W-:Y:S01]  /*7c00*/  LOP3.LUT R11, R3, 0x20, RZ, 0x3c, !PT ;  /* 0x00000020030b7812 */ /* 0x000fe200078e3cff */
[----:B------:R0:W-:Y:S04]  /*7c10*/  STL [R1+0x728], R10 ;  /* 0x0007280a01007387 */ /* 0x0001e80000100800 */
[----:B------:R0:W-:Y:S02]  /*7c20*/  STL [R1+0x724], R8 ;  /* 0x0007240801007387 */ /* 0x0001e40000100800 */
.L_x_1:
[----:B-----5:R-:W2:Y:S01]  /*7c30*/  LDL R11, [R1+0x6f0] ;  /* 0x0006f000010b7983 */ /* 0x020ea20000100800 */
[----:B0-----:R-:W0:Y:S03]  /*7c40*/  LDC R8, c[0x0][0x230] ;  /* 0x00008c00ff087b82 */ /* 0x001e260000000800 */
[----:B------:R-:W2:Y:S04]  /*7c50*/  LDL R10, [R1+0x6f4] ;  /* 0x0006f400010a7983 */ /* 0x000ea80000100800 */
[----:B------:R-:W-:Y:S04]  /*7c60*/  STL [R1+0x9e8], R212 ;  /* 0x0009e8d401007387 */ /* 0x000fe80000100800 */
        /* <DEDUP_REMOVED lines=50> */
[----:B------:R-:W-:Y:S04]  /*7f90*/  STL.64 [R1+0x918], R150 ;  /* 0x0009189601007387 */ /* 0x000fe80000100a00 */
        /* <DEDUP_REMOVED lines=8> */
[----:B------:R1:W-:Y:S04]  /*8020*/  STL.64 [R1+0x8d0], R132 ;  /* 0x0008d08401007387 */ /* 0x0003e80000100a00 */
[----:B-1----:R-:W3:Y:S04]  /*8030*/  LDL R132, [R1+0x6ec] ;  /* 0x0006ec0001847983 */ /* 0x002ee80000100800 */
        /* <DEDUP_REMOVED lines=18> */
[----:B-1----:R-:W4:Y:S04]  /*8160*/  LDL R96, [R1+0x6e8] ;  /* 0x0006e80001607983 */ /* 0x002f280000100800 */
[----:B------:R1:W-:Y:S04]  /*8170*/  STL.64 [R1+0x838], R94 ;  /* 0x0008385e01007387 */ /* 0x0003e80000100a00 */
[----:B-1----:R-:W0:Y:S04]  /*8180*/  LDL R95, [R1+0x100] ;  /* 0x00010000015f7983 */ /* 0x002e280000100800 */
[----:B------:R-:W-:Y:S04]  /*8190*/  STL.64 [R1+0x830], R92 ;  /* 0x0008305c01007387 */ /* 0x000fe80000100a00 */
[----:B------:R-:W-:Y:S04]  /*81a0*/  STL.64 [R1+0x828], R90 ;  /* 0x0008285a01007387 */ /* 0x000fe80000100a00 */
[----:B------:R-:W-:Y:S04]  /*81b0*/  STL.64 [R1+0x820], R88 ;  /* 0x0008205801007387 */ /* 0x000fe80000100a00 */
        /* <DEDUP_REMOVED lines=17> */
[----:B------:R1:W-:Y:S04]  /*82d0*/  STL [R1+0x7d4], R0 ;  /* 0x0007d40001007387 */ /* 0x0003e80000100800 */
[----:B------:R-:W-:Y:S04]  /*82e0*/  STL [R1+0x754], R14 ;  /* 0x0007540e01007387 */ /* 0x000fe80000100800 */
[----:B------:R-:W-:Y:S01]  /*82f0*/  STL [R1+0x750], R13 ;  /* 0x0007500d01007387 */ /* 0x000fe20000100800 */
[----:B-1----:R-:W-:-:S03]  /*8300*/  MOV R0, UR49 ;  /* 0x0000003100007c02 */ /* 0x002fc60008000f00 */
[----:B------:R1:W-:Y:S04]  /*8310*/  STL [R1+0x74c], R12 ;  /* 0x00074c0c01007387 */ /* 0x0003e80000100800 */
[----:B-1----:R-:W4:Y:S04]  /*8320*/  LDL.LU R12, [R1+0x104] ;  /* 0x00010400010c7983 */ /* 0x002f280000300800 */
[----:B------:R-:W4:Y:S04]  /*8330*/  LDL R81, [R1+0x6e0] ;  /* 0x0006e00001517983 */ /* 0x000f280000100800 */
[----:B------:R-:W4:Y:S01]  /*8340*/  LDL R78, [R1+0x6e4] ;  /* 0x0006e400014e7983 */ /* 0x000f220000100800 */
[----:B------:R-:W-:-:S02]  /*8350*/  PRMT R237, RZ, 0x7610, R237 ;  /* 0x00007610ffed7816 */ /* 0x000fc400000000ed */
[----:B------:R-:W-:Y:S01]  /*8360*/  PRMT R233, RZ, 0x7610, R233 ;  /* 0x00007610ffe97816 */ /* 0x000fe200000000e9 */
[----:B------:R1:W-:Y:S01]  /*8370*/  STL [R1+0x71c], R0 ;  /* 0x00071c0001007387 */ /* 0x0003e20000100800 */
[----:B------:R-:W-:Y:S02]  /*8380*/  PRMT R234, RZ, 0x7610, R234 ;  /* 0x00007610ffea7816 */ /* 0x000fe400000000ea */
[----:B------:R-:W-:Y:S01]  /*8390*/  PRMT R238, RZ, 0x7610, R238 ;  /* 0x00007610ffee7816 */ /* 0x000fe200000000ee */
[----:B------:R-:W4:Y:S01]  /*83a0*/  LDL R77, [R1+0x6d8] ;  /* 0x0006d800014d7983 */ /* 0x000f220000100800 */
[----:B------:R-:W-:Y:S02]  /*83b0*/  PRMT R212, RZ, 0x7610, R212 ;  /* 0x00007610ffd47816 */ /* 0x000fe400000000d4 */
[----:B------:R-:W-:Y:S01]  /*83c0*/  PRMT R213, RZ, 0x7610, R213 ;  /* 0x00007610ffd57816 */ /* 0x000fe200000000d5 */
[----:B------:R-:W4:Y:S01]  /*83d0*/  LDL R75, [R1+0x6dc] ;  /* 0x0006dc00014b7983 */ /* 0x000f220000100800 */
[----:B------:R-:W-:-:S02]  /*83e0*/  PRMT R31, RZ, 0x7610, R31 ;  /* 0x00007610ff1f7816 */ /* 0x000fc4000000001f */
[----:B------:R-:W-:Y:S01]  /*83f0*/  MOV R9, UR56 ;  /* 0x0000003800097c02 */ /* 0x000fe20008000f00 */
[----:B------:R-:W4:Y:S01]  /*8400*/  LDL R74, [R1+0x6d0] ;  /* 0x0006d000014a7983 */ /* 0x000f220000100800 */
[----:B0-----:R-:W-:-:S03]  /*8410*/  IMAD R8, R95, -0x40, R8 ;  /* 0xffffffc05f087824 */ /* 0x001fc600078e0208 */
[----:B------:R-:W4:Y:S01]  /*8420*/  LDL R73, [R1+0x6d4] ;  /* 0x0006d40001497983 */ /* 0x000f220000100800 */
[----:B------:R-:W-:Y:S02]  /*8430*/  PRMT R80, RZ, 0x7610, R80 ;  /* 0x00007610ff507816 */ /* 0x000fe40000000050 */
[----:B------:R-:W-:Y:S01]  /*8440*/  PRMT R44, RZ, 0x7610, R44 ;  /* 0x00007610ff2c7816 */ /* 0x000fe2000000002c */
[----:B------:R-:W4:Y:S01]  /*8450*/  LDL R71, [R1+0x6c8] ;  /* 0x0006c80001477983 */ /* 0x000f220000100800 */
[C---:B------:R-:W-:Y:S02]  /*8460*/  ISETP.GT.AND P1, PT, R8.reuse, 0x1, PT ;  /* 0x000000010800780c */ /* 0x040fe40003f24270 */
[C---:B------:R-:W-:Y:S01]  /*8470*/  ISETP.GT.AND P0, PT, R8.reuse, RZ, PT ;  /* 0x000000ff0800720c */ /* 0x040fe20003f04270 */
[----:B------:R-:W4:Y:S01]  /*8480*/  LDL R14, [R1+0x6cc] ;  /* 0x0006cc00010e7983 */ /* 0x000f220000100800 */
[----:B------:R-:W-:Y:S02]  /*8490*/  ISETP.GT.AND P2, PT, R8, 0x2, PT ;  /* 0x000000020800780c */ /* 0x000fe40003f44270 */
[----:B------:R-:W-:Y:S01]  /*84a0*/  PRMT R45, RZ, 0x7610, R45 ;  /* 0x00007610ff2d7816 */ /* 0x000fe2000000002d */
[----:B------:R-:W4:Y:S01]  /*84b0*/  LDL R84, [R1+0x460] ;  /* 0x0004600001547983 */ /* 0x000f220000100800 */
[----:B------:R-:W-:-:S02]  /*84c0*/  PRMT R60, RZ, 0x7610, R60 ;  /* 0x00007610ff3c7816 */ /* 0x000fc4000000003c */
[----:B------:R-:W-:Y:S01]  /*84d0*/  PRMT R61, RZ, 0x7610, R61 ;  /* 0x00007610ff3d7816 */ /* 0x000fe2000000003d */
[----:B------:R-:W4:Y:S01]  /*84e0*/  LDL R82, [R1+0x464] ;  /* 0x0004640001527983 */ /* 0x000f220000100800 */
[----:B------:R-:W-:Y:S02]  /*84f0*/  PRMT R145, RZ, 0x7610, R145 ;  /* 0x00007610ff917816 */ /* 0x000fe40000000091 */
[----:B------:R-:W-:Y:S01]  /*8500*/  PRMT R144, RZ, 0x7610, R144 ;  /* 0x00007610ff907816 */ /* 0x000fe20000000090 */
[----:B--2---:R3:W2:Y:S01]  /*8510*/  @P1 LDG.E.U16 R237, desc[UR6][R10.64] ;  /* 0x000000060aed1981 */ /* 0x0046a2000c1e1500 */
[----:B------:R-:W-:Y:S02]  /*8520*/  PRMT R128, RZ, 0x7610, R128 ;  /* 0x00007610ff807816 */ /* 0x000fe40000000080 */
[----:B------:R-:W-:Y:S01]  /*8530*/  PRMT R127, RZ, 0x7610, R127 ;  /* 0x00007610ff7f7816 */ /* 0x000fe2000000007f */
[----:B------:R-:W2:Y:S01]  /*8540*/  @P0 LDG.E.U16 R233, desc[UR6][R6.64] ;  /* 0x0000000606e90981 */ /* 0x000ea2000c1e1500 */
[----:B------:R-:W-:-:S02]  /*8550*/  PRMT R229, RZ, 0x7610, R229 ;  /* 0x00007610ffe57816 */ /* 0x000fc400000000e5 */
[----:B------:R-:W-:Y:S01]  /*8560*/  PRMT R230, RZ, 0x7610, R230 ;  /* 0x00007610ffe67816 */ /* 0x000fe200000000e6 */
[----:B------:R-:W2:Y:S01]  /*8570*/  @P0 LDG.E.U16 R234, desc[UR6][R4.64] ;  /* 0x0000000604ea0981 */ /* 0x000ea2000c1e1500 */
[----:B------:R-:W-:Y:S01]  /*8580*/  PRMT R235, RZ, 0x7610, R235 ;  /* 0x00007610ffeb7816 */ /* 0x000fe200000000eb */
[----:B---3--:R-:W-:Y:S01]  /*8590*/  @P1 IMAD.MOV.U32 R10, RZ, RZ, R132 ;  /* 0x000000ffff0a1224 */ /* 0x008fe200078e0084 */
[----:B------:R-:W-:Y:S01]  /*85a0*/  PRMT R236, RZ, 0x7610, R236 ;  /* 0x00007610ffec7816 */ /* 0x000fe200000000ec */
[----:B----4-:R-:W-:Y:S01]  /*85b0*/  @P1 IMAD.MOV.U32 R11, RZ, RZ, R96 ;  /* 0x000000ffff0b1224 */ /* 0x010fe200078e0060 */
[----:B------:R-:W-:Y:S02]  /*85c0*/  ISETP.GT.AND P0, PT, R8, 0x3, PT ;  /* 0x000000030800780c */ /* 0x000fe40003f04270 */
[----:B------:R-:W-:Y:S02]  /*85d0*/  PRMT R92, RZ, 0x7610, R92 ;  /* 0x00007610ff5c7816 */ /* 0x000fe4000000005c */
[----:B------:R0:W3:Y:S01]  /*85e0*/  @P1 LDG.E.U16 R238, desc[UR6][R10.64] ;  /* 0x000000060aee1981 */ /* 0x0000e2000c1e1500 */
[----:B------:R-:W-:-:S02]  /*85f0*/  PRMT R83, RZ, 0x7610, R83 ;  /* 0x00007610ff537816 */ /* 0x000fc40000000053 */
[----:B------:R-:W-:Y:S02]  /*8600*/  PRMT R72, RZ, 0x7610, R72 ;  /* 0x00007610ff487816 */ /* 0x000fe40000000048 */
[----:B------:R-:W-:Y:S02]  /*8610*/  PRMT R79, RZ, 0x7610, R79 ;  /* 0x00007610ff4f7816 */ /* 0x000fe4000000004f */
[----:B------:R-:W-:Y:S02]  /*8620*/  PRMT R46, RZ, 0x7610, R46 ;  /* 0x00007610ff2e7816 */ /* 0x000fe4000000002e */
[----:B------:R-:W-:Y:S02]  /*8630*/  PRMT R47, RZ, 0x7610, R47 ;  /* 0x00007610ff2f7816 */ /* 0x000fe4000000002f */
[----:B------:R-:W-:Y:S02]  /*8640*/  PRMT R62, RZ, 0x7610, R62 ;  /* 0x00007610ff3e7816 */ /* 0x000fe4000000003e */
        /* <DEDUP_REMOVED lines=29> */
[----:B------:R-:W-:Y:S01]  /*8820*/  PRMT R50, RZ, 0x7610, R50 ;  /* 0x00007610ff327816 */ /* 0x000fe20000000032 */
[----:B0-----:R-:W-:Y:S01]  /*8830*/  @P2 IMAD.MOV.U32 R11, RZ, RZ, R81 ;  /* 0x000000ffff0b2224 */ /* 0x001fe200078e0051 */
[----:B------:R-:W-:Y:S01]  /*8840*/  PRMT R51, RZ, 0x7610, R51 ;  /* 0x00007610ff337816 */ /* 0x000fe20000000033 */
[----:B------:R-:W4:Y:S01]  /*8850*/  LDL R81, [R1+0x6c0] ;  /* 0x0006c00001517983 */ /* 0x000f220000100800 */
[----:B------:R-:W-:Y:S01]  /*8860*/  PRMT R66, RZ, 0x7610, R66 ;  /* 0x00007610ff427816 */ /* 0x000fe20000000042 */
[----:B------:R-:W-:Y:S01]  /*8870*/  @P2 IMAD.MOV.U32 R10, RZ, RZ, R78 ;  /* 0x000000ffff0a2224 */ /* 0x000fe200078e004e */
[----:B------:R-:W-:Y:S01]  /*8880*/  PRMT R67, RZ, 0x7610, R67 ;  /* 0x00007610ff437816 */ /* 0x000fe20000000043 */
[----:B------:R-:W2:Y:S01]  /*8890*/  LDL R78, [R1+0x6c4] ;  /* 0x0006c400014e7983 */ /* 0x000ea20000100800 */
[----:B------:R-:W-:-:S02]  /*88a0*/  PRMT R139, RZ, 0x7610, R139 ;  /* 0x00007610ff8b7816 */ /* 0x000fc4000000008b */
[----:B------:R-:W-:Y:S01]  /*88b0*/  PRMT R138, RZ, 0x7610, R138 ;  /* 0x00007610ff8a7816 */ /* 0x000fe2000000008a */
[----:B------:R0:W3:Y:S01]  /*88c0*/  @P2 LDG.E.U16 R212, desc[UR6][R10.64] ;  /* 0x000000060ad42981 */ /* 0x0000e2000c1e1500 */
[----:B------:R-:W-:Y:S02]  /*88d0*/  PRMT R122, RZ, 0x7610, R122 ;  /* 0x00007610ff7a7816 */ /* 0x000fe4000000007a */
[----:B------:R-:W-:Y:S02]  /*88e0*/  PRMT R121, RZ, 0x7610, R121 ;  /* 0x00007610ff797816 */ /* 0x000fe40000000079 */
[----:B------:R-:W-:Y:S02]  /*88f0*/  PRMT R217, RZ, 0x7610, R217 ;  /* 0x00007610ffd97816 */ /* 0x000fe400000000d9 */
[----:B------:R-:W-:Y:S02]  /*8900*/  PRMT R218, RZ, 0x7610, R218 ;  /* 0x00007610ffda7816 */ /* 0x000fe400000000da */
[----:B------:R-:W-:Y:S01]  /*8910*/  PRMT R223, RZ, 0x7610, R223 ;  /* 0x00007610ffdf7816 */ /* 0x000fe200000000df */
[----:B0-----:R-:W-:Y:S01]  /*8920*/  @P2 IMAD.MOV.U32 R10, RZ, RZ, R75 ;  /* 0x000000ffff0a2224 */ /* 0x001fe200078e004b */
[----:B------:R-:W-:Y:S01]  /*8930*/  PRMT R224, RZ, 0x7610, R224 ;  /* 0x00007610ffe07816 */ /* 0x000fe200000000e0 */
[----:B------:R-:W-:Y:S01]  /*8940*/  @P2 IMAD.MOV.U32 R11, RZ, RZ, R77 ;  /* 0x000000ffff0b2224 */ /* 0x000fe200078e004d */
[----:B------:R-:W3:Y:S01]  /*8950*/  LDL R75, [R1+0x6bc] ;  /* 0x0006bc00014b7983 */ /* 0x000ee20000100800 */
[----:B------:R-:W-:-:S02]  /*8960*/  PRMT R25, RZ, 0x7610, R25 ;  /* 0x00007610ff197816 */ /* 0x000fc40000000019 */
[----:B------:R-:W-:Y:S01]  /*8970*/  PRMT R26, RZ, 0x7610, R26 ;  /* 0x00007610ff1a7816 */ /* 0x000fe2000000001a */
[----:B------:R-:W3:Y:S01]  /*8980*/  LDL R77, [R1+0x6b8] ;  /* 0x0006b800014d7983 */ /* 0x000ee20000100800 */
[----:B------:R-:W-:Y:S02]  /*8990*/  PRMT R36, RZ, 0x7610, R36 ;  /* 0x00007610ff247816 */ /* 0x000fe40000000024 */
[----:B------:R-:W-:Y:S01]  /*89a0*/  PRMT R37, RZ, 0x7610, R37 ;  /* 0x00007610ff257816 */ /* 0x000fe20000000025 */
[----:B------:R0:W3:Y:S01]  /*89b0*/  @P2 LDG.E.U16 R213, desc[UR6][R10.64] ;  /* 0x000000060ad52981 */ /* 0x0000e2000c1e1500 */
[----:B------:R-:W-:Y:S02]  /*89c0*/  PRMT R52, RZ, 0x7610, R52 ;  /* 0x00007610ff347816 */ /* 0x000fe40000000034 */
[----:B------:R-:W-:Y:S02]  /*89d0*/  PRMT R53, RZ, 0x7610, R53 ;  /* 0x00007610ff357816 */ /* 0x000fe40000000035 */
[----:B------:R-:W-:-:S02]  /*89e0*/  PRMT R68, RZ, 0x7610, R68 ;  /* 0x00007610ff447816 */ /* 0x000fc40000000044 */
[----:B------:R-:W-:Y:S02]  /*89f0*/  PRMT R69, RZ, 0x7610, R69 ;  /* 0x00007610ff457816 */ /* 0x000fe40000000045 */
[----:B------:R-:W-:Y:S01]  /*8a00*/  PRMT R137, RZ, 0x7610, R137 ;  /* 0x00007610ff897816 */ /* 0x000fe20000000089 */
[----:B0-----:R-:W-:Y:S01]  /*8a10*/  @P0 IMAD.MOV.U32 R11, RZ, RZ, R74 ;  /* 0x000000ffff0b0224 */ /* 0x001fe200078e004a */
[----:B------:R-:W-:Y:S01]  /*8a20*/  PRMT R136, RZ, 0x7610, R136 ;  /* 0x00007610ff887816 */ /* 0x000fe20000000088 */
[----:B------:R-:W3:Y:S01]  /*8a30*/  LDL R74, [R1+0x6b0] ;  /* 0x0006b000014a7983 */ /* 0x000ee20000100800 */
        /* <DEDUP_REMOVED lines=74> */
[----:B------:R-:W-:Y:S01]  /*8ee0*/  @P0 IMAD.MOV.U32 R10, RZ, RZ, R73 ;  /* 0x000000ffff0a0224 */ /* 0x000fe200078e0049 */
[----:B------:R-:W-:Y:S01]  /*8ef0*/  PRMT R245, RZ, 0x7610, R245 ;  /* 0x00007610fff57816 */ /* 0x000fe200000000f5 */
[----:B------:R-:W3:Y:S01]  /*8f00*/  LDL R73, [R1+0x6b4] ;  /* 0x0006b40001497983 */ /* 0x000ee20000100800 */
[----:B------:R-:W-:-:S02]  /*8f10*/  PRMT R244, RZ, 0x7610, R244 ;  /* 0x00007610fff47816 */ /* 0x000fc400000000f4 */
[----:B------:R-:W-:Y:S01]  /*8f20*/  PRMT R243, RZ, 0x7610, R243 ;  /* 0x00007610fff37816 */ /* 0x000fe200000000f3 */
[----:B------:R0:W3:Y:S01]  /*8f30*/  @P0 LDG.E.U16 R31, desc[UR6][R10.64] ;  /* 0x000000060a1f0981 */ /* 0x0000e2000c1e1500 */
[----:B------:R-:W-:Y:S02]  /*8f40*/  PRMT R242, RZ, 0x7610, R242 ;  /* 0x00007610fff27816 */ /* 0x000fe400000000f2 */
[----:B------:R-:W-:Y:S02]  /*8f50*/  PRMT R241, RZ, 0x7610, R241 ;  /* 0x00007610fff17816 */ /* 0x000fe400000000f1 */
[----:B------:R-:W-:Y:S02]  /*8f60*/  PRMT R240, RZ, 0x7610, R240 ;  /* 0x00007610fff07816 */ /* 0x000fe400000000f0 */
[----:B------:R-:W-:Y:S01]  /*8f70*/  PRMT R239, RZ, 0x7610, R239 ;  /* 0x00007610ffef7816 */ /* 0x000fe200000000ef */
[----:B------:R-:W-:Y:S01]  /*8f80*/  UMOV UR21, 0x40000040 ;  /* 0x4000004000157882 */ /* 0x000fe20000000000 */
[----:B------:R-:W-:Y:S01]  /*8f90*/  MOV R85, UR48 ;  /* 0x0000003000557c02 */ /* 0x000fe20008000f00 */
[----:B0-----:R-:W-:Y:S01]  /*8fa0*/  @P0 IMAD.MOV.U32 R11, RZ, RZ, R71 ;  /* 0x000000ffff0b0224 */ /* 0x001fe200078e0047 */
[----:B------:R-:W-:Y:S01]  /*8fb0*/  UMOV UR50, UR22 ;  /* 0x0000001600327c82 */ /* 0x000fe20008000000 */
[----:B------:R-:W3:Y:S01]  /*8fc0*/  LDL R71, [R1+0x6a8] ;  /* 0x0006a80001477983 */ /* 0x000ee20000100800 */
[----:B------:R-:W-:Y:S01]  /*8fd0*/  @P0 IMAD.MOV.U32 R10, RZ, RZ, R14 ;  /* 0x000000ffff0a0224 */ /* 0x000fe200078e000e */
[----:B------:R-:W-:Y:S01]  /*8fe0*/  UMOV UR51, UR23 ;  /* 0x0000001700337c82 */ /* 0x000fe20008000000 */
[----:B------:R-:W-:Y:S01]  /*8ff0*/  MOV R86, UR53 ;  /* 0x0000003500567c02 */ /* 0x000fe20008000f00 */
[----:B------:R-:W3:Y:S01]  /*9000*/  LDL R14, [R1+0x6ac] ;  /* 0x0006ac00010e7983 */ /* 0x000ee20000100800 */
[----:B------:R-:W-:-:S02]  /*9010*/  ISETP.GT.AND P1, PT, R8, 0x4, PT ;  /* 0x000000040800780c */ /* 0x000fc40003f24270 */
[----:B------:R-:W-:Y:S01]  /*9020*/  ISETP.GT.AND P2, PT, R8, 0x5, PT ;  /* 0x000000050800780c */ /* 0x000fe20003f44270 */
[----:B------:R4:W3:Y:S01]  /*9030*/  @P0 LDG.E.U16 R80, desc[UR6][R10.64] ;  /* 0x000000060a500981 */ /* 0x0008e2000c1e1500 */
[----:B------:R-:W-:Y:S01]  /*9040*/  MOV R87, UR52 ;  /* 0x0000003400577c02 */ /* 0x000fe20008000f00 */
[----:B------:R-:W-:Y:S01]  /*9050*/  UMOV UR54, UR10 ;  /* 0x0000000a00367c82 */ /* 0x000fe20008000000 */
[----:B------:R-:W-:Y:S01]  /*9060*/  UMOV UR55, UR11 ;  /* 0x0000000b00377c82 */ /* 0x000fe20008000000 */
[----:B-1----:R-:W-:-:S06]  /*9070*/  MOV R0, UR57 ;  /* 0x0000003900007c02 */ /* 0x002fcc0008000f00 */
[----:B----4-:R-:W-:Y:S02]  /*9080*/  @P1 IMAD.MOV.U32 R11, RZ, RZ, R81 ;  /* 0x000000ffff0b1224 */ /* 0x010fe400078e0051 */
[----:B------:R-:W4:Y:S01]  /*9090*/  LDL R81, [R1+0x6a0] ;  /* 0x0006a00001517983 */ /* 0x000f220000100800 */
[----:B--2---:R-:W-:-:S03]  /*90a0*/  @P1 IMAD.MOV.U32 R10, RZ, RZ, R78 ;  /* 0x000000ffff0a1224 */ /* 0x004fc600078e004e */
[----:B------:R-:W2:Y:S04]  /*90b0*/  LDL R78, [R1+0x6a4] ;  /* 0x0006a400014e7983 */ /* 0x000ea80000100800 */
[----:B------:R3:W2:Y:S02]  /*90c0*/  @P1 LDG.E.U16 R44, desc[UR6][R10.64] ;  /* 0x000000060a2c1981 */ /* 0x0006a4000c1e1500 */
[----:B---3--:R-:W-:Y:S02]  /*90d0*/  @P1 IMAD.MOV.U32 R10, RZ, RZ, R75 ;  /* 0x000000ffff0a1224 */ /* 0x008fe400078e004b */
[----:B------:R-:W3:Y:S01]  /*90e0*/  LDL R75, [R1+0x69c] ;  /* 0x00069c00014b7983 */ /* 0x000ee20000100800 */
[----:B------:R-:W-:-:S03]  /*90f0*/  @P1 IMAD.MOV.U32 R11, RZ, RZ, R77 ;  /* 0x000000ffff0b1224 */ /* 0x000fc600078e004d */
[----:B------:R-:W3:Y:S04]  /*9100*/  LDL R77, [R1+0x698] ;  /* 0x00069800014d7983 */ /* 0x000ee80000100800 */
[----:B------:R0:W3:Y:S02]  /*9110*/  @P1 LDG.E.U16 R45, desc[UR6][R10.64] ;  /* 0x000000060a2d1981 */ /* 0x0000e4000c1e1500 */
[----:B0-----:R-:W-:Y:S02]  /*9120*/  @P2 IMAD.MOV.U32 R11, RZ, RZ, R74 ;  /* 0x000000ffff0b2224 */ /* 0x001fe400078e004a */
[----:B------:R-:W3:Y:S01]  /*9130*/  LDL R74, [R1+0x690] ;  /* 0x00069000014a7983 */ /* 0x000ee20000100800 */
[----:B------:R-:W-:-:S03]  /*9140*/  @P2 IMAD.MOV.U32 R10, RZ, RZ, R73 ;  /* 0x000000ffff0a2224 */ /* 0x000fc600078e0049 */
[----:B------:R-:W3:Y:S04]  /*9150*/  LDL R73, [R1+0x694] ;  /* 0x0006940001497983 */ /* 0x000ee80000100800 */
[----:B------:R0:W3:Y:S02]  /*9160*/  @P2 LDG.E.U16 R60, desc[UR6][R10.64] ;  /* 0x000000060a3c2981 */ /* 0x0000e4000c1e1500 */
[----:B0-----:R-:W-:Y:S02]  /*9170*/  @P2 IMAD.MOV.U32 R11, RZ, RZ, R71 ;  /* 0x000000ffff0b2224 */ /* 0x001fe400078e0047 */
[----:B------:R-:W3:Y:S01]  /*9180*/  LDL R71, [R1+0x688] ;  /* 0x0006880001477983 */ /* 0x000ee20000100800 */
[----:B------:R-:W-:-:S03]  /*9190*/  @P2 IMAD.MOV.U32 R10, RZ, RZ, R14 ;  /* 0x000000ffff0a2224 */ /* 0x000fc600078e000e */
[----:B------:R-:W3:Y:S01]  /*91a0*/  LDL R14, [R1+0x68c] ;  /* 0x00068c00010e7983 */ /* 0x000ee20000100800 */
[C---:B------:R-:W-:Y:S02]  /*91b0*/  ISETP.GT.AND P0, PT, R8.reuse, 0x6, PT ;  /* 0x000000060800780c */ /* 0x040fe40003f04270 */
[----:B------:R-:W-:Y:S01]  /*91c0*/  ISETP.GT.AND P1, PT, R8, 0x7, PT ;  /* 0x000000070800780c */ /* 0x000fe20003f24270 */
[----:B------:R4:W3:Y:S10]  /*91d0*/  @P2 LDG.E.U16 R61, desc[UR6][R10.64] ;  /* 0x000000060a3d2981 */ /* 0x0008f4000c1e1500 */
[----:B----4-:R-:W-:-:S02]  /*91e0*/  @P0 IMAD.MOV.U32 R11, RZ, RZ, R81 ;  /* 0x000000ffff0b0224 */ /* 0x010fc400078e0051 */
        /* <DEDUP_REMOVED lines=279> */
[----:B------:R-:W-:Y:S01]  /*a360*/  @P1 IMAD.MOV.U32 R11, RZ, RZ, R73 ;  /* 0x000000ffff0b1224 */ /* 0x000fe200078e0049 */
[----:B------:R-:W3:Y:S04]  /*a370*/  LDL R14, [R1+0x4ec] ;  /* 0x0004ec00010e7983 */ /* 0x000ee80000100800 */
[----:B------:R-:W3:Y:S01]  /*a380*/  LDL R73, [R1+0x4e8] ;  /* 0x0004e80001497983 */ /* 0x000ee20000100800 */
[----:B------:R-:W-:-:S02]  /*a390*/  ISETP.GT.AND P2, PT, R8, 0x20, PT ;  /* 0x000000200800780c */ /* 0x000fc40003f44270 */
        /* <DEDUP_REMOVED lines=9> */
[----:B------:R-:W-:Y:S01]  /*a430*/  @P2 IMAD.MOV.U32 R11, RZ, RZ, R77 ;  /* 0x000000ffff0b2224 */ /* 0x000fe200078e004d */
[----:B------:R-:W-:-:S02]  /*a440*/  ISETP.GT.AND P1, PT, R8, 0x22, PT ;  /* 0x000000220800780c */ /* 0x000fc40003f24270 */
        /* <DEDUP_REMOVED lines=11> */
[----:B------:R4:W3:Y:S01]  /*a500*/  @P0 LDG.E.U16 R224, desc[UR6][R10.64] ;  /* 0x000000060ae00981 */ /* 0x0008e2000c1e1500 */
[----:B------:R-:W-:Y:S01]  /*a510*/  ISETP.GT.AND P2, PT, R8, 0x23, PT ;  /* 0x000000230800780c */ /* 0x000fe20003f44270 */
        /* <DEDUP_REMOVED lines=17> */
[----:B------:R-:W-:Y:S01]  /*a630*/  ISETP.GT.AND P0, PT, R8, 0x24, PT ;  /* 0x000000240800780c */ /* 0x000fe20003f04270 */
[----:B------:R-:W-:-:S02]  /*a640*/  @P2 IMAD.MOV.U32 R11, RZ, RZ, R77 ;  /* 0x000000ffff0b2224 */ /* 0x000fc400078e004d */
[----:B------:R-:W3:Y:S04]  /*a650*/  LDL R77, [R1+0x4a8] ;  /* 0x0004a800014d7983 */ /* 0x000ee80000100800 */
[----:B------:R4:W3:Y:S01]  /*a660*/  @P2 LDG.E.U16 R37, desc[UR6][R10.64] ;  /* 0x000000060a252981 */ /* 0x0008e2000c1e1500 */
[----:B------:R-:W-:-:S05]  /*a670*/  ISETP.GT.AND P1, PT, R8, 0x25, PT ;  /* 0x000000250800780c */ /* 0x000fca0003f24270 */
[----:B----4-:R-:W-:Y:S02]  /*a680*/  @P0 IMAD.MOV.U32 R11, RZ, RZ, R81 ;  /* 0x000000ffff0b0224 */ /* 0x010fe400078e0051 */
[----:B------:R-:W4:Y:S01]  /*a690*/  LDL R81, [R1+0x490] ;  /* 0x0004900001517983 */ /* 0x000f220000100800 */
[----:B--2---:R-:W-:-:S03]  /*a6a0*/  @P0 IMAD.MOV.U32 R10, RZ, RZ, R78 ;  /* 0x000000ffff0a0224 */ /* 0x004fc600078e004e */
[----:B------:R-:W2:Y:S04]  /*a6b0*/  LDL R78, [R1+0x494] ;  /* 0x00049400014e7983 */ /* 0x000ea80000100800 */
[----:B------:R3:W4:Y:S02]  /*a6c0*/  @P0 LDG.E.U16 R52, desc[UR6][R10.64] ;  /* 0x000000060a340981 */ /* 0x000724000c1e1500 */
[----:B---3--:R-:W-:Y:S02]  /*a6d0*/  @P0 IMAD.MOV.U32 R11, RZ, RZ, R74 ;  /* 0x000000ffff0b0224 */ /* 0x008fe400078e004a */
[----:B------:R-:W3:Y:S01]  /*a6e0*/  LDL R74, [R1+0x4a0] ;  /* 0x0004a000014a7983 */ /* 0x000ee20000100800 */
[----:B------:R-:W-:-:S03]  /*a6f0*/  @P0 IMAD.MOV.U32 R10, RZ, RZ, R71 ;  /* 0x000000ffff0a0224 */ /* 0x000fc600078e0047 */
[----:B------:R-:W2:Y:S04]  /*a700*/  LDL R71, [R1+0x4a4] ;  /* 0x0004a40001477983 */ /* 0x000ea80000100800 */
[----:B------:R0:W4:Y:S02]  /*a710*/  @P0 LDG.E.U16 R53, desc[UR6][R10.64] ;  /* 0x000000060a350981 */ /* 0x000124000c1e1500 */
[----:B0-----:R-:W-:Y:S02]  /*a720*/  @P1 IMAD.MOV.U32 R10, RZ, RZ, R14 ;  /* 0x000000ffff0a1224 */ /* 0x001fe400078e000e */
[----:B------:R-:W4:Y:S01]  /*a730*/  LDL R14, [R1+0x49c] ;  /* 0x00049c00010e7983 */ /* 0x000f220000100800 */
[----:B------:R-:W-:-:S03]  /*a740*/  @P1 IMAD.MOV.U32 R11, RZ, RZ, R73 ;  /* 0x000000ffff0b1224 */ /* 0x000fc600078e0049 */
[----:B------:R-:W4:Y:S04]  /*a750*/  LDL R73, [R1+0x498] ;  /* 0x0004980001497983 */ /* 0x000f280000100800 */
[----:B------:R0:W4:Y:S02]  /*a760*/  @P1 LDG.E.U16 R68, desc[UR6][R10.64] ;  /* 0x000000060a441981 */ /* 0x000124000c1e1500 */
[----:B0-----:R-:W-:Y:S02]  /*a770*/  @P1 IMAD.MOV.U32 R10, RZ, RZ, R75 ;  /* 0x000000ffff0a1224 */ /* 0x001fe400078e004b */
[----:B------:R-:W4:Y:S01]  /*a780*/  LDL R75, [R1+0x48c] ;  /* 0x00048c00014b7983 */ /* 0x000f220000100800 */
[----:B------:R-:W-:Y:S01]  /*a790*/  ISETP.GT.AND P2, PT, R8, 0x26, PT ;  /* 0x000000260800780c */ /* 0x000fe20003f44270 */
[----:B------:R-:W-:-:S02]  /*a7a0*/  @P1 IMAD.MOV.U32 R11, RZ, RZ, R77 ;  /* 0x000000ffff0b1224 */ /* 0x000fc400078e004d */
[----:B------:R-:W4:Y:S04]  /*a7b0*/  LDL R77, [R1+0x488] ;  /* 0x00048800014d7983 */ /* 0x000f280000100800 */
[----:B------:R3:W4:Y:S01]  /*a7c0*/  @P1 LDG.E.U16 R69, desc[UR6][R10.64] ;  /* 0x000000060a451981 */ /* 0x000722000c1e1500 */
[----:B------:R-:W-:-:S05]  /*a7d0*/  ISETP.GT.AND P0, PT, R8, 0x27, PT ;  /* 0x000000270800780c */ /* 0x000fca0003f04270 */
[----:B---3--:R-:W-:Y:S02]  /*a7e0*/  @P2 IMAD.MOV.U32 R11, RZ, RZ, R74 ;  /* 0x000000ffff0b2224 */ /* 0x008fe400078e004a */
[----:B------:R-:W3:Y:S01]  /*a7f0*/  LDL R74, [R1+0x480] ;  /* 0x00048000014a7983 */ /* 0x000ee20000100800 */
[----:B--2---:R-:W-:-:S03]  /*a800*/  @P2 IMAD.MOV.U32 R10, RZ, RZ, R71 ;  /* 0x000000ffff0a2224 */ /* 0x004fc600078e0047 */
[----:B------:R-:W2:Y:S04]  /*a810*/  LDL R71, [R1+0x484] ;  /* 0x0004840001477983 */ /* 0x000ea80000100800 */
[----:B------:R4:W2:Y:S02]  /*a820*/  @P2 LDG.E.U16 R137, desc[UR6][R10.64] ;  /* 0x000000060a892981 */ /* 0x0008a4000c1e1500 */
[----:B----4-:R-:W-:Y:S02]  /*a830*/  @P2 IMAD.MOV.U32 R10, RZ, RZ, R14 ;  /* 0x000000ffff0a2224 */ /* 0x010fe400078e000e */
[----:B------:R-:W4:Y:S01]  /*a840*/  LDL R14, [R1+0x47c] ;  /* 0x00047c00010e7983 */ /* 0x000f220000100800 */
[----:B------:R-:W-:-:S03]  /*a850*/  @P2 IMAD.MOV.U32 R11, RZ, RZ, R73 ;  /* 0x000000ffff0b2224 */ /* 0x000fc600078e0049 */
[----:B------:R-:W4:Y:S04]  /*a860*/  LDL R73, [R1+0x478] ;  /* 0x0004780001497983 */ /* 0x000f280000100800 */
[----:B------:R0:W4:Y:S02]  /*a870*/  @P2 LDG.E.U16 R136, desc[UR6][R10.64] ;  /* 0x000000060a882981 */ /* 0x000124000c1e1500 */
[----:B0-----:R-:W-:Y:S02]  /*a880*/  @P0 IMAD.MOV.U32 R10, RZ, RZ, R78 ;  /* 0x000000ffff0a0224 */ /* 0x001fe400078e004e */
[----:B------:R-:W-:Y:S01]  /*a890*/  @P0 IMAD.MOV.U32 R11, RZ, RZ, R81 ;  /* 0x000000ffff0b0224 */ /* 0x000fe200078e0051 */
[----:B------:R-:W-:Y:S01]  /*a8a0*/  ISETP.GT.AND P1, PT, R8, 0x28, PT ;  /* 0x000000280800780c */ /* 0x000fe20003f24270 */
[----:B------:R-:W4:Y:S04]  /*a8b0*/  LDL R78, [R1+0x470] ;  /* 0x00047000014e7983 */ /* 0x000f280000100800 */
[----:B------:R0:W4:Y:S04]  /*a8c0*/  @P0 LDG.E.U16 R120, desc[UR6][R10.64] ;  /* 0x000000060a780981 */ /* 0x000128000c1e1500 */
[----:B------:R-:W4:Y:S01]  /*a8d0*/  LDL R81, [R1+0x458] ;  /* 0x0004580001517983 */ /* 0x000f220000100800 */
[----:B0-----:R-:W-:-:S03]  /*a8e0*/  @P0 IMAD.MOV.U32 R10, RZ, RZ, R75 ;  /* 0x000000ffff0a0224 */ /* 0x001fc600078e004b */
[----:B------:R-:W4:Y:S01]  /*a8f0*/  LDL R75, [R1+0x474] ;  /* 0x00047400014b7983 */ /* 0x000f220000100800 */
[----:B------:R-:W-:-:S03]  /*a900*/  @P0 IMAD.MOV.U32 R11, RZ, RZ, R77 ;  /* 0x000000ffff0b0224 */ /* 0x000fc600078e004d */
[----:B------:R-:W4:Y:S04]  /*a910*/  LDL R77, [R1+0x45c] ;  /* 0x00045c00014d7983 */ /* 0x000f280000100800 */
[----:B------:R3:W4:Y:S01]  /*a920*/  @P0 LDG.E.U16 R119, desc[UR6][R10.64] ;  /* 0x000000060a770981 */ /* 0x000722000c1e1500 */
[----:B------:R-:W-:Y:S01]  /*a930*/  ISETP.GT.AND P2, PT, R8, 0x29, PT ;  /* 0x000000290800780c */ /* 0x000fe20003f44270 */
        /* <DEDUP_REMOVED lines=11> */
[----:B------:R-:W4:Y:S01]  /*a9f0*/  LDL R75, [R1+0x44c] ;  /* 0x00044c00014b7983 */ /* 0x000f220000100800 */
[----:B------:R-:W-:-:S03]  /*aa00*/  @P2 IMAD.MOV.U32 R11, RZ, RZ, R78 ;  /* 0x000000ffff0b2224 */ /* 0x000fc600078e004e */
[----:B------:R-:W4:Y:S04]  /*aa10*/  LDL R78, [R1+0x448] ;  /* 0x00044800014e7983 */ /* 0x000f280000100800 */
[----:B------:R3:W4:Y:S01]  /*aa20*/  @P2 LDG.E.U16 R219, desc[UR6][R10.64] ;  /* 0x000000060adb2981 */ /* 0x000722000c1e1500 */
[C---:B------:R-:W-:Y:S02]  /*aa30*/  ISETP.GT.AND P0, PT, R8.reuse, 0x2a, PT ;  /* 0x0000002a0800780c */ /* 0x040fe40003f04270 */
[----:B------:R-:W-:Y:S01]  /*aa40*/  ISETP.GT.AND P1, PT, R8, 0x2b, PT ;  /* 0x0000002b0800780c */ /* 0x000fe20003f24270 */
[----:B---3--:R-:W-:Y:S02]  /*aa50*/  @P2 IMAD.MOV.U32 R11, RZ, RZ, R74 ;  /* 0x000000ffff0b2224 */ /* 0x008fe400078e004a */
[----:B------:R-:W3:Y:S01]  /*aa60*/  LDL R74, [R1+0x440] ;  /* 0x00044000014a7983 */ /* 0x000ee20000100800 */
[----:B--2---:R-:W-:-:S03]  /*aa70*/  @P2 IMAD.MOV.U32 R10, RZ, RZ, R71 ;  /* 0x000000ffff0a2224 */ /* 0x004fc600078e0047 */
[----:B------:R-:W2:Y:S04]  /*aa80*/  LDL R71, [R1+0x444] ;  /* 0x0004440001477983 */ /* 0x000ea80000100800 */
[----:B------:R0:W2:Y:S02]  /*aa90*/  @P2 LDG.E.U16 R220, desc[UR6][R10.64] ;  /* 0x000000060adc2981 */ /* 0x0000a4000c1e1500 */
[----:B0-----:R-:W-:Y:S02]  /*aaa0*/  @P0 IMAD.MOV.U32 R10, RZ, RZ, R82 ;  /* 0x000000ffff0a0224 */ /* 0x001fe400078e0052 */
[----:B------:R-:W-:-:S05]  /*aab0*/  @P0 IMAD.MOV.U32 R11, RZ, RZ, R84 ;  /* 0x000000ffff0b0224 */ /* 0x000fca00078e0054 */
[----:B------:R0:W2:Y:S02]  /*aac0*/  @P0 LDG.E.U16 R27, desc[UR6][R10.64] ;  /* 0x000000060a1b0981 */ /* 0x0000a4000c1e1500 */
[----:B0-----:R-:W-:Y:S02]  /*aad0*/  @P0 IMAD.MOV.U32 R10, RZ, RZ, R77 ;  /* 0x000000ffff0a0224 */ /* 0x001fe400078e004d */
[----:B------:R-:W-:Y:S01]  /*aae0*/  @P0 IMAD.MOV.U32 R11, RZ, RZ, R81 ;  /* 0x000000ffff0b0224 */ /* 0x000fe200078e0051 */
[----:B------:R-:W2:Y:S04]  /*aaf0*/  LDL R77, [R1+0x43c] ;  /* 0x00043c00014d7983 */ /* 0x000ea80000100800 */
[----:B------:R-:W2:Y:S04]  /*ab00*/  LDL R81, [R1+0x438] ;  /* 0x0004380001517983 */ /* 0x000ea80000100800 */
[----:B------:R4:W2:Y:S02]  /*ab10*/  @P0 LDG.E.U16 R28, desc[UR6][R10.64] ;  /* 0x000000060a1c0981 */ /* 0x0008a4000c1e1500 */
[----:B----4-:R-:W-:-:S02]  /*ab20*/  @P1 IMAD.MOV.U32 R10, RZ, RZ, R14 ;  /* 0x000000ffff0a1224 */ /* 0x010fc400078e000e */
        /* <DEDUP_REMOVED lines=16> */
[----:B0-----:R-:W-:Y:S02]  /*ac30*/  @P0 IMAD.MOV.U32 R10, RZ, RZ, R77 ;  /* 0x000000ffff0a0224 */ /* 0x001fe400078e004d */
[----:B------:R-:W2:Y:S01]  /*ac40*/  LDL R77, [R1+0x41c] ;  /* 0x00041c00014d7983 */ /* 0x000ea20000100800 */
[----:B------:R-:W-:-:S03]  /*ac50*/  @P0 IMAD.MOV.U32 R11, RZ, RZ, R81 ;  /* 0x000000ffff0b0224 */ /* 0x000fc600078e0051 */
        /* <DEDUP_REMOVED lines=150> */
[----:B------:R0:W3:Y:S02]  /*b5c0*/  @P0 LDG.E.U16 R76, desc[UR6][R10.64] ;  /* 0x000000060a4c0981 */ /* 0x0000e4000c1e1500 */
[----:B0-----:R-:W-:Y:S02]  /*b5d0*/  @P0 IMAD.MOV.U32 R10, RZ, RZ, R77 ;  /* 0x000000ffff0a0224 */ /* 0x001fe400078e004d */
[----:B------:R-:W3:Y:S01]  /*b5e0*/  LDL R77, [R1+0x330] ;  /* 0x00033000014d7983 */ /* 0x000ee20000100800 */
[----:B------:R-:W-:-:S03]  /*b5f0*/  @P0 IMAD.MOV.U32 R11, RZ, RZ, R81 ;  /* 0x000000ffff0b0224 */ /* 0x000fc600078e0051 */
[----:B------:R-:W3:Y:S04]  /*b600*/  LDL R81, [R1+0x338] ;  /* 0x0003380001517983 */ /* 0x000ee80000100800 */
[----:B------:R4:W3:Y:S02]  /*b610*/  @P0 LDG.E.U16 R30, desc[UR6][R10.64] ;  /* 0x000000060a1e0981 */ /* 0x0008e4000c1e1500 */
        /* <DEDUP_REMOVED lines=8> */
[----:B--2---:R-:W-:-:S02]  /*b6a0*/  @P1 IMAD.MOV.U32 R10, RZ, RZ, R71 ;  /* 0x000000ffff0a1224 */ /* 0x004fc400078e0047 */
[----:B------:R-:W2:Y:S04]  /*b6b0*/  LDL R71, [R1+0x32c] ;  /* 0x00032c0001477983 */ /* 0x000ea80000100800 */
[----:B------:R3:W2:Y:S06]  /*b6c0*/  @P1 LDG.E.U16 R43, desc[UR6][R10.64] ;  /* 0x000000060a2b1981 */ /* 0x0006ac000c1e1500 */
[----:B---3--:R-:W-:-:S02]  /*b6d0*/  @P0 IMAD.MOV.U32 R10, RZ, RZ, R74 ;  /* 0x000000ffff0a0224 */ /* 0x008fc400078e004a */
[----:B------:R-:W3:Y:S01]  /*b6e0*/  LDL R74, [R1+0x324] ;  /* 0x00032400014a7983 */ /* 0x000ee20000100800 */
[----:B------:R-:W-:Y:S01]  /*b6f0*/  ISETP.GT.AND P1, PT, R8, 0x3d, PT ;  /* 0x0000003d0800780c */ /* 0x000fe20003f24270 */
[----:B------:R-:W-:Y:S02]  /*b700*/  @P0 IMAD.MOV.U32 R11, RZ, RZ, R78 ;  /* 0x000000ffff0b0224 */ /* 0x000fe400078e004e */
[----:B------:R-:W3:Y:S04]  /*b710*/  LDL R78, [R1+0x320] ;  /* 0x00032000014e7983 */ /* 0x000ee80000100800 */
[----:B------:R0:W3:Y:S02]  /*b720*/  @P0 LDG.E.U16 R58, desc[UR6][R10.64] ;  /* 0x000000060a3a0981 */ /* 0x0000e4000c1e1500 */
[----:B0-----:R-:W-:-:S02]  /*b730*/  @P0 IMAD.MOV.U32 R11, RZ, RZ, R81 ;  /* 0x000000ffff0b0224 */ /* 0x001fc400078e0051 */
[----:B------:R-:W3:Y:S01]  /*b740*/  LDL R81, [R1+0x108] ;  /* 0x0001080001517983 */ /* 0x000ee20000100800 */
[----:B----4-:R-:W-:-:S03]  /*b750*/  @P0 IMAD.MOV.U32 R10, RZ, RZ, R14 ;  /* 0x000000ffff0a0224 */ /* 0x010fc600078e000e */
[----:B------:R-:W4:Y:S04]  /*b760*/  LDL R14, [R1+0x31c] ;  /* 0x00031c00010e7983 */ /* 0x000f280000100800 */
[----:B------:R0:W4:Y:S02]  /*b770*/  @P0 LDG.E.U16 R59, desc[UR6][R10.64] ;  /* 0x000000060a3b0981 */ /* 0x000124000c1e1500 */
[----:B0-----:R-:W-:Y:S02]  /*b780*/  @P1 IMAD.MOV.U32 R10, RZ, RZ, R73 ;  /* 0x000000ffff0a1224 */ /* 0x001fe400078e0049 */
[----:B------:R-:W-:Y:S01]  /*b790*/  @P1 IMAD.MOV.U32 R11, RZ, RZ, R77 ;  /* 0x000000ffff0b1224 */ /* 0x000fe200078e004d */
[----:B------:R-:W4:Y:S04]  /*b7a0*/  LDL R73, [R1+0x314] ;  /* 0x0003140001497983 */ /* 0x000f280000100800 */
[----:B------:R-:W4:Y:S04]  /*b7b0*/  LDL R77, [R1+0x318] ;  /* 0x00031800014d7983 */ /* 0x000f280000100800 */
[----:B------:R0:W4:Y:S02]  /*b7c0*/  @P1 LDG.E.U16 R147, desc[UR6][R10.64] ;  /* 0x000000060a931981 */ /* 0x000124000c1e1500 */
[----:B0-----:R-:W-:-:S02]  /*b7d0*/  @P1 IMAD.MOV.U32 R11, RZ, RZ, R75 ;  /* 0x000000ffff0b1224 */ /* 0x001fc400078e004b */
[----:B------:R-:W4:Y:S01]  /*b7e0*/  LDL R75, [R1+0x310] ;  /* 0x00031000014b7983 */ /* 0x000f220000100800 */
[----:B------:R-:W-:Y:S01]  /*b7f0*/  ISETP.GT.AND P0, PT, R8, 0x3e, PT ;  /* 0x0000003e0800780c */ /* 0x000fe20003f04270 */
[----:B--2---:R-:W-:Y:S02]  /*b800*/  @P1 IMAD.MOV.U32 R10, RZ, RZ, R71 ;  /* 0x000000ffff0a1224 */ /* 0x004fe400078e0047 */
[----:B------:R-:W2:Y:S04]  /*b810*/  LDL R71, [R1+0x30c] ;  /* 0x00030c0001477983 */ /* 0x000ea80000100800 */
[----:B------:R3:W2:Y:S06]  /*b820*/  @P1 LDG.E.U16 R146, desc[UR6][R10.64] ;  /* 0x000000060a921981 */ /* 0x0006ac000c1e1500 */
[----:B---3--:R-:W-:-:S02]  /*b830*/  @P0 IMAD.MOV.U32 R10, RZ, RZ, R74 ;  /* 0x000000ffff0a0224 */ /* 0x008fc400078e004a */
[----:B------:R-:W3:Y:S01]  /*b840*/  LDL R74, [R1+0x308] ;  /* 0x00030800014a7983 */ /* 0x000ee20000100800 */
[----:B------:R-:W-:Y:S01]  /*b850*/  ISETP.GT.AND P1, PT, R8, 0x3f, PT ;  /* 0x0000003f0800780c */ /* 0x000fe20003f24270 */
[----:B------:R-:W-:-:S05]  /*b860*/  @P0 IMAD.MOV.U32 R11, RZ, RZ, R78 ;  /* 0x000000ffff0b0224 */ /* 0x000fca00078e004e */
[----:B------:R4:W3:Y:S02]  /*b870*/  @P0 LDG.E.U16 R130, desc[UR6][R10.64] ;  /* 0x000000060a820981 */ /* 0x0008e4000c1e1500 */
[----:B----4-:R-:W-:Y:S02]  /*b880*/  @P0 IMAD.MOV.U32 R10, RZ, RZ, R14 ;  /* 0x000000ffff0a0224 */ /* 0x010fe400078e000e */
[----:B------:R-:W4:Y:S01]  /*b890*/  LDL.LU R14, [R1+0x114] ;  /* 0x00011400010e7983 */ /* 0x000f220000300800 */
[----:B------:R-:W0:Y:S03]  /*b8a0*/  S2R R132, SR_TID.X ;  /* 0x0000000000847919 */ /* 0x000e260000002100 */
[----:B------:R-:W4:Y:S04]  /*b8b0*/  LDL R84, [R1+0x2c0] ;  /* 0x0002c00001547983 */ /* 0x000f280000100800 */
[----:B------:R-:W4:Y:S04]  /*b8c0*/  LDL R82, [R1+0x2c4] ;  /* 0x0002c40001527983 */ /* 0x000f280000100800 */
[----:B------:R-:W4:Y:S01]  /*b8d0*/  LDL R78, [R1+0x2a0] ;  /* 0x0002a000014e7983 */ /* 0x000f220000100800 */
[----:B------:R-:W-:-:S03]  /*b8e0*/  @P0 IMAD.MOV.U32 R11, RZ, RZ, R77 ;  /* 0x000000ffff0b0224 */ /* 0x000fc600078e004d */
[----:B------:R-:W4:Y:S04]  /*b8f0*/  LDL R77, [R1+0x2a4] ;  /* 0x0002a400014d7983 */ /* 0x000f280000100800 */
[----:B------:R1:W4:Y:S02]  /*b900*/  @P0 LDG.E.U16 R129, desc[UR6][R10.64] ;  /* 0x000000060a810981 */ /* 0x000324000c1e1500 */
[----:B-1----:R-:W-:Y:S02]  /*b910*/  @P1 IMAD.MOV.U32 R11, RZ, RZ, R75 ;  /* 0x000000ffff0b1224 */ /* 0x002fe400078e004b */
[----:B------:R-:W4:Y:S01]  /*b920*/  LDL R75, [R1+0x300] ;  /* 0x00030000014b7983 */ /* 0x000f220000100800 */
[----:B------:R-:W-:-:S03]  /*b930*/  @P1 IMAD.MOV.U32 R10, RZ, RZ, R73 ;  /* 0x000000ffff0a1224 */ /* 0x000fc600078e0049 */
[----:B------:R-:W4:Y:S04]  /*b940*/  LDL R73, [R1+0x304] ;  /* 0x0003040001497983 */ /* 0x000f280000100800 */
[----:B------:R2:W4:Y:S01]  /*b950*/  @P1 LDG.E.U16 R114, desc[UR6][R10.64] ;  /* 0x000000060a721981 */ /* 0x000522000c1e1500 */
[----:B0-----:R-:W-:-:S04]  /*b960*/  LOP3.LUT R132, R132, 0x3f, RZ, 0xc0, !PT ;  /* 0x0000003f84847812 */ /* 0x001fc800078ec0ff */
[----:B------:R-:W-:Y:S01]  /*b970*/  ISETP.GE.AND P0, PT, R132, R8, PT ;  /* 0x000000088400720c */ /* 0x000fe20003f06270 */
[----:B--2---:R-:W-:Y:S02]  /*b980*/  @P1 IMAD.MOV.U32 R10, RZ, RZ, R71 ;  /* 0x000000ffff0a1224 */ /* 0x004fe400078e0047 */
[----:B------:R-:W2:Y:S01]  /*b990*/  LDL R71, [R1+0x2e4] ;  /* 0x0002e40001477983 */ /* 0x000ea20000100800 */
[----:B---3--:R-:W-:-:S03]  /*b9a0*/  @P1 IMAD.MOV.U32 R11, RZ, RZ, R74 ;  /* 0x000000ffff0b1224 */ /* 0x008fc600078e004a */
[----:B------:R-:W3:Y:S04]  /*b9b0*/  LDL R74, [R1+0x2e0] ;  /* 0x0002e000014a7983 */ /* 0x000ee80000100800 */
[----:B------:R0:W2:Y:S01]  /*b9c0*/  @P1 LDG.E.U16 R113, desc[UR6][R10.64] ;  /* 0x000000060a711981 */ /* 0x0000a2000c1e1500 */
[----:B------:R-:W-:Y:S01]  /*b9d0*/  BAR.SYNC.DEFER_BLOCKING 0x0 ;  /* 0x0000000000007b1d */ /* 0x000fe20000010000 */
[----:B0-----:R-:W-:Y:S02]  /*b9e0*/  @!P0 IMAD.MOV.U32 R10, RZ, RZ, R81 ;  /* 0x000000ffff0a8224 */ /* 0x001fe400078e0051 */
[----:B------:R-:W-:-:S03]  /*b9f0*/  @!P0 IMAD.MOV.U32 R11, RZ, RZ, R12 ;  /* 0x000000ffff0b8224 */ /* 0x000fc600078e000c */
[----:B------:R0:W-:Y:S04]  /*ba00*/  STL [R1+0x75c], R12 ;  /* 0x00075c0c01007387 */ /* 0x0001e80000100800 */
[----:B------:R-:W2:Y:S04]  /*ba10*/  LDL R81, [R1+0x260] ;  /* 0x0002600001517983 */ /* 0x000ea80000100800 */
[----:B0-----:R-:W2:Y:S04]  /*ba20*/  LDL R12, [R1+0x240] ;  /* 0x00024000010c7983 */ /* 0x001ea80000100800 */
[----:B------:R4:W2:Y:S02]  /*ba30*/  @!P0 LDG.E.U16 R70, desc[UR6][R10.64] ;  /* 0x000000060a468981 */ /* 0x0008a4000c1e1500 */
[----:B----4-:R-:W-:-:S02]  /*ba40*/  @!P0 IMAD.MOV.U32 R11, RZ, RZ, R75 ;  /* 0x000000ffff0b8224 */ /* 0x010fc400078e004b */
[----:B------:R-:W4:Y:S01]  /*ba50*/  LDL R75, [R1+0x280] ;  /* 0x00028000014b7983 */ /* 0x000f220000100800 */
[----:B------:R-:W-:-:S03]  /*ba60*/  @!P0 IMAD.MOV.U32 R10, RZ, RZ, R73 ;  /* 0x000000ffff0a8224 */ /* 0x000fc600078e0049 */
[----:B------:R-:W4:Y:S04]  /*ba70*/  LDL R73, [R1+0x284] ;  /* 0x0002840001497983 */ /* 0x000f280000100800 */
[----:B------:R3:W4:Y:S02]  /*ba80*/  @!P0 LDG.E.U16 R112, desc[UR6][R10.64] ;  /* 0x000000060a708981 */ /* 0x000724000c1e1500 */
[----:B---3--:R-:W-:Y:S02]  /*ba90*/  @!P0 IMAD.MOV.U32 R11, RZ, RZ, R74 ;  /* 0x000000ffff0b8224 */ /* 0x008fe400078e004a */
[----:B------:R-:W3:Y:S01]  /*baa0*/  LDL R74, [R1+0x264] ;  /* 0x00026400014a7983 */ /* 0x000ee20000100800 */
[----:B--2---:R-:W-:-:S03]  /*bab0*/  @!P0 IMAD.MOV.U32 R10, RZ, RZ, R71 ;  /* 0x000000ffff0a8224 */ /* 0x004fc600078e0047 */
[----:B------:R-:W2:Y:S04]  /*bac0*/  LDL R71, [R1+0x23c] ;  /* 0x00023c0001477983 */ /* 0x000ea80000100800 */
[----:B------:R0:W2:Y:S02]  /*bad0*/  @!P0 LDG.E.U16 R111, desc[UR6][R10.64] ;  /* 0x000000060a6f8981 */ /* 0x0000a4000c1e1500 */
[----:B0-----:R-:W-:Y:S02]  /*bae0*/  @!P0 IMAD.MOV.U32 R10, RZ, RZ, R82 ;  /* 0x000000ffff0a8224 */ /* 0x001fe400078e0052 */
[----:B------:R-:W-:-:S05]  /*baf0*/  @!P0 IMAD.MOV.U32 R11, RZ, RZ, R84 ;  /* 0x000000ffff0b8224 */ /* 0x000fca00078e0054 */
[----:B------:R0:W2:Y:S02]  /*bb00*/  @!P0 LDG.E.U16 R110, desc[UR6][R10.64] ;  /* 0x000000060a6e8981 */ /* 0x0000a4000c1e1500 */
[----:B0-----:R-:W-:Y:S02]  /*bb10*/  @!P0 IMAD.MOV.U32 R10, RZ, RZ, R77 ;  /* 0x000000ffff0a8224 */ /* 0x001fe400078e004d */
[----:B------:R-:W-:Y:S01]  /*bb20*/  @!P0 IMAD.MOV.U32 R11, RZ, RZ, R78 ;  /* 0x000000ffff0b8224 */ /* 0x000fe200078e004e */
[----:B------:R-:W2:Y:S04]  /*bb30*/  LDL R77, [R1+0x220] ;  /* 0x00022000014d7983 */ /* 0x000ea80000100800 */
[----:B------:R-:W2:Y:S04]  /*bb40*/  LDL R78, [R1+0x21c] ;  /* 0x00021c00014e7983 */ /* 0x000ea80000100800 */
[----:B------:R4:W2:Y:S02]  /*bb50*/  @!P0 LDG.E.U16 R109, desc[UR6][R10.64] ;  /* 0x000000060a6d8981 */ /* 0x0008a4000c1e1500 */
[----:B----4-:R-:W-:-:S02]  /*bb60*/  @!P0 IMAD.MOV.U32 R11, RZ, RZ, R75 ;  /* 0x000000ffff0b8224 */ /* 0x010fc400078e004b */
[----:B------:R-:W4:Y:S01]  /*bb70*/  LDL R75, [R1+0x1fc] ;  /* 0x0001fc00014b7983 */ /* 0x000f220000100800 */
[----:B------:R-:W-:-:S03]  /*bb80*/  @!P0 IMAD.MOV.U32 R10, RZ, RZ, R73 ;  /* 0x000000ffff0a8224 */ /* 0x000fc600078e0049 */
[----:B------:R-:W4:Y:S04]  /*bb90*/  LDL R73, [R1+0x200] ;  /* 0x0002000001497983 */ /* 0x000f280000100800 */
[----:B------:R0:W4:Y:S02]  /*bba0*/  @!P0 LDG.E.U16 R108, desc[UR6][R10.64] ;  /* 0x000000060a6c8981 */ /* 0x000124000c1e1500 */
[----:B0-----:R-:W-:Y:S02]  /*bbb0*/  @!P0 IMAD.MOV.U32 R11, RZ, RZ, R81 ;  /* 0x000000ffff0b8224 */ /* 0x001fe400078e0051 */
[----:B---3--:R-:W-:Y:S02]  /*bbc0*/  @!P0 IMAD.MOV.U32 R10, RZ, RZ, R74 ;  /* 0x000000ffff0a8224 */ /* 0x008fe400078e004a */
[----:B------:R-:W3:Y:S04]  /*bbd0*/  LDL R74, [R1+0x1dc] ;  /* 0x0001dc00014a7983 */ /* 0x000ee80000100800 */
[----:B------:R0:W3:Y:S02]  /*bbe0*/  @!P0 LDG.E.U16 R107, desc[UR6][R10.64] ;  /* 0x000000060a6b8981 */ /* 0x0000e4000c1e1500 */
[----:B0-----:R-:W-:-:S02]  /*bbf0*/  @!P0 IMAD.MOV.U32 R10, RZ, RZ, R12 ;  /* 0x000000ffff0a8224 */ /* 0x001fc400078e000c */
[----:B------:R-:W3:Y:S01]  /*bc00*/  LDL R12, [R1+0x1e0] ;  /* 0x0001e000010c7983 */ /* 0x000ee20000100800 */
[----:B--2---:R-:W-:-:S03]  /*bc10*/  @!P0 IMAD.MOV.U32 R11, RZ, RZ, R71 ;  /* 0x000000ffff0b8224 */ /* 0x004fc600078e0047 */
[----:B------:R-:W2:Y:S04]  /*bc20*/  LDL.LU R71, [R1+0x1c0] ;  /* 0x0001c00001477983 */ /* 0x000ea80000300800 */
[----:B------:R0:W2:Y:S02]  /*bc30*/  @!P0 LDG.E.U16 R106, desc[UR6][R10.64] ;  /* 0x000000060a6a8981 */ /* 0x0000a4000c1e1500 */
[----:B0-----:R-:W-:Y:S02]  /*bc40*/  @!P0 IMAD.MOV.U32 R10, RZ, RZ, R77 ;  /* 0x000000ffff0a8224 */ /* 0x001fe400078e004d */
[----:B------:R-:W-:-:S05]  /*bc50*/  @!P0 IMAD.MOV.U32 R11, RZ, RZ, R78 ;  /* 0x000000ffff0b8224 */ /* 0x000fca00078e004e */
[----:B------:R4:W2:Y:S02]  /*bc60*/  @!P0 LDG.E.U16 R105, desc[UR6][R10.64] ;  /* 0x000000060a698981 */ /* 0x0008a4000c1e1500 */
[----:B----4-:R-:W-:Y:S02]  /*bc70*/  @!P0 IMAD.MOV.U32 R11, RZ, RZ, R75 ;  /* 0x000000ffff0b8224 */ /* 0x010fe400078e004b */
[----:B------:R-:W4:Y:S01]  /*bc80*/  LDL R75, [R1+0x1bc] ;  /* 0x0001bc00014b7983 */ /* 0x000f220000100800 */
[----:B------:R-:W-:-:S03]  /*bc90*/  @!P0 IMAD.MOV.U32 R10, RZ, RZ, R73 ;  /* 0x000000ffff0a8224 */ /* 0x000fc600078e0049 */
[----:B------:R-:W4:Y:S04]  /*bca0*/  LDL R73, [R1+0x1a0] ;  /* 0x0001a00001497983 */ /* 0x000f280000100800 */
[----:B------:R-:W4:Y:S04]  /*bcb0*/  LDL.LU R96, [R1+0x19c] ;  /* 0x00019c0001607983 */ /* 0x000f280000300800 */
[----:B------:R-:W4:Y:S04]  /*bcc0*/  LDL.LU R93, [R1+0x180] ;  /* 0x00018000015d7983 */ /* 0x000f280000300800 */
[----:B------:R-:W4:Y:S04]  /*bcd0*/  LDL.LU R82, [R1+0x17c] ;  /* 0x00017c0001527983 */ /* 0x000f280000300800 */
[----:B------:R3:W4:Y:S04]  /*bce0*/  @!P0 LDG.E.U16 R104, desc[UR6][R10.64] ;  /* 0x000000060a688981 */ /* 0x000728000c1e1500 */
[----:B------:R-:W4:Y:S04]  /*bcf0*/  LDL R84, [R1+0x11c] ;  /* 0x00011c0001547983 */ /* 0x000f280000100800 */
[----:B------:R-:W4:Y:S01]  /*bd00*/  LDL R81, [R1+0x120] ;  /* 0x0001200001517983 */ /* 0x000f220000100800 */
[----:B---3--:R-:W-:-:S02]  /*bd10*/  @!P0 IMAD.MOV.U32 R11, RZ, RZ, R74 ;  /* 0x000000ffff0b8224 */ /* 0x008fc400078e004a */
[----:B------:R-:W-:Y:S02]  /*bd20*/  @!P0 IMAD.MOV.U32 R10, RZ, RZ, R12 ;  /* 0x000000ffff0a8224 */ /* 0x000fe400078e000c */
[----:B------:R-:W3:Y:S04]  /*bd30*/  LDL R12, [R1+0x13c] ;  /* 0x00013c00010c7983 */ /* 0x000ee80000100800 */
[----:B------:R-:W3:Y:S04]  /*bd40*/  LDL.LU R89, [R1+0x15c] ;  /* 0x00015c0001597983 */ /* 0x000ee80000300800 */
[----:B------:R-:W3:Y:S04]  /*bd50*/  LDL.LU R74, [R1+0x160] ;  /* 0x00016000014a7983 */ /* 0x000ee80000300800 */
[----:B------:R-:W3:Y:S04]  /*bd60*/  LDL.LU R77, [R1+0x140] ;  /* 0x00014000014d7983 */ /* 0x000ee80000300800 */
[----:B------:R2:W3:Y:S04]  /*bd70*/  @!P0 LDG.E.U16 R103, desc[UR6][R10.64] ;  /* 0x000000060a678981 */ /* 0x0004e8000c1e1500 */
[----:B------:R-:W3:Y:S04]  /*bd80*/  LDL R78, [R1+0x2f8] ;  /* 0x0002f800014e7983 */ /* 0x000ee80000100800 */
[----:B------:R-:W3:Y:S01]  /*bd90*/  LDL R91, [R1+0x2b8] ;  /* 0x0002b800015b7983 */ /* 0x000ee20000100800 */
[----:B--2---:R-:W-:-:S03]  /*bda0*/  @!P0 IMAD.MOV.U32 R10, RZ, RZ, R71 ;  /* 0x000000ffff0a8224 */ /* 0x004fc600078e0047 */
[----:B------:R-:W2:Y:S01]  /*bdb0*/  LDL R90, [R1+0x2bc] ;  /* 0x0002bc00015a7983 */ /* 0x000ea20000100800 */
[----:B----4-:R-:W-:-:S03]  /*bdc0*/  @!P0 IMAD.MOV.U32 R11, RZ, RZ, R75 ;  /* 0x000000ffff0b8224 */ /* 0x010fc600078e004b */
[----:B------:R-:W4:Y:S04]  /*bdd0*/  LDL R75, [R1+0x2fc] ;  /* 0x0002fc00014b7983 */ /* 0x000f280000100800 */
[----:B------:R0:W2:Y:S02]  /*bde0*/  @!P0 LDG.E.U16 R102, desc[UR6][R10.64] ;  /* 0x000000060a668981 */ /* 0x0000a4000c1e1500 */
[----:B0-----:R-:W-:Y:S02]  /*bdf0*/  @!P0 IMAD.MOV.U32 R10, RZ, RZ, R73 ;  /* 0x000000ffff0a8224 */ /* 0x001fe400078e0049 */
[----:B------:R-:W2:Y:S01]  /*be00*/  LDL R73, [R1+0x2d8] ;  /* 0x0002d80001497983 */ /* 0x000ea20000100800 */
[----:B------:R-:W-:-:S05]  /*be10*/  @!P0 IMAD.MOV.U32 R11, RZ, RZ, R96 ;  /* 0x000000ffff0b8224 */ /* 0x000fca00078e0060 */
[----:B------:R0:W2:Y:S02]  /*be20*/  @!P0 LDG.E.U16 R101, desc[UR6][R10.64] ;  /* 0x000000060a658981 */ /* 0x0000a4000c1e1500 */
[----:B0-----:R-:W-:Y:S02]  /*be30*/  @!P0 IMAD.MOV.U32 R10, RZ, RZ, R93 ;  /* 0x000000ffff0a8224 */ /* 0x001fe400078e005d */
[----:B------:R-:W-:-:S05]  /*be40*/  @!P0 IMAD.MOV.U32 R11, RZ, RZ, R82 ;  /* 0x000000ffff0b8224 */ /* 0x000fca00078e0052 */
[----:B------:R3:W2:Y:S02]  /*be50*/  @!P0 LDG.E.U16 R100, desc[UR6][R10.64] ;  /* 0x000000060a648981 */ /* 0x0006a4000c1e1500 */
[----:B---3--:R-:W-:Y:S02]  /*be60*/  @!P0 IMAD.MOV.U32 R11, RZ, RZ, R89 ;  /* 0x000000ffff0b8224 */ /* 0x008fe400078e0059 */
[----:B------:R-:W-:-:S05]  /*be70*/  @!P0 IMAD.MOV.U32 R10, RZ, RZ, R74 ;  /* 0x000000ffff0a8224 */ /* 0x000fca00078e004a */
[----:B------:R0:W3:Y:S02]  /*be80*/  @!P0 LDG.E.U16 R99, desc[UR6][R10.64] ;  /* 0x000000060a638981 */ /* 0x0000e4000c1e1500 */
[----:B0-----:R-:W-:Y:S02]  /*be90*/  @!P0 IMAD.MOV.U32 R11, RZ, RZ, R12 ;  /* 0x000000ffff0b8224 */ /* 0x001fe400078e000c */
[----:B------:R-:W3:Y:S01]  /*bea0*/  LDL R12, [R1+0x2dc] ;  /* 0x0002dc00010c7983 */ /* 0x000ee20000100800 */
[----:B------:R-:W-:-:S05]  /*beb0*/  @!P0 IMAD.MOV.U32 R10, RZ, RZ, R77 ;  /* 0x000000ffff0a8224 */ /* 0x000fca00078e004d */
[----:B------:R0:W3:Y:S02]  /*bec0*/  @!P0 LDG.E.U16 R98, desc[UR6][R10.64] ;  /* 0x000000060a628981 */ /* 0x0000e4000c1e1500 */
[----:B0-----:R-:W-:Y:S02]  /*bed0*/  @!P0 IMAD.MOV.U32 R10, RZ, RZ, R81 ;  /* 0x000000ffff0a8224 */ /* 0x001fe400078e0051 */
[----:B------:R-:W-:Y:S01]  /*bee0*/  @!P0 IMAD.MOV.U32 R11, RZ, RZ, R84 ;  /* 0x000000ffff0b8224 */ /* 0x000fe200078e0054 */
[----:B------:R-:W3:Y:S04]  /*bef0*/  LDL R81, [R1+0x29c] ;  /* 0x00029c0001517983 */ /* 0x000ee80000100800 */
[----:B------:R-:W3:Y:S04]  /*bf00*/  LDL R84, [R1+0x298] ;  /* 0x0002980001547983 */ /* 0x000ee80000100800 */
[----:B------:R4:W3:Y:S02]  /*bf10*/  @!P0 LDG.E.U16 R97, desc[UR6][R10.64] ;  /* 0x000000060a618981 */ /* 0x0008e4000c1e1500 */
[----:B----4-:R-:W-:-:S02]  /*bf20*/  @!P0 IMAD.MOV.U32 R10, RZ, RZ, R75 ;  /* 0x000000ffff0a8224 */ /* 0x010fc400078e004b */
[----:B------:R-:W-:Y:S01]  /*bf30*/  @!P0 IMAD.MOV.U32 R11, RZ, RZ, R78 ;  /* 0x000000ffff0b8224 */ /* 0x000fe200078e004e */
[----:B------:R-:W4:Y:S04]  /*bf40*/  LDL R75, [R1+0x27c] ;  /* 0x00027c00014b7983 */ /* 0x000f280000100800 */
[----:B------:R-:W4:Y:S04]  /*bf50*/  LDL R78, [R1+0x278] ;  /* 0x00027800014e7983 */ /* 0x000f280000100800 */
[----:B------:R2:W4:Y:S02]  /*bf60*/  @!P0 LDG.E.U16 R252, desc[UR6][R10.64] ;  /* 0x000000060afc8981 */ /* 0x000524000c1e1500 */
[----:B--2---:R-:W-:-:S02]  /*bf70*/  @!P0 IMAD.MOV.U32 R11, RZ, RZ, R73 ;  /* 0x000000ffff0b8224 */ /* 0x004fc400078e0049 */
[----:B------:R-:W2:Y:S04]  /*bf80*/  LDL R73, [R1+0x258] ;  /* 0x0002580001497983 */ /* 0x000ea80000100800 */
[----:B------:R-:W-:Y:S04]  /*bf90*/  STS.U16 [R2+UR4], R233 ;  /* 0x000000e902007988 */ /* 0x000fe80008000404 */
[----:B------:R-:W-:Y:S04]  /*bfa0*/  STS.U16 [R2+UR4+0x4000], R234 ;  /* 0x004000ea02007988 */ /* 0x000fe80008000404 */
        /* <DEDUP_REMOVED lines=13> */
[----:B------:R-:W-:Y:S01]  /*c080*/  STS.U16 [R2+UR4+0x5c00], R15 ;  /* 0x005c000f02007988 */ /* 0x000fe20008000404 */
[----:B---3--:R-:W-:-:S03]  /*c090*/  @!P0 IMAD.MOV.U32 R10, RZ, RZ, R12 ;  /* 0x000000ffff0a8224 */ /* 0x008fc600078e000c */
[----:B------:R-:W3:Y:S04]  /*c0a0*/  LDL R12, [R1+0x25c] ;  /* 0x00025c00010c7983 */ /* 0x000ee80000100800 */
[----:B------:R0:W3:Y:S02]  /*c0b0*/  @!P0 LDG.E.U16 R251, desc[UR6][R10.64] ;  /* 0x000000060afb8981 */ /* 0x0000e4000c1e1500 */
[----:B0-----:R-:W-:Y:S02]  /*c0c0*/  @!P0 IMAD.MOV.U32 R10, RZ, RZ, R90 ;  /* 0x000000ffff0a8224 */ /* 0x001fe400078e005a */
[----:B------:R-:W-:Y:S01]  /*c0d0*/  @!P0 IMAD.MOV.U32 R11, RZ, RZ, R91 ;  /* 0x000000ffff0b8224 */ /* 0x000fe200078e005b */
[----:B------:R-:W3:Y:S04]  /*c0e0*/  LDL R90, [R1+0x234] ;  /* 0x00023400015a7983 */ /* 0x000ee80000100800 */
[----:B------:R0:W3:Y:S02]  /*c0f0*/  @!P0 LDG.E.U16 R250, desc[UR6][R10.64] ;  /* 0x000000060afa8981 */ /* 0x0000e4000c1e1500 */
[----:B0-----:R-:W-:-:S02]  /*c100*/  @!P0 IMAD.MOV.U32 R10, RZ, RZ, R81 ;  /* 0x000000ffff0a8224 */ /* 0x001fc400078e0051 */
[----:B------:R-:W-:Y:S01]  /*c110*/  @!P0 IMAD.MOV.U32 R11, RZ, RZ, R84 ;  /* 0x000000ffff0b8224 */ /* 0x000fe200078e0054 */
[----:B------:R-:W3:Y:S04]  /*c120*/  LDL R81, [R1+0x238] ;  /* 0x0002380001517983 */ /* 0x000ee80000100800 */
[----:B------:R4:W3:Y:S02]  /*c130*/  @!P0 LDG.E.U16 R249, desc[UR6][R10.64] ;  /* 0x000000060af98981 */ /* 0x0008e4000c1e1500 */
[----:B----4-:R-:W-:Y:S02]  /*c140*/  @!P0 IMAD.MOV.U32 R10, RZ, RZ, R75 ;  /* 0x000000ffff0a8224 */ /* 0x010fe400078e004b */
[----:B------:R-:W-:Y:S01]  /*c150*/  @!P0 IMAD.MOV.U32 R11, RZ, RZ, R78 ;  /* 0x000000ffff0b8224 */ /* 0x000fe200078e004e */
[----:B------:R-:W4:Y:S04]  /*c160*/  LDL R75, [R1+0x214] ;  /* 0x00021400014b7983 */ /* 0x000f280000100800 */
[----:B------:R2:W4:Y:S02]  /*c170*/  @!P0 LDG.E.U16 R248, desc[UR6][R10.64] ;  /* 0x000000060af88981 */ /* 0x000524000c1e1500 */
[----:B--2---:R-:W-:-:S02]  /*c180*/  @!P0 IMAD.MOV.U32 R11, RZ, RZ, R73 ;  /* 0x000000ffff0b8224 */ /* 0x004fc400078e0049 */
[----:B------:R-:W2:Y:S04]  /*c190*/  LDL R73, [R1+0x218] ;  /* 0x0002180001497983 */ /* 0x000ea80000100800 */
[----:B------:R0:W-:Y:S01]  /*c1a0*/  STL [R1+0x758], R2 ;  /* 0x0007580201007387 */ /* 0x0001e20000100800 */
[----:B------:R-:W1:Y:S03]  /*c1b0*/  S2R R95, SR_TID.X ;  /* 0x00000000005f7919 */ /* 0x000e660000002100 */
[----:B------:R-:W2:Y:S04]  /*c1c0*/  LDL R84, [R1+0x1f4] ;  /* 0x0001f40001547983 */ /* 0x000ea80000100800 */
[----:B0-----:R-:W2:Y:S01]  /*c1d0*/  LDL R2, [R1+0x1f8] ;  /* 0x0001f80001027983 */ /* 0x001ea20000100800 */
[----:B-1----:R-:W-:-:S05]  /*c1e0*/  LOP3.LUT R95, R95, 0x3f, RZ, 0xc0, !PT ;  /* 0x0000003f5f5f7812 */ /* 0x002fca00078ec0ff */
[----:B------:R-:W-:Y:S02]  /*c1f0*/  IMAD.SHL.U32 R78, R95, 0x2, RZ ;  /* 0x000000025f4e7824 */ /* 0x000fe400078e00ff */
[----:B---3--:R-:W-:Y:S02]  /*c200*/  @!P0 IMAD.MOV.U32 R10, RZ, RZ, R12 ;  /* 0x000000ffff0a8224 */ /* 0x008fe400078e000c */
[----:B------:R-:W0:Y:S03]  /*c210*/  S2R R12, SR_TID.X ;  /* 0x00000000000c7919 */ /* 0x000e260000002100 */
[----:B------:R1:W3:Y:S02]  /*c220*/  @!P0 LDG.E.U16 R247, desc[UR6][R10.64] ;  /* 0x000000060af78981 */ /* 0x0002e4000c1e1500 */
[----:B-1----:R-:W-:Y:S02]  /*c230*/  @!P0 IMAD.MOV.U32 R11, RZ, RZ, R90 ;  /* 0x000000ffff0b8224 */ /* 0x002fe400078e005a */
[----:B------:R-:W3:Y:S01]  /*c240*/  LDL R90, [R1+0x1d4] ;  /* 0x0001d400015a7983 */ /* 0x000ee20000100800 */
[----:B------:R-:W-:Y:S01]  /*c250*/  @!P0 IMAD.MOV.U32 R10, RZ, RZ, R81 ;  /* 0x000000ffff0a8224 */ /* 0x000fe200078e0051 */
[----:B0-----:R-:W-:-:S02]  /*c260*/  LOP3.LUT R12, R12, 0x40, RZ, 0xc0, !PT ;  /* 0x000000400c0c7812 */ /* 0x001fc400078ec0ff */
[----:B------:R-:W3:Y:S04]  /*c270*/  LDL R81, [R1+0x1d8] ;  /* 0x0001d80001517983 */ /* 0x000ee80000100800 */
[----:B------:R4:W3:Y:S01]  /*c280*/  @!P0 LDG.E.U16 R246, desc[UR6][R10.64] ;  /* 0x000000060af68981 */ /* 0x0008e2000c1e1500 */
[----:B------:R-:W-:-:S03]  /*c290*/  IMAD R12, R12, 0x80, R78 ;  /* 0x000000800c0c7824 */ /* 0x000fc600078e024e */
[----:B------:R-:W3:Y:S01]  /*c2a0*/  LDL R78, [R1+0x1b4] ;  /* 0x0001b400014e7983 */ /* 0x000ee20000100800 */
[----:B----4-:R-:W-:Y:S02]  /*c2b0*/  @!P0 IMAD.MOV.U32 R11, RZ, RZ, R75 ;  /* 0x000000ffff0b8224 */ /* 0x010fe400078e004b */
[----:B--2---:R-:W-:Y:S02]  /*c2c0*/  @!P0 IMAD.MOV.U32 R10, RZ, RZ, R73 ;  /* 0x000000ffff0a8224 */ /* 0x004fe400078e0049 */
[----:B------:R-:W2:Y:S04]  /*c2d0*/  LDL R73, [R1+0x1b8] ;  /* 0x0001b80001497983 */ /* 0x000ea80000100800 */
[----:B------:R0:W4:Y:S04]  /*c2e0*/  @!P0 LDG.E.U16 R245, desc[UR6][R10.64] ;  /* 0x000000060af58981 */ /* 0x000128000c1e1500 */
[----:B------:R-:W4:Y:S01]  /*c2f0*/  LDL.LU R75, [R1+0x194] ;  /* 0x00019400014b7983 */ /* 0x000f220000300800 */
[----:B0-----:R-:W-:-:S03]  /*c300*/  @!P0 IMAD.MOV.U32 R10, RZ, RZ, R2 ;  /* 0x000000ffff0a8224 */ /* 0x001fc600078e0002 */
[----:B------:R-:W4:Y:S01]  /*c310*/  LDL R2, [R1+0x198] ;  /* 0x0001980001027983 */ /* 0x000f220000100800 */
[----:B------:R-:W-:-:S03]  /*c320*/  @!P0 IMAD.MOV.U32 R11, RZ, RZ, R84 ;  /* 0x000000ffff0b8224 */ /* 0x000fc600078e0054 */
[----:B------:R-:W4:Y:S04]  /*c330*/  LDL.LU R95, [R1+0x178] ;  /* 0x00017800015f7983 */ /* 0x000f280000300800 */
[----:B------:R-:W4:Y:S04]  /*c340*/  LDL.LU R84, [R1+0x174] ;  /* 0x0001740001547983 */ /* 0x000f280000300800 */
[----:B------:R3:W4:Y:S04]  /*c350*/  @!P0 LDG.E.U16 R244, desc[UR6][R10.64] ;  /* 0x000000060af48981 */ /* 0x000728000c1e1500 */
[----:B------:R-:W4:Y:S01]  /*c360*/  LDL.LU R91, [R1+0x154] ;  /* 0x00015400015b7983 */ /* 0x000f220000300800 */
[----:B---3--:R-:W-:-:S02]  /*c370*/  @!P0 IMAD.MOV.U32 R11, RZ, RZ, R90 ;  /* 0x000000ffff0b8224 */ /* 0x008fc400078e005a */
[----:B------:R-:W-:Y:S02]  /*c380*/  @!P0 IMAD.MOV.U32 R10, RZ, RZ, R81 ;  /* 0x000000ffff0a8224 */ /* 0x000fe400078e0051 */
[----:B------:R-:W3:Y:S04]  /*c390*/  LDL.LU R81, [R1+0x158] ;  /* 0x0001580001517983 */ /* 0x000ee80000300800 */
[----:B------:R0:W3:Y:S04]  /*c3a0*/  @!P0 LDG.E.U16 R243, desc[UR6][R10.64] ;  /* 0x000000060af38981 */ /* 0x0000e8000c1e1500 */
[----:B------:R-:W3:Y:S04]  /*c3b0*/  LDL R90, [R1+0x134] ;  /* 0x00013400015a7983 */ /* 0x000ee80000100800 */
[----:B------:R-:W3:Y:S01]  /*c3c0*/  LDL R94, [R1+0x2f0] ;  /* 0x0002f000015e7983 */ /* 0x000ee20000100800 */
[----:B0-----:R-:W-:-:S03]  /*c3d0*/  @!P0 IMAD.MOV.U32 R11, RZ, RZ, R78 ;  /* 0x000000ffff0b8224 */ /* 0x001fc600078e004e */
[----:B------:R-:W3:Y:S01]  /*c3e0*/  LDL R78, [R1+0x138] ;  /* 0x00013800014e7983 */ /* 0x000ee20000100800 */
[----:B--2---:R-:W-:-:S03]  /*c3f0*/  @!P0 IMAD.MOV.U32 R10, RZ, RZ, R73 ;  /* 0x000000ffff0a8224 */ /* 0x004fc600078e0049 */
[----:B------:R-:W2:Y:S04]  /*c400*/  LDL R73, [R1+0x2f4] ;  /* 0x0002f40001497983 */ /* 0x000ea80000100800 */
[----:B------:R4:W2:Y:S02]  /*c410*/  @!P0 LDG.E.U16 R242, desc[UR6][R10.64] ;  /* 0x000000060af28981 */ /* 0x0008a4000c1e1500 */
[----:B----4-:R-:W-:Y:S02]  /*c420*/  @!P0 IMAD.MOV.U32 R10, RZ, RZ, R2 ;  /* 0x000000ffff0a8224 */ /* 0x010fe400078e0002 */
[----:B------:R-:W4:Y:S01]  /*c430*/  LDL R2, [R1+0x118] ;  /* 0x0001180001027983 */ /* 0x000f220000100800 */
[----:B------:R-:W-:-:S05]  /*c440*/  @!P0 IMAD.MOV.U32 R11, RZ, RZ, R75 ;  /* 0x000000ffff0b8224 */ /* 0x000fca00078e004b */
[----:B------:R0:W2:Y:S01]  /*c450*/  @!P0 LDG.E.U16 R241, desc[UR6][R10.64] ;  /* 0x000000060af18981 */ /* 0x0000a2000c1e1500 */
[----:B------:R-:W-:Y:S01]  /*c460*/  LOP3.LUT R12, R12, 0x10, RZ, 0x3c, !PT ;  /* 0x000000100c0c7812 */ /* 0x000fe200078e3cff */
[----:B0-----:R-:W-:Y:S02]  /*c470*/  @!P0 IMAD.MOV.U32 R10, RZ, RZ, R95 ;  /* 0x000000ffff0a8224 */ /* 0x001fe400078e005f */
[----:B------:R-:W-:Y:S02]  /*c480*/  @!P0 IMAD.MOV.U32 R11, RZ, RZ, R84 ;  /* 0x000000ffff0b8224 */ /* 0x000fe400078e0054 */
[----:B------:R-:W-:Y:S04]  /*c490*/  STS.U16 [R12+UR4+0x80], R237 ;  /* 0x000080ed0c007988 */ /* 0x000fe80008000404 */
[----:B------:R0:W2:Y:S04]  /*c4a0*/  @!P0 LDG.E.U16 R240, desc[UR6][R10.64] ;  /* 0x000000060af08981 */ /* 0x0000a8000c1e1500 */
[----:B------:R1:W-:Y:S01]  /*c4b0*/  STS.U16 [R12+UR4+0x4080], R238 ;  /* 0x004080ee0c007988 */ /* 0x0003e20008000404 */
[----:B0-----:R-:W-:Y:S01]  /*c4c0*/  @!P0 IMAD.MOV.U32 R11, RZ, RZ, R91 ;  /* 0x000000ffff0b8224 */ /* 0x001fe200078e005b */
[----:B-1----:R-:W-:-:S02]  /*c4d0*/  PRMT R238, RZ, 0x7610, R238 ;  /* 0x00007610ffee7816 */ /* 0x002fc400000000ee */
[----:B------:R-:W-:Y:S01]  /*c4e0*/  PRMT R237, RZ, 0x7610, R237 ;  /* 0x00007610ffed7816 */ /* 0x000fe200000000ed */
[----:B------:R-:W-:Y:S04]  /*c4f0*/  STS.U16 [R12+UR4+0x480], R235 ;  /* 0x000480eb0c007988 */ /* 0x000fe80008000404 */
[----:B------:R0:W-:Y:S02]  /*c500*/  STS.U16 [R12+UR4+0x4480], R236 ;  /* 0x004480ec0c007988 */ /* 0x0001e40008000404 */
[----:B0-----:R-:W-:Y:S01]  /*c510*/  PRMT R236, RZ, 0x7610, R236 ;  /* 0x00007610ffec7816 */ /* 0x001fe200000000ec */
[----:B---3--:R-:W-:-:S05]  /*c520*/  @!P0 IMAD.MOV.U32 R10, RZ, RZ, R81 ;  /* 0x000000ffff0a8224 */ /* 0x008fca00078e0051 */
[----:B------:R0:W3:Y:S02]  /*c530*/  @!P0 LDG.E.U16 R239, desc[UR6][R10.64] ;  /* 0x000000060aef8981 */ /* 0x0000e4000c1e1500 */
[----:B0-----:R-:W-:Y:S02]  /*c540*/  @!P0 IMAD.MOV.U32 R11, RZ, RZ, R90 ;  /* 0x000000ffff0b8224 */ /* 0x001fe400078e005a */
[----:B------:R-:W-:Y:S01]  /*c550*/  @!P0 IMAD.MOV.U32 R10, RZ, RZ, R78 ;  /* 0x000000ffff0a8224 */ /* 0x000fe200078e004e */
[----:B------:R-:W3:Y:S04]  /*c560*/  LDL R90, [R1+0x294] ;  /* 0x00029400015a7983 */ /* 0x000ee80000100800 */
[----:B------:R0:W3:Y:S04]  /*c570*/  @!P0 LDG.E.U16 R238, desc[UR6][R10.64] ;  /* 0x000000060aee8981 */ /* 0x0000e8000c1e1500 */
[----:B------:R-:W3:Y:S01]  /*c580*/  LDL R78, [R1+0x2b0] ;  /* 0x0002b000014e7983 */ /* 0x000ee20000100800 */
[----:B0-----:R-:W-:-:S02]  /*c590*/  @!P0 IMAD.MOV.U32 R11, RZ, RZ, R14 ;  /* 0x000000ffff0b8224 */ /* 0x001fc400078e000e */
[----:B----4-:R-:W-:Y:S02]  /*c5a0*/  @!P0 IMAD.MOV.U32 R10, RZ, RZ, R2 ;  /* 0x000000ffff0a8224 */ /* 0x010fe400078e0002 */
[----:B------:R-:W4:Y:S04]  /*c5b0*/  LDL R2, [R1+0x2b4] ;  /* 0x0002b40001027983 */ /* 0x000f280000100800 */
[----:B------:R2:W3:Y:S04]  /*c5c0*/  @!P0 LDG.E.U16 R237, desc[UR6][R10.64] ;  /* 0x000000060aed8981 */ /* 0x0004e8000c1e1500 */
[----:B------:R0:W-:Y:S01]  /*c5d0*/  STL [R1+0x760], R14 ;  /* 0x0007600e01007387 */ /* 0x0001e20000100800 */
[----:B--2---:R-:W-:-:S02]  /*c5e0*/  @!P0 IMAD.MOV.U32 R10, RZ, RZ, R73 ;  /* 0x000000ffff0a8224 */ /* 0x004fc400078e0049 */
[----:B------:R-:W-:Y:S01]  /*c5f0*/  @!P0 IMAD.MOV.U32 R11, RZ, RZ, R94 ;  /* 0x000000ffff0b8224 */ /* 0x000fe200078e005e */
[----:B------:R-:W2:Y:S04]  /*c600*/  LDL R73, [R1+0x274] ;  /* 0x0002740001497983 */ /* 0x000ea80000100800 */
[----:B------:R1:W2:Y:S04]  /*c610*/  @!P0 LDG.E.U16 R236, desc[UR6][R10.64] ;  /* 0x000000060aec8981 */ /* 0x0002a8000c1e1500 */
[----:B0-----:R-:W2:Y:S04]  /*c620*/  LDL R14, [R1+0x290] ;  /* 0x00029000010e7983 */ /* 0x001ea80000100800 */
[----:B------:R-:W2:Y:S04]  /*c630*/  LDL R94, [R1+0x270] ;  /* 0x00027000015e7983 */ /* 0x000ea80000100800 */
[----:B------:R-:W1:Y:S04]  /*c640*/  LDL R10, [R1+0x2d0] ;  /* 0x0002d000010a7983 */ /* 0x000e680000100800 */
[----:B------:R-:W1:Y:S01]  /*c650*/  LDL R11, [R1+0x2d4] ;  /* 0x0002d400010b7983 */ /* 0x000e620000100800 */
[----:B------:R-:W-:-:S02]  /*c660*/  PRMT R235, RZ, 0x7610, R235 ;  /* 0x00007610ffeb7816 */ /* 0x000fc400000000eb */
[----:B------:R-:W-:Y:S02]  /*c670*/  PRMT R234, RZ, 0x7610, R234 ;  /* 0x00007610ffea7816 */ /* 0x000fe400000000ea */
[----:B------:R-:W-:Y:S01]  /*c680*/  PRMT R233, RZ, 0x7610, R233 ;  /* 0x00007610ffe97816 */ /* 0x000fe200000000e9 */
[----:B------:R-:W-:Y:S04]  /*c690*/  STS.U16 [R12+UR4+0x880], R231 ;  /* 0x000880e70c007988 */ /* 0x000fe80008000404 */
[----:B------:R0:W-:Y:S02]  /*c6a0*/  STS.U16 [R12+UR4+0x4880], R232 ;  /* 0x004880e80c007988 */ /* 0x0001e40008000404 */
[----:B0-----:R-:W-:Y:S02]  /*c6b0*/  PRMT R232, RZ, 0x7610, R232 ;  /* 0x00007610ffe87816 */ /* 0x001fe400000000e8 */
[----:B-1----:R-:W-:-:S04]  /*c6c0*/  @!P0 LOP3.LUT R11, R11, R10, RZ, 0x3c, !PT ;  /* 0x0000000a0b0b8212 */ /* 0x002fc800078e3cff */
[----:B------:R-:W-:-:S04]  /*c6d0*/  @!P0 LOP3.LUT R10, R11, R10, RZ, 0x3c, !PT ;  /* 0x0000000a0b0a8212 */ /* 0x000fc800078e3cff */
[----:B------:R-:W-:-:S05]  /*c6e0*/  @!P0 LOP3.LUT R11, R11, R10, RZ, 0x3c, !PT ;  /* 0x0000000a0b0b8212 */ /* 0x000fca00078e3cff */
[----:B------:R4:W2:Y:S02]  /*c6f0*/  @!P0 LDG.E.U16 R235, desc[UR6][R10.64] ;  /* 0x000000060aeb8981 */ /* 0x0008a4000c1e1500 */
[----:B----4-:R-:W-:Y:S02]  /*c700*/  @!P0 IMAD.MOV.U32 R10, RZ, RZ, R2 ;  /* 0x000000ffff0a8224 */ /* 0x010fe400078e0002 */
[----:B---3--:R-:W-:Y:S01]  /*c710*/  @!P0 IMAD.MOV.U32 R11, RZ, RZ, R78 ;  /* 0x000000ffff0b8224 */ /* 0x008fe200078e004e */
[----:B------:R-:W-:Y:S01]  /*c720*/  PRMT R231, RZ, 0x7610, R231 ;  /* 0x00007610ffe77816 */ /* 0x000fe200000000e7 */
[----:B------:R-:W3:Y:S04]  /*c730*/  LDL R78, [R1+0x254] ;  /* 0x00025400014e7983 */ /* 0x000ee80000100800 */
[----:B------:R0:W4:Y:S04]  /*c740*/  @!P0 LDG.E.U16 R234, desc[UR6][R10.64] ;  /* 0x000000060aea8981 */ /* 0x000128000c1e1500 */
[----:B------:R-:W4:Y:S01]  /*c750*/  LDL R2, [R1+0x744] ;  /* 0x0007440001027983 */ /* 0x000f220000100800 */
[----:B0-----:R-:W-:-:S02]  /*c760*/  @!P0 IMAD.MOV.U32 R10, RZ, RZ, R90 ;  /* 0x000000ffff0a8224 */ /* 0x001fc400078e005a */
[----:B--2---:R-:W-:Y:S01]  /*c770*/  @!P0 IMAD.MOV.U32 R11, RZ, RZ, R14 ;  /* 0x000000ffff0b8224 */ /* 0x004fe200078e000e */
[----:B------:R-:W2:Y:S04]  /*c780*/  LDL R90, [R1+0x20c] ;  /* 0x00020c00015a7983 */ /* 0x000ea80000100800 */
[----:B------:R0:W2:Y:S04]  /*c790*/  @!P0 LDG.E.U16 R233, desc[UR6][R10.64] ;  /* 0x000000060ae98981 */ /* 0x0000a8000c1e1500 */
[----:B------:R-:W2:Y:S01]  /*c7a0*/  LDL R14, [R1+0x210] ;  /* 0x00021000010e7983 */ /* 0x000ea20000100800 */
[----:B0-----:R-:W-:-:S02]  /*c7b0*/  @!P0 IMAD.MOV.U32 R10, RZ, RZ, R73 ;  /* 0x000000ffff0a8224 */ /* 0x001fc400078e0049 */
[----:B------:R-:W-:Y:S01]  /*c7c0*/  @!P0 IMAD.MOV.U32 R11, RZ, RZ, R94 ;  /* 0x000000ffff0b8224 */ /* 0x000fe200078e005e */
[----:B------:R-:W-:Y:S04]  /*c7d0*/  STS.U16 [R12+UR4+0xc80], R227 ;  /* 0x000c80e30c007988 */ /* 0x000fe80008000404 */
[----:B------:R3:W2:Y:S04]  /*c7e0*/  @!P0 LDG.E.U16 R232, desc[UR6][R10.64] ;  /* 0x000000060ae88981 */ /* 0x0006a8000c1e1500 */
[----:B------:R-:W2:Y:S04]  /*c7f0*/  LDL R94, [R1+0x1ec] ;  /* 0x0001ec00015e7983 */ /* 0x000ea80000100800 */
[----:B------:R-:W2:Y:S04]  /*c800*/  LDL R73, [R1+0x1f0] ;  /* 0x0001f00001497983 */ /* 0x000ea80000100800 */
[----:B------:R-:W4:Y:S01]  /*c810*/  LDL R11, [R1+0x250] ;  /* 0x00025000010b7983 */ /* 0x000f220000100800 */
[----:B---3--:R-:W-:-:S03]  /*c820*/  @!P0 IMAD.MOV.U32 R10, RZ, RZ, R78 ;  /* 0x000000ffff0a8224 */ /* 0x008fc600078e004e */
[----:B------:R-:W-:Y:S01]  /*c830*/  STS.U16 [R12+UR4+0x4c80], R228 ;  /* 0x004c80e40c007988 */ /* 0x000fe20008000404 */
[----:B------:R-:W-:-:S03]  /*c840*/  PRMT R230, RZ, 0x7610, R230 ;  /* 0x00007610ffe67816 */ /* 0x000fc600000000e6 */
[----:B------:R-:W3:Y:S04]  /*c850*/  LDL R78, [R1+0x1cc] ;  /* 0x0001cc00014e7983 */ /* 0x000ee80000100800 */
[----:B----4-:R0:W4:Y:S04]  /*c860*/  @!P0 LDG.E.U16 R231, desc[UR6][R10.64] ;  /* 0x000000060ae78981 */ /* 0x010128000c1e1500 */
[----:B------:R-:W0:Y:S04]  /*c870*/  LDL R10, [R1+0x22c] ;  /* 0x00022c00010a7983 */ /* 0x000e280000100800 */
[----:B------:R-:W0:Y:S04]  /*c880*/  LDL R11, [R1+0x230] ;  /* 0x00023000010b7983 */ /* 0x000e280000100800 */
[----:B------:R-:W-:Y:S04]  /*c890*/  STS.U16 [R12+UR4+0x1080], R223 ;  /* 0x001080df0c007988 */ /* 0x000fe80008000404 */
[----:B------:R-:W-:Y:S04]  /*c8a0*/  STS.U16 [R12+UR4+0x5080], R224 ;  /* 0x005080e00c007988 */ /* 0x000fe80008000404 */
[----:B------:R-:W-:Y:S04]  /*c8b0*/  STS.U16 [R12+UR4+0x1480], R219 ;  /* 0x001480db0c007988 */ /* 0x000fe80008000404 */
[----:B------:R-:W-:Y:S04]  /*c8c0*/  STS.U16 [R12+UR4+0x5480], R220 ;  /* 0x005480dc0c007988 */ /* 0x000fe80008000404 */
[----:B------:R-:W-:Y:S04]  /*c8d0*/  STS.U16 [R12+UR4+0x1880], R23 ;  /* 0x001880170c007988 */ /* 0x000fe80008000404 */
[----:B------:R-:W-:Y:S04]  /*c8e0*/  STS.U16 [R12+UR4+0x5880], R216 ;  /* 0x005880d80c007988 */ /* 0x000fe80008000404 */
[----:B------:R-:W-:Y:S04]  /*c8f0*/  STS.U16 [R12+UR4+0x1c80], R19 ;  /* 0x001c80130c007988 */ /* 0x000fe80008000404 */
[----:B------:R1:W-:Y:S04]  /*c900*/  STS.U16 [R12+UR4+0x5c80], R20 ;  /* 0x005c80140c007988 */ /* 0x0003e80008000404 */
[----:B------:R2:W-:Y:S04]  /*c910*/  STS.U16 [R2+UR4+0x100], R212 ;  /* 0x000100d402007988 */ /* 0x0005e80008000404 */
[----:B-1----:R-:W3:Y:S04]  /*c920*/  LDL R12, [R1+0x1d0] ;  /* 0x0001d000010c7983 */ /* 0x002ee80000100800 */
[----:B--2---:R-:W2:Y:S01]  /*c930*/  LDL.LU R212, [R1+0x9e8] ;  /* 0x0009e80001d47983 */ /* 0x004ea20000300800 */
[----:B0-----:R-:W-:-:S04]  /*c940*/  @!P0 LOP3.LUT R11, R11, R10, RZ, 0x3c, !PT ;  /* 0x0000000a0b0b8212 */ /* 0x001fc800078e3cff */
[----:B------:R-:W-:-:S04]  /*c950*/  @!P0 LOP3.LUT R10, R11, R10, RZ, 0x3c, !PT ;  /* 0x0000000a0b0a8212 */ /* 0x000fc800078e3cff */
[----:B------:R-:W-:-:S05]  /*c960*/  @!P0 LOP3.LUT R11, R11, R10, RZ, 0x3c, !PT ;  /* 0x0000000a0b0b8212 */ /* 0x000fca00078e3cff */
[----:B------:R0:W2:Y:S02]  /*c970*/  @!P0 LDG.E.U16 R230, desc[UR6][R10.64] ;  /* 0x000000060ae68981 */ /* 0x0000a4000c1e1500 */
[----:B0-----:R-:W-:Y:S02]  /*c980*/  @!P0 IMAD.MOV.U32 R10, RZ, RZ, R14 ;  /* 0x000000ffff0a8224 */ /* 0x001fe400078e000e */
[----:B------:R-:W-:Y:S01]  /*c990*/  @!P0 IMAD.MOV.U32 R11, RZ, RZ, R90 ;  /* 0x000000ffff0b8224 */ /* 0x000fe200078e005a */
[----:B------:R-:W4:Y:S04]  /*c9a0*/  LDL R14, [R1+0x1b0] ;  /* 0x0001b000010e7983 */ /* 0x000f280000100800 */
[----:B------:R-:W2:Y:S01]  /*c9b0*/  LDL R90, [R1+0x1ac] ;  /* 0x0001ac00015a7983 */ /* 0x000ea20000100800 */
[----:B------:R-:W-:-:S02]  /*c9c0*/  PRMT R229, RZ, 0x7610, R229 ;  /* 0x00007610ffe57816 */ /* 0x000fc400000000e5 */
[----:B------:R-:W-:-:S04]  /*c9d0*/  PRMT R228, RZ, 0x7610, R228 ;  /* 0x00007610ffe47816 */ /* 0x000fc800000000e4 */
[----:B------:R0:W2:Y:S01]  /*c9e0*/  @!P0 LDG.E.U16 R229, desc[UR6][R10.64] ;  /* 0x000000060ae58981 */ /* 0x0000a2000c1e1500 */
[----:B------:R-:W-:Y:S01]  /*c9f0*/  PRMT R227, RZ, 0x7610, R227 ;  /* 0x00007610ffe37816 */ /* 0x000fe200000000e3 */
[----:B0-----:R-:W-:Y:S02]  /*ca00*/  @!P0 IMAD.MOV.U32 R10, RZ, RZ, R73 ;  /* 0x000000ffff0a8224 */ /* 0x001fe400078e0049 */
[----:B------:R-:W-:-:S05]  /*ca10*/  @!P0 IMAD.MOV.U32 R11, RZ, RZ, R94 ;  /* 0x000000ffff0b8224 */ /* 0x000fca00078e005e */
[----:B------:R3:W2:Y:S01]  /*ca20*/  @!P0 LDG.E.U16 R228, desc[UR6][R10.64] ;  /* 0x000000060ae48981 */ /* 0x0006a2000c1e1500 */
[----:B------:R-:W-:-:S03]  /*ca30*/  PRMT R226, RZ, 0x7610, R226 ;  /* 0x00007610ffe27816 */ /* 0x000fc600000000e2 */
[----:B------:R0:W-:Y:S01]  /*ca40*/  STS.U16 [R2+UR4+0x4100], R213 ;  /* 0x004100d502007988 */ /* 0x0001e20008000404 */
[----:B---3--:R-:W-:Y:S02]  /*ca50*/  @!P0 IMAD.MOV.U32 R10, RZ, RZ, R12 ;  /* 0x000000ffff0a8224 */ /* 0x008fe400078e000c */
[----:B------:R-:W-:Y:S01]  /*ca60*/  @!P0 IMAD.MOV.U32 R11, RZ, RZ, R78 ;  /* 0x000000ffff0b8224 */ /* 0x000fe200078e004e */
[----:B0-----:R-:W3:Y:S04]  /*ca70*/  LDL.LU R213, [R1+0x9e4] ;  /* 0x0009e40001d57983 */ /* 0x001ee80000300800 */
[----:B------:R4:W3:Y:S04]  /*ca80*/  @!P0 LDG.E.U16 R227, desc[UR6][R10.64] ;  /* 0x000000060ae38981 */ /* 0x0008e8000c1e1500 */
[----:B------:R-:W3:Y:S04]  /*ca90*/  LDL.LU R73, [R1+0x18c] ;  /* 0x00018c0001497983 */ /* 0x000ee80000300800 */
[----:B------:R-:W3:Y:S04]  /*caa0*/  LDL.LU R78, [R1+0x16c] ;  /* 0x00016c00014e7983 */ /* 0x000ee80000300800 */
[----:B------:R0:W-:Y:S04]  /*cab0*/  STS.U16 [R2+UR4+0x500], R92 ;  /* 0x0005005c02007988 */ /* 0x0001e80008000404 */
[----:B------:R-:W3:Y:S04]  /*cac0*/  LDL.LU R94, [R1+0x170] ;  /* 0x00017000015e7983 */ /* 0x000ee80000300800 */
[----:B------:R1:W-:Y:S04]  /*cad0*/  STS.U16 [R2+UR4+0x4500], R83 ;  /* 0x0045005302007988 */ /* 0x0003e80008000404 */
[----:B0-----:R-:W3:Y:S04]  /*cae0*/  LDL.LU R92, [R1+0x14c] ;  /* 0x00014c00015c7983 */ /* 0x001ee80000300800 */
[----:B-1----:R-:W3:Y:S04]  /*caf0*/  LDL.LU R83, [R1+0x150] ;  /* 0x0001500001537983 */ /* 0x002ee80000300800 */
[----:B------:R-:W3:Y:S01]  /*cb00*/  LDL.LU R12, [R1+0x12c] ;  /* 0x00012c00010c7983 */ /* 0x000ee20000300800 */
[----:B----4-:R-:W-:-:S02]  /*cb10*/  @!P0 IMAD.MOV.U32 R10, RZ, RZ, R14 ;  /* 0x000000ffff0a8224 */ /* 0x010fc400078e000e */
[----:B--2---:R-:W-:-:S05]  /*cb20*/  @!P0 IMAD.MOV.U32 R11, RZ, RZ, R90 ;  /* 0x000000ffff0b8224 */ /* 0x004fca00078e005a */
[----:B------:R0:W2:Y:S04]  /*cb30*/  @!P0 LDG.E.U16 R226, desc[UR6][R10.64] ;  /* 0x000000060ae28981 */ /* 0x0000a8000c1e1500 */
[----:B------:R-:W0:Y:S01]  /*cb40*/  LDL R11, [R1+0x190] ;  /* 0x00019000010b7983 */ /* 0x000e220000100800 */
[----:B------:R-:W-:Y:S02]  /*cb50*/  PRMT R225, RZ, 0x7610, R225 ;  /* 0x00007610ffe17816 */ /* 0x000fe400000000e1 */
[----:B------:R-:W-:Y:S01]  /*cb60*/  PRMT R224, RZ, 0x7610, R224 ;  /* 0x00007610ffe07816 */ /* 0x000fe200000000e0 */
[----:B------:R-:W4:Y:S01]  /*cb70*/  LDL.LU R90, [R1+0x130] ;  /* 0x00013000015a7983 */ /* 0x000f220000300800 */
[----:B------:R-:W-:-:S03]  /*cb80*/  PRMT R223, RZ, 0x7610, R223 ;  /* 0x00007610ffdf7816 */ /* 0x000fc600000000df */
[----:B------:R1:W-:Y:S04]  /*cb90*/  STS.U16 [R2+UR4+0x900], R13 ;  /* 0x0009000d02007988 */ /* 0x0003e80008000404 */
[----:B------:R-:W2:Y:S04]  /*cba0*/  LDL.LU R14, [R1+0x110] ;  /* 0x00011000010e7983 */ /* 0x000ea80000300800 */
[----:B------:R1:W-:Y:S04]  /*cbb0*/  STS.U16 [R2+UR4+0x4900], R214 ;  /* 0x004900d602007988 */ /* 0x0003e80008000404 */
[----:B-1----:R-:W2:Y:S04]  /*cbc0*/  LDL.LU R13, [R1+0x10c] ;  /* 0x00010c00010d7983 */ /* 0x002ea80000300800 */
[----:B------:R1:W-:Y:S04]  /*cbd0*/  STS.U16 [R2+UR4+0xd00], R215 ;  /* 0x000d00d702007988 */ /* 0x0003e80008000404 */
[----:B------:R-:W2:Y:S04]  /*cbe0*/  LDL.LU R214, [R1+0x9e0] ;  /* 0x0009e00001d67983 */ /* 0x000ea80000300800 */
[----:B------:R1:W-:Y:S04]  /*cbf0*/  STS.U16 [R2+UR4+0x4d00], R24 ;  /* 0x004d001802007988 */ /* 0x0003e80008000404 */
[----:B-1----:R-:W2:Y:S04]  /*cc00*/  LDL.LU R215, [R1+0x9dc] ;  /* 0x0009dc0001d77983 */ /* 0x002ea80000300800 */
[----:B------:R-:W2:Y:S04]  /*cc10*/  LDL.LU R24, [R1+0x9d8] ;  /* 0x0009d80001187983 */ /* 0x000ea80000300800 */
[----:B---3--:R1:W-:Y:S01]  /*cc20*/  STL [R1+0x764], R12 ;  /* 0x0007640c01007387 */ /* 0x0083e20000100800 */
[----:B0-----:R-:W-:-:S02]  /*cc30*/  @!P0 IMAD.MOV.U32 R10, RZ, RZ, R11 ;  /* 0x000000ffff0a8224 */ /* 0x001fc400078e000b */
[----:B------:R-:W-:-:S05]  /*cc40*/  @!P0 IMAD.MOV.U32 R11, RZ, RZ, R73 ;  /* 0x000000ffff0b8224 */ /* 0x000fca00078e0049 */
[----:B------:R0:W3:Y:S02]  /*cc50*/  @!P0 LDG.E.U16 R225, desc[UR6][R10.64] ;  /* 0x000000060ae18981 */ /* 0x0000e4000c1e1500 */
[----:B0-----:R-:W-:Y:S02]  /*cc60*/  @!P0 IMAD.MOV.U32 R10, RZ, RZ, R94 ;  /* 0x000000ffff0a8224 */ /* 0x001fe400078e005e */
[----:B------:R-:W-:-:S05]  /*cc70*/  @!P0 IMAD.MOV.U32 R11, RZ, RZ, R78 ;  /* 0x000000ffff0b8224 */ /* 0x000fca00078e004e */
[----:B------:R0:W3:Y:S02]  /*cc80*/  @!P0 LDG.E.U16 R224, desc[UR6][R10.64] ;  /* 0x000000060ae08981 */ /* 0x0000e4000c1e1500 */
[----:B0-----:R-:W-:Y:S02]  /*cc90*/  @!P0 IMAD.MOV.U32 R10, RZ, RZ, R83 ;  /* 0x000000ffff0a8224 */ /* 0x001fe400078e0053 */
[----:B------:R-:W-:-:S05]  /*cca0*/  @!P0 IMAD.MOV.U32 R11, RZ, RZ, R92 ;  /* 0x000000ffff0b8224 */ /* 0x000fca00078e005c */
[----:B------:R0:W3:Y:S02]  /*ccb0*/  @!P0 LDG.E.U16 R223, desc[UR6][R10.64] ;  /* 0x000000060adf8981 */ /* 0x0000e4000c1e1500 */
[----:B0-----:R-:W-:Y:S02]  /*ccc0*/  @!P0 IMAD.MOV.U32 R11, RZ, RZ, R12 ;  /* 0x000000ffff0b8224 */ /* 0x001fe400078e000c */
[----:B-1----:R-:W3:Y:S01]  /*ccd0*/  LDL R12, [R1+0x744] ;  /* 0x00074400010c7983 */ /* 0x002ee20000100800 */
[----:B------:R-:W-:Y:S01]  /*cce0*/  PRMT R222, RZ, 0x7610, R222 ;  /* 0x00007610ffde7816 */ /* 0x000fe200000000de */
[----:B----4-:R-:W-:Y:S01]  /*ccf0*/  @!P0 IMAD.MOV.U32 R10, RZ, RZ, R90 ;  /* 0x000000ffff0a8224 */ /* 0x010fe200078e005a */
[----:B------:R-:W-:-:S04]  /*cd00*/  PRMT R221, RZ, 0x7610, R221 ;  /* 0x00007610ffdd7816 */ /* 0x000fc800000000dd */
[----:B------:R2:W4:Y:S02]  /*cd10*/  @!P0 LDG.E.U16 R222, desc[UR6][R10.64] ;  /* 0x000000060ade8981 */ /* 0x000524000c1e1500 */
[----:B--2---:R-:W-:Y:S02]  /*cd20*/  @!P0 IMAD.MOV.U32 R10, RZ, RZ, R14 ;  /* 0x000000ffff0a8224 */ /* 0x004fe400078e000e */
[----:B------:R-:W-:-:S05]  /*cd30*/  @!P0 IMAD.MOV.U32 R11, RZ, RZ, R13 ;  /* 0x000000ffff0b8224 */ /* 0x000fca00078e000d */
[----:B------:R0:W2:Y:S04]  /*cd40*/  @!P0 LDG.E.U16 R221, desc[UR6][R10.64] ;  /* 0x000000060add8981 */ /* 0x0000a8000c1e1500 */
[----:B---3--:R1:W-:Y:S04]  /*cd50*/  STS.U16 [R12+UR4+0x1100], R25 ;  /* 0x001100190c007988 */ /* 0x0083e80008000404 */
[----:B-1----:R-:W3:Y:S04]  /*cd60*/  LDL.LU R25, [R1+0x9d4] ;  /* 0x0009d40001197983 */ /* 0x002ee80000300800 */
[----:B------:R-:W4:Y:S04]  /*cd70*/  LDL R2, [R1+0x2ac] ;  /* 0x0002ac0001027983 */ /* 0x000f280000100800 */
[----:B------:R1:W-:Y:S04]  /*cd80*/  STL [R1+0x76c], R14 ;  /* 0x00076c0e01007387 */ /* 0x0003e80000100800 */
[----:B-1----:R-:W2:Y:S04]  /*cd90*/  LDL R14, [R1+0x2a8] ;  /* 0x0002a800010e7983 */ /* 0x002ea80000100800 */
[----:B------:R1:W-:Y:S04]  /*cda0*/  STL [R1+0x768], R13 ;  /* 0x0007680d01007387 */ /* 0x0003e80000100800 */
[----:B------:R-:W0:Y:S04]  /*cdb0*/  LDL R10, [R1+0x2e8] ;  /* 0x0002e800010a7983 */ /* 0x000e280000100800 */
[----:B------:R-:W0:Y:S01]  /*cdc0*/  LDL R11, [R1+0x2ec] ;  /* 0x0002ec00010b7983 */ /* 0x000e220000100800 */
[----:B------:R-:W-:-:S03]  /*cdd0*/  PRMT R220, RZ, 0x7610, R220 ;  /* 0x00007610ffdc7816 */ /* 0x000fc600000000dc */
[----:B-1----:R-:W3:Y:S04]  /*cde0*/  LDL R13, [R1+0x28c] ;  /* 0x00028c00010d7983 */ /* 0x002ee80000100800 */
[----:B------:R1:W-:Y:S04]  /*cdf0*/  STS.U16 [R12+UR4+0x5100], R26 ;  /* 0x0051001a0c007988 */ /* 0x0003e80008000404 */
[----:B-1----:R-:W3:Y:S01]  /*ce00*/  LDL.LU R26, [R1+0x9d0] ;  /* 0x0009d000011a7983 */ /* 0x002ee20000300800 */
[----:B0-----:R-:W-:-:S04]  /*ce10*/  @!P0 LOP3.LUT R11, R11, R10, RZ, 0x3c, !PT ;  /* 0x0000000a0b0b8212 */ /* 0x001fc800078e3cff */
[----:B------:R-:W-:-:S04]  /*ce20*/  @!P0 LOP3.LUT R10, R11, R10, RZ, 0x3c, !PT ;  /* 0x0000000a0b0a8212 */ /* 0x000fc800078e3cff */
[----:B------:R-:W-:-:S05]  /*ce30*/  @!P0 LOP3.LUT R11, R11, R10, RZ, 0x3c, !PT ;  /* 0x0000000a0b0b8212 */ /* 0x000fca00078e3cff */
[----:B------:R0:W3:Y:S04]  /*ce40*/  @!P0 LDG.E.U16 R220, desc[UR6][R10.64] ;  /* 0x000000060adc8981 */ /* 0x0000e8000c1e1500 */
[----:B------:R-:W0:Y:S04]  /*ce50*/  LDL R10, [R1+0x2c8] ;  /* 0x0002c800010a7983 */ /* 0x000e280000100800 */
[----:B------:R-:W0:Y:S01]  /*ce60*/  LDL R11, [R1+0x2cc] ;  /* 0x0002cc00010b7983 */ /* 0x000e220000100800 */
[----:B------:R-:W-:Y:S02]  /*ce70*/  PRMT R219, RZ, 0x7610, R219 ;  /* 0x00007610ffdb7816 */ /* 0x000fe400000000db */
[----:B------:R-:W-:Y:S01]  /*ce80*/  PRMT R218, RZ, 0x7610, R218 ;  /* 0x00007610ffda7816 */ /* 0x000fe200000000da */
[----:B------:R1:W-:Y:S04]  /*ce90*/  STS.U16 [R12+UR4+0x1500], R27 ;  /* 0x0015001b0c007988 */ /* 0x0003e80008000404 */
[----:B------:R4:W-:Y:S04]  /*cea0*/  STS.U16 [R12+UR4+0x5500], R28 ;  /* 0x0055001c0c007988 */ /* 0x0009e80008000404 */
[----:B-1----:R-:W3:Y:S04]  /*ceb0*/  LDL.LU R27, [R1+0x9cc] ;  /* 0x0009cc00011b7983 */ /* 0x002ee80000300800 */
[----:B----4-:R-:W4:Y:S01]  /*cec0*/  LDL.LU R28, [R1+0x9c8] ;  /* 0x0009c800011c7983 */ /* 0x010f220000300800 */
[----:B0-----:R-:W-:-:S04]  /*ced0*/  @!P0 LOP3.LUT R11, R11, R10, RZ, 0x3c, !PT ;  /* 0x0000000a0b0b8212 */ /* 0x001fc800078e3cff */
[----:B------:R-:W-:-:S04]  /*cee0*/  @!P0 LOP3.LUT R10, R11, R10, RZ, 0x3c, !PT ;  /* 0x0000000a0b0a8212 */ /* 0x000fc800078e3cff */
[----:B------:R-:W-:-:S05]  /*cef0*/  @!P0 LOP3.LUT R11, R11, R10, RZ, 0x3c, !PT ;  /* 0x0000000a0b0b8212 */ /* 0x000fca00078e3cff */
[----:B------:R0:W4:Y:S02]  /*cf00*/  @!P0 LDG.E.U16 R219, desc[UR6][R10.64] ;  /* 0x000000060adb8981 */ /* 0x000124000c1e1500 */
[----:B0-----:R-:W-:Y:S02]  /*cf10*/  @!P0 IMAD.MOV.U32 R10, RZ, RZ, R2 ;  /* 0x000000ffff0a8224 */ /* 0x001fe400078e0002 */
[----:B--2---:R-:W-:-:S05]  /*cf20*/  @!P0 IMAD.MOV.U32 R11, RZ, RZ, R14 ;  /* 0x000000ffff0b8224 */ /* 0x004fca00078e000e */
[----:B------:R3:W2:Y:S04]  /*cf30*/  @!P0 LDG.E.U16 R218, desc[UR6][R10.64] ;  /* 0x000000060ada8981 */ /* 0x0006a8000c1e1500 */
[----:B------:R-:W4:Y:S01]  /*cf40*/  LDL R11, [R1+0x288] ;  /* 0x00028800010b7983 */ /* 0x000f220000100800 */
[----:B------:R-:W-:Y:S01]  /*cf50*/  PRMT R217, RZ, 0x7610, R217 ;  /* 0x00007610ffd97816 */ /* 0x000fe200000000d9 */
[----:B---3--:R-:W-:Y:S02]  /*cf60*/  @!P0 IMAD.MOV.U32 R10, RZ, RZ, R13 ;  /* 0x000000ffff0a8224 */ /* 0x008fe400078e000d */
[----:B------:R0:W-:Y:S04]  /*cf70*/  STS.U16 [R12+UR4+0x1900], R29 ;  /* 0x0019001d0c007988 */ /* 0x0001e80008000404 */
[----:B0-----:R-:W3:Y:S01]  /*cf80*/  LDL.LU R29, [R1+0x9c4] ;  /* 0x0009c400011d7983 */ /* 0x001ee20000300800 */
[----:B------:R-:W-:-:S02]  /*cf90*/  PRMT R216, RZ, 0x7610, R216 ;  /* 0x00007610ffd87816 */ /* 0x000fc400000000d8 */
[----:B------:R-:W-:Y:S01]  /*cfa0*/  PRMT R23, RZ, 0x7610, R23 ;  /* 0x00007610ff177816 */ /* 0x000fe20000000017 */
[----:B------:R-:W2:Y:S04]  /*cfb0*/  LDL R2, [R1+0x228] ;  /* 0x0002280001027983 */ /* 0x000ea80000100800 */
[----:B----4-:R0:W4:Y:S04]  /*cfc0*/  @!P0 LDG.E.U16 R217, desc[UR6][R10.64] ;  /* 0x000000060ad98981 */ /* 0x010128000c1e1500 */
[----:B------:R1:W-:Y:S04]  /*cfd0*/  STS.U16 [R12+UR4+0x5900], R88 ;  /* 0x005900580c007988 */ /* 0x0003e80008000404 */
[----:B------:R-:W3:Y:S04]  /*cfe0*/  LDL R13, [R1+0x208] ;  /* 0x00020800010d7983 */ /* 0x000ee80000100800 */
[----:B------:R-:W0:Y:S04]  /*cff0*/  LDL R10, [R1+0x268] ;  /* 0x00026800010a7983 */ /* 0x000e280000100800 */
[----:B------:R-:W0:Y:S04]  /*d000*/  LDL R11, [R1+0x26c] ;  /* 0x00026c00010b7983 */ /* 0x000e280000100800 */
[----:B-1----:R-:W4:Y:S04]  /*d010*/  LDL R88, [R1+0x204] ;  /* 0x0002040001587983 */ /* 0x002f280000100800 */
[----:B------:R-:W4:Y:S01]  /*d020*/  LDL R14, [R1+0x740] ;  /* 0x00074000010e7983 */ /* 0x000f220000100800 */
[----:B0-----:R-:W-:-:S04]  /*d030*/  @!P0 LOP3.LUT R11, R11, R10, RZ, 0x3c, !PT ;  /* 0x0000000a0b0b8212 */ /* 0x001fc800078e3cff */
[----:B------:R-:W-:-:S04]  /*d040*/  @!P0 LOP3.LUT R10, R11, R10, RZ, 0x3c, !PT ;  /* 0x0000000a0b0a8212 */ /* 0x000fc800078e3cff */
[----:B------:R-:W-:-:S05]  /*d050*/  @!P0 LOP3.LUT R11, R11, R10, RZ, 0x3c, !PT ;  /* 0x0000000a0b0b8212 */ /* 0x000fca00078e3cff */
[----:B------:R0:W4:Y:S04]  /*d060*/  @!P0 LDG.E.U16 R216, desc[UR6][R10.64] ;  /* 0x000000060ad88981 */ /* 0x000128000c1e1500 */
[----:B------:R-:W0:Y:S04]  /*d070*/  LDL R10, [R1+0x244] ;  /* 0x00024400010a7983 */ /* 0x000e280000100800 */
[----:B------:R-:W0:Y:S04]  /*d080*/  LDL R11, [R1+0x248] ;  /* 0x00024800010b7983 */ /* 0x000e280000100800 */
[----:B------:R1:W-:Y:S04]  /*d090*/  STS.U16 [R12+UR4+0x1d00], R76 ;  /* 0x001d004c0c007988 */ /* 0x0003e80008000404 */
[----:B-1----:R-:W4:Y:S04]  /*d0a0*/  LDL R76, [R1+0x1e4] ;  /* 0x0001e400014c7983 */ /* 0x002f280000100800 */
[----:B------:R-:W4:Y:S01]  /*d0b0*/  LDL R12, [R1+0x1e8] ;  /* 0x0001e800010c7983 */ /* 0x000f220000100800 */
[----:B0-----:R-:W-:-:S04]  /*d0c0*/  @!P0 LOP3.LUT R11, R11, R10, RZ, 0x3c, !PT ;  /* 0x0000000a0b0b8212 */ /* 0x001fc800078e3cff */
[----:B------:R-:W-:-:S04]  /*d0d0*/  @!P0 LOP3.LUT R10, R11, R10, RZ, 0x3c, !PT ;  /* 0x0000000a0b0a8212 */ /* 0x000fc800078e3cff */
[----:B------:R-:W-:-:S05]  /*d0e0*/  @!P0 LOP3.LUT R11, R11, R10, RZ, 0x3c, !PT ;  /* 0x0000000a0b0b8212 */ /* 0x000fca00078e3cff */
[----:B------:R2:W4:Y:S04]  /*d0f0*/  @!P0 LDG.E.U16 R23, desc[UR6][R10.64] ;  /* 0x000000060a178981 */ /* 0x000528000c1e1500 */
[----:B------:R-:W3:Y:S04]  /*d100*/  LDL R10, [R1+0x744] ;  /* 0x00074400010a7983 */ /* 0x000ee80000100800 */
[----:B------:R-:W4:Y:S01]  /*d110*/  LDL R11, [R1+0x224] ;  /* 0x00022400010b7983 */ /* 0x000f220000100800 */
[----:B------:R-:W-:Y:S02]  /*d120*/  PRMT R22, RZ, 0x7610, R22 ;  /* 0x00007610ff167816 */ /* 0x000fe40000000016 */
[----:B------:R-:W-:-:S02]  /*d130*/  PRMT R21, RZ, 0x7610, R21 ;  /* 0x00007610ff157816 */ /* 0x000fc40000000015 */
[----:B------:R-:W-:Y:S01]  /*d140*/  PRMT R20, RZ, 0x7610, R20 ;  /* 0x00007610ff147816 */ /* 0x000fe20000000014 */
[----:B---3--:R2:W-:Y:S02]  /*d150*/  STS.U16 [R10+UR4+0x5d00], R30 ;  /* 0x005d001e0a007988 */ /* 0x0085e40008000404 */
[----:B--2---:R-:W-:Y:S02]  /*d160*/  @!P0 IMAD.MOV.U32 R10, RZ, RZ, R2 ;  /* 0x000000ffff0a8224 */ /* 0x004fe400078e0002 */
[----:B------:R-:W2:Y:S04]  /*d170*/  LDL.LU R30, [R1+0x9c0] ;  /* 0x0009c000011e7983 */ /* 0x000ea80000300800 */
[----:B----4-:R0:W3:Y:S04]  /*d180*/  @!P0 LDG.E.U16 R22, desc[UR6][R10.64] ;  /* 0x000000060a168981 */ /* 0x0100e8000c1e1500 */
[----:B------:R-:W4:Y:S01]  /*d190*/  LDL R2, [R1+0x1c8] ;  /* 0x0001c80001027983 */ /* 0x000f220000100800 */
[----:B0-----:R-:W-:-:S02]  /*d1a0*/  @!P0 IMAD.MOV.U32 R10, RZ, RZ, R13 ;  /* 0x000000ffff0a8224 */ /* 0x001fc400078e000d */
[----:B------:R-:W-:Y:S01]  /*d1b0*/  @!P0 IMAD.MOV.U32 R11, RZ, RZ, R88 ;  /* 0x000000ffff0b8224 */ /* 0x000fe200078e0058 */
[----:B------:R0:W-:Y:S04]  /*d1c0*/  STS.U16 [R14+UR4+0x180], R31 ;  /* 0x0001801f0e007988 */ /* 0x0001e80008000404 */
[----:B------:R1:W2:Y:S04]  /*d1d0*/  @!P0 LDG.E.U16 R21, desc[UR6][R10.64] ;  /* 0x000000060a158981 */ /* 0x0002a8000c1e1500 */
[----:B------:R1:W-:Y:S04]  /*d1e0*/  STS.U16 [R14+UR4+0x4180], R80 ;  /* 0x004180500e007988 */ /* 0x0003e80008000404 */
[----:B0-----:R-:W2:Y:S01]  /*d1f0*/  LDL.LU R31, [R1+0x9bc] ;  /* 0x0009bc00011f7983 */ /* 0x001ea20000300800 */
[----:B-1----:R-:W-:-:S02]  /*d200*/  @!P0 IMAD.MOV.U32 R10, RZ, RZ, R12 ;  /* 0x000000ffff0a8224 */ /* 0x002fc400078e000c */
[----:B------:R-:W-:Y:S01]  /*d210*/  @!P0 IMAD.MOV.U32 R11, RZ, RZ, R76 ;  /* 0x000000ffff0b8224 */ /* 0x000fe200078e004c */
[----:B------:R-:W3:Y:S04]  /*d220*/  LDL.LU R88, [R1+0x1a8] ;  /* 0x0001a80001587983 */ /* 0x000ee80000300800 */
[----:B------:R-:W2:Y:S04]  /*d230*/  LDL.LU R80, [R1+0x184] ;  /* 0x0001840001507983 */ /* 0x000ea80000300800 */
[----:B------:R-:W2:Y:S04]  /*d240*/  LDL.LU R13, [R1+0x188] ;  /* 0x00018800010d7983 */ /* 0x000ea80000300800 */
[----:B------:R4:W2:Y:S04]  /*d250*/  @!P0 LDG.E.U16 R20, desc[UR6][R10.64] ;  /* 0x000000060a148981 */ /* 0x0008a8000c1e1500 */
[----:B------:R-:W3:Y:S01]  /*d260*/  LDL R11, [R1+0x1c4] ;  /* 0x0001c400010b7983 */ /* 0x000ee20000100800 */
[----:B------:R-:W-:-:S03]  /*d270*/  PRMT R19, RZ, 0x7610, R19 ;  /* 0x00007610ff137816 */ /* 0x000fc60000000013 */
[----:B------:R0:W-:Y:S04]  /*d280*/  STS.U16 [R14+UR4+0x580], R72 ;  /* 0x000580480e007988 */ /* 0x0001e80008000404 */
[----:B0-----:R-:W2:Y:S04]  /*d290*/  LDL.LU R72, [R1+0x168] ;  /* 0x0001680001487983 */ /* 0x001ea80000300800 */
[----:B------:R-:W2:Y:S04]  /*d2a0*/  LDL.LU R76, [R1+0x164] ;  /* 0x00016400014c7983 */ /* 0x000ea80000300800 */
[----:B------:R-:W2:Y:S01]  /*d2b0*/  LDL.LU R12, [R1+0x144] ;  /* 0x00014400010c7983 */ /* 0x000ea20000300800 */
[----:B----4-:R-:W-:-:S05]  /*d2c0*/  @!P0 IMAD.MOV.U32 R10, RZ, RZ, R2 ;  /* 0x000000ffff0a8224 */ /* 0x010fca00078e0002 */
[----:B---3--:R0:W3:Y:S04]  /*d2d0*/  @!P0 LDG.E.U16 R19, desc[UR6][R10.64] ;  /* 0x000000060a138981 */ /* 0x0080e8000c1e1500 */
[----:B------:R-:W4:Y:S01]  /*d2e0*/  LDL R11, [R1+0x1a4] ;  /* 0x0001a400010b7983 */ /* 0x000f220000100800 */
[----:B------:R-:W-:Y:S01]  /*d2f0*/  PRMT R18, RZ, 0x7610, R18 ;  /* 0x00007610ff127816 */ /* 0x000fe20000000012 */
[----:B0-----:R-:W-:Y:S01]  /*d300*/  @!P0 IMAD.MOV.U32 R10, RZ, RZ, R88 ;  /* 0x000000ffff0a8224 */ /* 0x001fe200078e0058 */
[----:B------:R-:W-:Y:S01]  /*d310*/  PRMT R17, RZ, 0x7610, R17 ;  /* 0x00007610ff117816 */ /* 0x000fe20000000011 */
[----:B------:R0:W-:Y:S01]  /*d320*/  STS.U16 [R14+UR4+0x4580], R79 ;  /* 0x0045804f0e007988 */ /* 0x0001e20008000404 */
[----:B------:R-:W-:-:S03]  /*d330*/  PRMT R16, RZ, 0x7610, R16 ;  /* 0x00007610ff107816 */ /* 0x000fc60000000010 */
[----:B------:R1:W-:Y:S04]  /*d340*/  STS.U16 [R14+UR4+0x980], R32 ;  /* 0x000980200e007988 */ /* 0x0003e80008000404 */
[----:B0-----:R-:W3:Y:S04]  /*d350*/  LDL.LU R79, [R1+0x148] ;  /* 0x00014800014f7983 */ /* 0x001ee80000300800 */
[----:B------:R-:W3:Y:S04]  /*d360*/  LDL.LU R2, [R1+0x124] ;  /* 0x0001240001027983 */ /* 0x000ee80000300800 */
[----:B-1----:R-:W3:Y:S04]  /*d370*/  LDL.LU R32, [R1+0x9b8] ;  /* 0x0009b80001207983 */ /* 0x002ee80000300800 */
[----:B--2---:R-:W-:Y:S04]  /*d380*/  STL [R1+0x7c4], R13 ;  /* 0x0007c40d01007387 */ /* 0x004fe80000100800 */
[----:B------:R0:W-:Y:S04]  /*d390*/  STS.U16 [R14+UR4+0x4980], R33 ;  /* 0x004980210e007988 */ /* 0x0001e80008000404 */
[----:B------:R1:W-:Y:S04]  /*d3a0*/  STS.U16 [R14+UR4+0xd80], R34 ;  /* 0x000d80220e007988 */ /* 0x0003e80008000404 */
[----:B0-----:R-:W2:Y:S04]  /*d3b0*/  LDL.LU R33, [R1+0x9b4] ;  /* 0x0009b40001217983 */ /* 0x001ea80000300800 */
[----:B-1----:R-:W2:Y:S04]  /*d3c0*/  LDL.LU R34, [R1+0x9b0] ;  /* 0x0009b00001227983 */ /* 0x002ea80000300800 */
[----:B------:R0:W-:Y:S04]  /*d3d0*/  STL [R1+0x770], R12 ;  /* 0x0007700c01007387 */ /* 0x0001e80000100800 */
[----:B----4-:R1:W4:Y:S02]  /*d3e0*/  @!P0 LDG.E.U16 R18, desc[UR6][R10.64] ;  /* 0x000000060a128981 */ /* 0x010324000c1e1500 */
[----:B-1----:R-:W-:-:S02]  /*d3f0*/  @!P0 IMAD.MOV.U32 R10, RZ, RZ, R13 ;  /* 0x000000ffff0a8224 */ /* 0x002fc400078e000d */
[----:B------:R-:W-:-:S05]  /*d400*/  @!P0 IMAD.MOV.U32 R11, RZ, RZ, R80 ;  /* 0x000000ffff0b8224 */ /* 0x000fca00078e0050 */
[----:B------:R1:W2:Y:S02]  /*d410*/  @!P0 LDG.E.U16 R17, desc[UR6][R10.64] ;  /* 0x000000060a118981 */ /* 0x0002a4000c1e1500 */
[----:B-1----:R-:W-:Y:S02]  /*d420*/  @!P0 IMAD.MOV.U32 R10, RZ, RZ, R72 ;  /* 0x000000ffff0a8224 */ /* 0x002fe400078e0048 */
[----:B------:R-:W-:-:S05]  /*d430*/  @!P0 IMAD.MOV.U32 R11, RZ, RZ, R76 ;  /* 0x000000ffff0b8224 */ /* 0x000fca00078e004c */
[----:B------:R1:W2:Y:S02]  /*d440*/  @!P0 LDG.E.U16 R16, desc[UR6][R10.64] ;  /* 0x000000060a108981 */ /* 0x0002a4000c1e1500 */
[----:B-1----:R-:W-:Y:S02]  /*d450*/  @!P0 IMAD.MOV.U32 R11, RZ, RZ, R12 ;  /* 0x000000ffff0b8224 */ /* 0x002fe400078e000c */
[----:B0-----:R-:W4:Y:S01]  /*d460*/  LDL.LU R12, [R1+0x128] ;  /* 0x00012800010c7983 */ /* 0x001f220000300800 */
[----:B------:R-:W-:Y:S01]  /*d470*/  PRMT R15, RZ, 0x7610, R15 ;  /* 0x00007610ff0f7816 */ /* 0x000fe2000000000f */
[----:B---3--:R-:W-:Y:S02]  /*d480*/  @!P0 IMAD.MOV.U32 R10, RZ, RZ, R79 ;  /* 0x000000ffff0a8224 */ /* 0x008fe400078e004f */
[----:B------:R0:W-:Y:S04]  /*d490*/  STS.U16 [R14+UR4+0x4d80], R35 ;  /* 0x004d80230e007988 */ /* 0x0001e80008000404 */
[----:B------:R1:W3:Y:S04]  /*d4a0*/  @!P0 LDG.E.U16 R15, desc[UR6][R10.64] ;  /* 0x000000060a0f8981 */ /* 0x0002e8000c1e1500 */
[----:B0-----:R-:W3:Y:S01]  /*d4b0*/  LDL.LU R35, [R1+0x9ac] ;  /* 0x0009ac0001237983 */ /* 0x001ee20000300800 */
[----:B-1----:R-:W-:-:S03]  /*d4c0*/  @!P0 IMAD.MOV.U32 R11, RZ, RZ, R2 ;  /* 0x000000ffff0b8224 */ /* 0x002fc600078e0002 */
[----:B----4-:R-:W-:Y:S04]  /*d4d0*/  STL [R1+0x778], R12 ;  /* 0x0007780c01007387 */ /* 0x010fe80000100800 */
[----:B------:R0:W-:Y:S04]  /*d4e0*/  STL [R1+0x774], R2 ;  /* 0x0007740201007387 */ /* 0x0001e80000100800 */
[----:B0-----:R-:W4:Y:S01]  /*d4f0*/  LDL R2, [R1+0x740] ;  /* 0x0007400001027983 */ /* 0x001f220000100800 */
[----:B------:R-:W-:Y:S02]  /*d500*/  @!P0 IMAD.MOV.U32 R10, RZ, RZ, R12 ;  /* 0x000000ffff0a8224 */ /* 0x000fe400078e000c */
[----:B------:R-:W0:Y:S01]  /*d510*/  S2R R12, SR_TID.X ;  /* 0x00000000000c7919 */ /* 0x000e220000002100 */
[----:B------:R-:W1:Y:S01]  /*d520*/  S2R R13, SR_TID.X ;  /* 0x00000000000d7919 */ /* 0x000e620000002100 */
[----:B------:R-:W-:-:S06]  /*d530*/  PRMT R8, RZ, 0x7610, R8 ;  /* 0x00007610ff087816 */ /* 0x000fcc0000000008 */
[----:B------:R2:W3:Y:S01]  /*d540*/  @!P0 LDG.E.U16 R8, desc[UR6][R10.64] ;  /* 0x000000060a088981 */ /* 0x0004e2000c1e1500 */
[----:B0-----:R-:W-:Y:S02]  /*d550*/  LOP3.LUT R12, R12, 0x3f, RZ, 0xc0, !PT ;  /* 0x0000003f0c0c7812 */ /* 0x001fe400078ec0ff */
[----:B-1----:R-:W-:-:S03]  /*d560*/  LOP3.LUT R13, R13, 0x40, RZ, 0xc0, !PT ;  /* 0x000000400d0d7812 */ /* 0x002fc600078ec0ff */
[----:B------:R-:W-:-:S04]  /*d570*/  IMAD.SHL.U32 R14, R12, 0x2, RZ ;  /* 0x000000020c0e7824 */ /* 0x000fc800078e00ff */
[----:B------:R-:W-:-:S05]  /*d580*/  IMAD R13, R13, 0x80, R14 ;  /* 0x000000800d0d7824 */ /* 0x000fca00078e020e */
[----:B------:R-:W-:Y:S01]  /*d590*/  LOP3.LUT R13, R13, 0x40, RZ, 0x3c, !PT ;  /* 0x000000400d0d7812 */ /* 0x000fe200078e3cff */
[----:B--2---:R-:W-:Y:S01]  /*d5a0*/  IMAD.SHL.U32 R10, R12, 0x2, RZ ;  /* 0x000000020c0a7824 */ /* 0x004fe200078e00ff */
[----:B------:R-:W0:Y:S01]  /*d5b0*/  S2R R11, SR_TID.X ;  /* 0x00000000000b7919 */ /* 0x000e220000002100 */
[----:B------:R-:W-:Y:S01]  /*d5c0*/  IMAD.SHL.U32 R12, R132, 0x2, RZ ;  /* 0x00000002840c7824 */ /* 0x000fe200078e00ff */
[----:B0-----:R-:W-:-:S05]  /*d5d0*/  LOP3.LUT R11, R11, 0x40, RZ, 0xc0, !PT ;  /* 0x000000400b0b7812 */ /* 0x001fca00078ec0ff */
[----:B------:R-:W-:-:S05]  /*d5e0*/  IMAD R11, R11, 0x80, R12 ;  /* 0x000000800b0b7824 */ /* 0x000fca00078e020c */
[----:B------:R-:W-:Y:S01]  /*d5f0*/  LOP3.LUT R11, R11, 0x60, RZ, 0x3c, !PT ;  /* 0x000000600b0b7812 */ /* 0x000fe200078e3cff */
[----:B------:R-:W-:Y:S01]  /*d600*/  IMAD.MOV.U32 R12, RZ, RZ, R90 ;  /* 0x000000ffff0c7224 */ /* 0x000fe200078e005a */
[----:B----4-:R0:W-:Y:S04]  /*d610*/  STS.U16 [R2+UR4+0x1180], R36 ;  /* 0x0011802402007988 */ /* 0x0101e80008000404 */
[----:B------:R-:W-:Y:S04]  /*d620*/  STS.U16 [R2+UR4+0x5180], R37 ;  /* 0x0051802502007988 */ /* 0x000fe80008000404 */
[----:B------:R-:W-:Y:S04]  /*d630*/  STS.U16 [R2+UR4+0x1580], R38 ;  /* 0x0015802602007988 */ /* 0x000fe80008000404 */
[----:B------:R-:W-:Y:S04]  /*d640*/  STS.U16 [R2+UR4+0x5580], R39 ;  /* 0x0055802702007988 */ /* 0x000fe80008000404 */
[----:B------:R-:W-:Y:S04]  /*d650*/  STS.U16 [R2+UR4+0x1980], R40 ;  /* 0x0019802802007988 */ /* 0x000fe80008000404 */
[----:B------:R-:W-:Y:S04]  /*d660*/  STS.U16 [R2+UR4+0x5980], R41 ;  /* 0x0059802902007988 */ /* 0x000fe80008000404 */
[----:B------:R-:W-:Y:S04]  /*d670*/  STS.U16 [R2+UR4+0x1d80], R42 ;  /* 0x001d802a02007988 */ /* 0x000fe80008000404 */
[----:B------:R1:W-:Y:S04]  /*d680*/  STS.U16 [R2+UR4+0x5d80], R43 ;  /* 0x005d802b02007988 */ /* 0x0003e80008000404 */
[----:B0-----:R-:W2:Y:S01]  /*d690*/  LDL.LU R36, [R1+0x9a8] ;  /* 0x0009a80001247983 */ /* 0x001ea20000300800 */
[----:B-1----:R-:W0:Y:S03]  /*d6a0*/  S2R R2, SR_TID.X ;  /* 0x0000000000027919 */ /* 0x002e260000002100 */
[----:B------:R-:W-:Y:S04]  /*d6b0*/  STS.U16 [R13+UR4+0x200], R44 ;  /* 0x0002002c0d007988 */ /* 0x000fe80008000404 */
[----:B------:R-:W-:Y:S04]  /*d6c0*/  STS.U16 [R13+UR4+0x4200], R45 ;  /* 0x0042002d0d007988 */ /* 0x000fe80008000404 */
[----:B------:R-:W-:Y:S04]  /*d6d0*/  STS.U16 [R13+UR4+0x600], R46 ;  /* 0x0006002e0d007988 */ /* 0x000fe80008000404 */
[----:B------:R-:W-:Y:S04]  /*d6e0*/  STS.U16 [R13+UR4+0x4600], R47 ;  /* 0x0046002f0d007988 */ /* 0x000fe80008000404 */
[----:B------:R-:W-:Y:S04]  /*d6f0*/  STS.U16 [R13+UR4+0xa00], R48 ;  /* 0x000a00300d007988 */ /* 0x000fe80008000404 */
[----:B------:R-:W-:Y:S04]  /*d700*/  STS.U16 [R13+UR4+0x4a00], R49 ;  /* 0x004a00310d007988 */ /* 0x000fe80008000404 */
[----:B------:R-:W2:Y:S01]  /*d710*/  LDL.LU R37, [R1+0x9a4] ;  /* 0x0009a40001257983 */ /* 0x000ea20000300800 */
[----:B0-----:R-:W-:-:S03]  /*d720*/  LOP3.LUT R2, R2, 0x40, RZ, 0xc0, !PT ;  /* 0x0000004002027812 */ /* 0x001fc600078ec0ff */
[----:B------:R-:W-:Y:S02]  /*d730*/  STS.U16 [R13+UR4+0xe00], R50 ;  /* 0x000e00320d007988 */ /* 0x000fe40008000404 */
[----:B------:R-:W-:Y:S02]  /*d740*/  IMAD R2, R2, 0x80, R10 ;  /* 0x0000008002027824 */ /* 0x000fe400078e020a */
[----:B------:R-:W-:Y:S04]  /*d750*/  STS.U16 [R13+UR4+0x4e00], R51 ;  /* 0x004e00330d007988 */ /* 0x000fe80008000404 */
[----:B------:R-:W-:Y:S01]  /*d760*/  STS.U16 [R13+UR4+0x1200], R52 ;  /* 0x001200340d007988 */ /* 0x000fe20008000404 */
[----:B------:R-:W-:-:S03]  /*d770*/  LOP3.LUT R2, R2, 0x50, RZ, 0x3c, !PT ;  /* 0x0000005002027812 */ /* 0x000fc600078e3cff */
        /* <DEDUP_REMOVED lines=23> */
[----:B------:R-:W2:Y:S01]  /*d8f0*/  LDL.LU R38, [R1+0x9a0] ;  /* 0x0009a00001267983 */ /* 0x000ea20000300800 */
[----:B0-----:R-:W0:Y:S01]  /*d900*/  S2R R2, SR_TID.X ;  /* 0x0000000000027919 */ /* 0x001e220000002100 */
[----:B------:R-:W-:-:S02]  /*d910*/  IMAD.SHL.U32 R10, R132, 0x2, RZ ;  /* 0x00000002840a7824 */ /* 0x000fc400078e00ff */
        /* <DEDUP_REMOVED lines=25> */
[----:B------:R-:W2:Y:S04]  /*dab0*/  LDL.LU R40, [R1+0x998] ;  /* 0x0009980001287983 */ /* 0x000ea80000300800 */
        /* <DEDUP_REMOVED lines=20> */
[----:B------:R0:W-:Y:S04]  /*dc00*/  STS.U16 [R2+UR4+0x5f80], R113 ;  /* 0x005f807102007988 */ /* 0x0001e80008000404 */
[----:B------:R-:W2:Y:S04]  /*dc10*/  LDL.LU R51, [R1+0x96c] ;  /* 0x00096c0001337983 */ /* 0x000ea80000300800 */
[----:B------:R-:W2:Y:S01]  /*dc20*/  LDL.LU R52, [R1+0x968] ;  /* 0x0009680001347983 */ /* 0x000ea20000300800 */
[----:B0-----:R-:W-:-:S03]  /*dc30*/  LOP3.LUT R2, R3, 0x20, RZ, 0x3c, !PT ;  /* 0x0000002003027812 */ /* 0x001fc600078e3cff */
[----:B------:R-:W2:Y:S04]  /*dc40*/  LDL.LU R53, [R1+0x964] ;  /* 0x0009640001357983 */ /* 0x000ea80000300800 */
[----:B------:R-:W2:Y:S04]  /*dc50*/  LDL.LU R54, [R1+0x960] ;  /* 0x0009600001367983 */ /* 0x000ea80000300800 */
[----:B------:R-:W2:Y:S04]  /*dc60*/  LDL.LU R55, [R1+0x95c] ;  /* 0x00095c0001377983 */ /* 0x000ea80000300800 */
        /* <DEDUP_REMOVED lines=44> */
[----:B------:R-:W-:Y:S04]  /*df30*/  STL [R1+0x77c], R3 ;  /* 0x00077c0301007387 */ /* 0x000fe80000100800 */
[----:B------:R0:W-:Y:S04]  /*df40*/  STS.U16 [R2+UR4+0xb900], R238 ;  /* 0x00b900ee02007988 */ /* 0x0001e80008000404 */
[----:B0-----:R-:W4:Y:S04]  /*df50*/  LDL R238, [R1+0x728] ;  /* 0x0007280001ee7983 */ /* 0x001f280000100800 */
[----:B------:R0:W-:Y:S04]  /*df60*/  STS.U16 [R2+UR4+0xbd00], R237 ;  /* 0x00bd00ed02007988 */ /* 0x0001e80008000404 */
[----:B0-----:R-:W3:Y:S01]  /*df70*/  LDL R237, [R1+0x724] ;  /* 0x0007240001ed7983 */ /* 0x001ee20000100800 */
[----:B------:R-:W-:-:S02]  /*df80*/  IMAD.MOV.U32 R2, RZ, RZ, R89 ;  /* 0x000000ffff027224 */ /* 0x000fc400078e0059 */
[----:B------:R-:W-:Y:S02]  /*df90*/  IMAD.MOV.U32 R3, RZ, RZ, R88 ;  /* 0x000000ffff037224 */ /* 0x000fe400078e0058 */
[----:B------:R-:W-:Y:S01]  /*dfa0*/  IMAD.MOV.U32 R13, RZ, RZ, R91 ;  /* 0x000000ffff0d7224 */ /* 0x000fe200078e005b */
[----:B------:R-:W2:Y:S01]  /*dfb0*/  LDL.LU.64 R88, [R1] ;  /* 0x0000000001587983 */ /* 0x000ea20000300a00 */
[----:B------:R-:W-:Y:S02]  /*dfc0*/  IMAD.MOV.U32 R251, RZ, RZ, R93 ;  /* 0x000000fffffb7224 */ /* 0x000fe400078e005d */
[----:B------:R-:W-:Y:S01]  /*dfd0*/  IMAD.MOV.U32 R14, RZ, RZ, R92 ;  /* 0x000000ffff0e7224 */ /* 0x000fe200078e005c */
[----:B------:R-:W2:Y:S01]  /*dfe0*/  LDL.LU.64 R90, [R1+0x8] ;  /* 0x00000800015a7983 */ /* 0x000ea20000300a00 */
[----:B------:R-:W-:Y:S02]  /*dff0*/  IMAD.MOV.U32 R10, RZ, RZ, R95 ;  /* 0x000000ffff0a7224 */ /* 0x000fe400078e005f */
[----:B------:R-:W-:Y:S01]  /*e000*/  IMAD.MOV.U32 R252, RZ, RZ, R94 ;  /* 0x000000fffffc7224 */ /* 0x000fe200078e005e */
[----:B------:R-:W2:Y:S01]  /*e010*/  LDL.LU.64 R92, [R1+0x10] ;  /* 0x00001000015c7983 */ /* 0x000ea20000300a00 */
[----:B------:R-:W-:-:S03]  /*e020*/  IMAD.MOV.U32 R11, RZ, RZ, R96 ;  /* 0x000000ffff0b7224 */ /* 0x000fc600078e0060 */
[----:B------:R-:W2:Y:S04]  /*e030*/  LDL.LU.64 R94, [R1+0x18] ;  /* 0x00001800015e7983 */ /* 0x000ea80000300a00 */
        /* <DEDUP_REMOVED lines=28> */
[----:B----4-:R-:W-:Y:S04]  /*e200*/  STS.U16 [R238+UR4+0x8200], R236 ;  /* 0x008200ecee007988 */ /* 0x010fe80008000404 */
        /* <DEDUP_REMOVED lines=15> */
[----:B---3--:R0:W-:Y:S04]  /*e300*/  STS.U16 [R237+UR4+0xbf00], R70 ;  /* 0x00bf0046ed007988 */ /* 0x0081e80008000404 */
[----:B------:R-:W-:Y:S04]  /*e310*/  STS.U16 [R237+UR4+0x8300], R220 ;  /* 0x008300dced007988 */ /* 0x000fe80008000404 */
[----:B------:R1:W-:Y:S04]  /*e320*/  STS.U16 [R237+UR4+0x8700], R219 ;  /* 0x008700dbed007988 */ /* 0x0003e80008000404 */
[----:B------:R-:W-:Y:S04]  /*e330*/  STS.U16 [R237+UR4+0x8b00], R218 ;  /* 0x008b00daed007988 */ /* 0x000fe80008000404 */
[----:B------:R-:W-:Y:S04]  /*e340*/  STS.U16 [R237+UR4+0x8f00], R217 ;  /* 0x008f00d9ed007988 */ /* 0x000fe80008000404 */
[----:B------:R-:W-:Y:S04]  /*e350*/  STS.U16 [R237+UR4+0x9300], R216 ;  /* 0x009300d8ed007988 */ /* 0x000fe80008000404 */
[----:B------:R-:W-:Y:S04]  /*e360*/  STS.U16 [R237+UR4+0x9700], R23 ;  /* 0x00970017ed007988 */ /* 0x000fe80008000404 */
[----:B------:R3:W-:Y:S04]  /*e370*/  STS.U16 [R237+UR4+0x9b00], R22 ;  /* 0x009b0016ed007988 */ /* 0x0007e80008000404 */
[----:B------:R-:W-:Y:S04]  /*e380*/  STS.U16 [R237+UR4+0x9f00], R21 ;  /* 0x009f0015ed007988 */ /* 0x000fe80008000404 */
[----:B------:R4:W-:Y:S04]  /*e390*/  STS.U16 [R237+UR4+0xa300], R20 ;  /* 0x00a30014ed007988 */ /* 0x0009e80008000404 */
[----:B------:R4:W-:Y:S04]  /*e3a0*/  STS.U16 [R237+UR4+0xa700], R19 ;  /* 0x00a70013ed007988 */ /* 0x0009e80008000404 */
[----:B------:R4:W-:Y:S04]  /*e3b0*/  STS.U16 [R237+UR4+0xab00], R18 ;  /* 0x00ab0012ed007988 */ /* 0x0009e80008000404 */
[----:B------:R-:W-:Y:S04]  /*e3c0*/  STS.U16 [R237+UR4+0xaf00], R17 ;  /* 0x00af0011ed007988 */ /* 0x000fe80008000404 */
[----:B------:R-:W-:Y:S04]  /*e3d0*/  STS.U16 [R237+UR4+0xb300], R16 ;  /* 0x00b30010ed007988 */ /* 0x000fe80008000404 */
[----:B------:R-:W-:Y:S04]  /*e3e0*/  STS.U16 [R237+UR4+0xb700], R15 ;  /* 0x00b7000fed007988 */ /* 0x000fe80008000404 */
[----:B------:R-:W-:Y:S01]  /*e3f0*/  STS.U16 [R237+UR4+0xbb00], R8 ;  /* 0x00bb0008ed007988 */ /* 0x000fe20008000404 */
[----:B------:R0:W-:Y:S06]  /*e400*/  MEMBAR.ALL.CTA ;  /* 0x0000000000007992 */ /* 0x0001ec0000008000 */
[----:B0-----:R-:W0:Y:S01]  /*e410*/  FENCE.VIEW.ASYNC.S ;  /* 0x00000000000073c6 */ /* 0x001e220000000000 */
[----:B------:R-:W-:-:S02]  /*e420*/  UIADD3.64 UR48, UR8, 0x180, URZ ;  /* 0x0000018008307897 */ /* 0x000fc4000fffe03f */
[----:B------:R-:W-:Y:S01]  /*e430*/  UIADD3.64 UR52, UR8, 0x200, URZ ;  /* 0x0000020008347897 */ /* 0x000fe2000fffe03f */
[----:B------:R-:W4:Y:S01]  /*e440*/  LDL.LU R70, [R1+0x920] ;  /* 0x0009200001467983 */ /* 0x000f220000300800 */
[----:B0-----:R-:W-:Y:S06]  /*e450*/  BAR.SYNC.DEFER_BLOCKING 0x0 ;  /* 0x0000000000007b1d */ /* 0x001fec0000010000 */
[----:B--2---:R-:W-:-:S06]  /*e460*/  WARPGROUP.ARRIVE ;  /* 0x00000000000079c5 */ /* 0x004fcc0000000000 */
[----:B------:R-:W-:Y:S03]  /*e470*/  HGMMA.64x128x16.F32 R88, gdesc[UR20].tnspA, R88, gsb0 ;  /* 0x21e00000145879f0 */ /* 0x000fe60008000858 */
[----:B------:R-:W-:Y:S02]  /*e480*/  WARPGROUP.DEPBAR.LE gsb0, 0x0 ;  /* 0x00008000000079c5 */ /* 0x000fe40000010000 */
[----:B------:R-:W-:-:S07]  /*e490*/  WARPGROUP.ARRIVE ;  /* 0x00000000000079c5 */ /* 0x000fce0000000000 */
        /* <DEDUP_REMOVED lines=9> */
[----:B------:R-:W-:Y:S01]  /*e530*/  HGMMA.64x128x16.F32 R152, gdesc[UR48].tnspA, R152, gsb0 ;  /* 0x21e00000309879f0 */ /* 0x000fe20008000898 */
[----:B------:R-:W-:Y:S04]  /*e540*/  STL.64 [R1], R88 ;  /* 0x0000005801007387 */ /* 0x000fe80000100a00 */
        /* <DEDUP_REMOVED lines=23> */
[----:B------:R-:W-:Y:S01]  /*e6c0*/  STL.64 [R1+0xc0], R136 ;  /* 0x0000c08801007387 */ /* 0x000fe20000100a00 */
[----:B------:R-:W-:-:S02]  /*e6d0*/  WARPGROUP.DEPBAR.LE gsb0, 0x0 ;  /* 0x00008000000079c5 */ /* 0x000fc40000010000 */
[----:B------:R-:W-:-:S06]  /*e6e0*/  WARPGROUP.ARRIVE ;  /* 0x00000000000079c5 */ /* 0x000fcc0000000000 */
[----:B------:R-:W-:Y:S01]  /*e6f0*/  HGMMA.64x128x16.F32 R152, gdesc[UR52].tnspA, R152, gsb0 ;  /* 0x21e00000349879f0 */ /* 0x000fe20008000898 */
[----:B------:R-:W-:Y:S04]  /*e700*/  STL.64 [R1+0xc8], R138 ;  /* 0x0000c88a01007387 */ /* 0x000fe80000100a00 */
[----:B------:R-:W-:Y:S01]  /*e710*/  STL.64 [R1+0xd0], R140 ;  /* 0x0000d08c01007387 */ /* 0x000fe20000100a00 */
[----:B-1----:R-:W-:-:S03]  /*e720*/  IMAD.MOV.U32 R219, RZ, RZ, R10 ;  /* 0x000000ffffdb7224 */ /* 0x002fc600078e000a */
[----:B------:R-:W-:Y:S01]  /*e730*/  STL.64 [R1+0xd8], R142 ;  /* 0x0000d88e01007387 */ /* 0x000fe20000100a00 */
[----:B------:R-:W-:-:S03]  /*e740*/  IMAD.MOV.U32 R10, RZ, RZ, R11 ;  /* 0x000000ffff0a7224 */ /* 0x000fc600078e000b */
[----:B------:R-:W-:Y:S01]  /*e750*/  STL.64 [R1+0xe0], R144 ;  /* 0x0000e09001007387 */ /* 0x000fe20000100a00 */
[----:B---3--:R-:W-:-:S03]  /*e760*/  IMAD.MOV.U32 R22, RZ, RZ, R151 ;  /* 0x000000ffff167224 */ /* 0x008fc600078e0097 */
[----:B------:R-:W-:Y:S01]  /*e770*/  STL.64 [R1+0xe8], R146 ;  /* 0x0000e89201007387 */ /* 0x000fe20000100a00 */
[----:B----4-:R-:W-:-:S03]  /*e780*/  IMAD.MOV.U32 R20, RZ, RZ, R150 ;  /* 0x000000ffff147224 */ /* 0x010fc600078e0096 */
[----:B------:R-:W-:Y:S01]  /*e790*/  STL.64 [R1+0xf0], R148 ;  /* 0x0000f09401007387 */ /* 0x000fe20000100a00 */
[----:B------:R-:W-:Y:S02]  /*e7a0*/  IMAD.MOV.U32 R21, RZ, RZ, R149 ;  /* 0x000000ffff157224 */ /* 0x000fe400078e0095 */
[----:B------:R-:W-:Y:S01]  /*e7b0*/  IMAD.MOV.U32 R11, RZ, RZ, R148 ;  /* 0x000000ffff0b7224 */ /* 0x000fe200078e0094 */
[----:B------:R0:W-:Y:S01]  /*e7c0*/  STL.64 [R1+0xf8], R150 ;  /* 0x0000f89601007387 */ /* 0x0001e20000100a00 */
[----:B------:R-:W-:Y:S02]  /*e7d0*/  IMAD.MOV.U32 R217, RZ, RZ, R147 ;  /* 0x000000ffffd97224 */ /* 0x000fe400078e0093 */
[----:B------:R-:W-:Y:S02]  /*e7e0*/  IMAD.MOV.U32 R19, RZ, RZ, R146 ;  /* 0x000000ffff137224 */ /* 0x000fe400078e0092 */
[----:B------:R-:W-:Y:S02]  /*e7f0*/  IMAD.MOV.U32 R23, RZ, RZ, R145 ;  /* 0x000000ffff177224 */ /* 0x000fe400078e0091 */
[----:B------:R-:W-:-:S02]  /*e800*/  IMAD.MOV.U32 R18, RZ, RZ, R144 ;  /* 0x000000ffff127224 */ /* 0x000fc400078e0090 */
[----:B------:R-:W-:Y:S01]  /*e810*/  IMAD.MOV.U32 R216, RZ, RZ, R142 ;  /* 0x000000ffffd87224 */ /* 0x000fe200078e008e */
[----:B0-----:R-:W2:Y:S01]  /*e820*/  LDL.LU.64 R150, [R1+0x918] ;  /* 0x0009180001967983 */ /* 0x001ea20000300a00 */
[----:B------:R-:W-:-:S03]  /*e830*/  IMAD.MOV.U32 R17, RZ, RZ, R143 ;  /* 0x000000ffff117224 */ /* 0x000fc600078e008f */
        /* <DEDUP_REMOVED lines=8> */
[----:B------:R-:W2:Y:S01]  /*e8c0*/  LDL.LU.64 R134, [R1+0x8d8] ;  /* 0x0008d80001867983 */ /* 0x000ea20000300a00 */
[----:B------:R-:W-:-:S03]  /*e8d0*/  IMAD.MOV.U32 R8, RZ, RZ, R252 ;  /* 0x000000ffff087224 */ /* 0x000fc600078e00fc */
        /* <DEDUP_REMOVED lines=11> */
[----:B------:R-:W-:Y:S02]  /*e990*/  IMAD.MOV.U32 R249, RZ, RZ, R117 ;  /* 0x000000fffff97224 */ /* 0x000fe400078e0075 */
[----:B------:R-:W-:Y:S01]  /*e9a0*/  IMAD.MOV.U32 R247, RZ, RZ, R116 ;  /* 0x000000fffff77224 */ /* 0x000fe200078e0074 */
[----:B------:R-:W2:Y:S01]  /*e9b0*/  LDL.LU.64 R120, [R1+0x8a0] ;  /* 0x0008a00001787983 */ /* 0x000ea20000300a00 */
[----:B------:R-:W-:Y:S02]  /*e9c0*/  IMAD.MOV.U32 R246, RZ, RZ, R115 ;  /* 0x000000fffff67224 */ /* 0x000fe400078e0073 */
[----:B------:R-:W-:Y:S01]  /*e9d0*/  IMAD.MOV.U32 R244, RZ, RZ, R114 ;  /* 0x000000fffff47224 */ /* 0x000fe200078e0072 */
[----:B------:R-:W2:Y:S01]  /*e9e0*/  LDL.LU.64 R118, [R1+0x898] ;  /* 0x0008980001767983 */ /* 0x000ea20000300a00 */
[----:B------:R-:W-:Y:S02]  /*e9f0*/  IMAD.MOV.U32 R245, RZ, RZ, R113 ;  /* 0x000000fffff57224 */ /* 0x000fe400078e0071 */
[----:B------:R-:W-:Y:S01]  /*ea00*/  IMAD.MOV.U32 R243, RZ, RZ, R112 ;  /* 0x000000fffff37224 */ /* 0x000fe200078e0070 */
[----:B------:R-:W2:Y:S01]  /*ea10*/  LDL.LU.64 R116, [R1+0x890] ;  /* 0x0008900001747983 */ /* 0x000ea20000300a00 */
[----:B------:R-:W-:-:S02]  /*ea20*/  IMAD.MOV.U32 R242, RZ, RZ, R111 ;  /* 0x000000fffff27224 */ /* 0x000fc400078e006f */
        /* <DEDUP_REMOVED lines=34> */
[----:B------:R-:W2:Y:S04]  /*ec50*/  LDL.LU.64 R92, [R1+0x830] ;  /* 0x00083000015c7983 */ /* 0x000ea80000300a00 */
[----:B------:R-:W2:Y:S04]  /*ec60*/  LDL.LU.64 R90, [R1+0x828] ;  /* 0x00082800015a7983 */ /* 0x000ea80000300a00 */
[----:B------:R-:W2:Y:S04]  /*ec70*/  LDL.LU.64 R88, [R1+0x820] ;  /* 0x0008200001587983 */ /* 0x000ea80000300a00 */
[----:B------:R-:W-:Y:S04]  /*ec80*/  STL [R1+0x7d0], R244 ;  /* 0x0007d0f401007387 */ /* 0x000fe80000100800 */
[----:B------:R-:W-:Y:S04]  /*ec90*/  STL [R1+0x7cc], R245 ;  /* 0x0007ccf501007387 */ /* 0x000fe80000100800 */
[----:B------:R-:W-:Y:S04]  /*eca0*/  STL [R1+0x7c8], R246 ;  /* 0x0007c8f601007387 */ /* 0x000fe80000100800 */
[----:B------:R-:W-:Y:S04]  /*ecb0*/  STL [R1+0x7c0], R247 ;  /* 0x0007c0f701007387 */ /* 0x000fe80000100800 */
[----:B------:R-:W-:Y:S04]  /*ecc0*/  STL [R1+0x7bc], R248 ;  /* 0x0007bcf801007387 */ /* 0x000fe80000100800 */
[----:B------:R0:W-:Y:S02]  /*ecd0*/  STL [R1+0x7b8], R249 ;  /* 0x0007b8f901007387 */ /* 0x0001e40000100800 */
[----:B0-----:R-:W-:-:S02]  /*ece0*/  IMAD.MOV.U32 R249, RZ, RZ, R71 ;  /* 0x000000fffff97224 */ /* 0x001fc400078e0047 */
[----:B------:R-:W3:Y:S04]  /*ecf0*/  LDL.LU R71, [R1+0x818] ;  /* 0x0008180001477983 */ /* 0x000ee80000300800 */
[----:B------:R0:W-:Y:S01]  /*ed00*/  STL [R1+0x7b4], R250 ;  /* 0x0007b4fa01007387 */ /* 0x0001e20000100800 */
[----:B------:R-:W-:Y:S02]  /*ed10*/  IMAD.MOV.U32 R248, RZ, RZ, R75 ;  /* 0x000000fffff87224 */ /* 0x000fe400078e004b */
[----:B0-----:R-:W-:Y:S02]  /*ed20*/  IMAD.MOV.U32 R250, RZ, RZ, R72 ;  /* 0x000000fffffa7224 */ /* 0x001fe400078e0048 */
[----:B------:R-:W3:Y:S04]  /*ed30*/  LDL.LU R72, [R1+0x814] ;  /* 0x0008140001487983 */ /* 0x000ee80000300800 */
[----:B------:R0:W-:Y:S01]  /*ed40*/  STL [R1+0x7b0], R251 ;  /* 0x0007b0fb01007387 */ /* 0x0001e20000100800 */
[----:B------:R-:W-:-:S02]  /*ed50*/  IMAD.MOV.U32 R244, RZ, RZ, R76 ;  /* 0x000000fffff47224 */ /* 0x000fc400078e004c */
[----:B------:R-:W-:Y:S02]  /*ed60*/  IMAD.MOV.U32 R245, RZ, RZ, R77 ;  /* 0x000000fffff57224 */ /* 0x000fe400078e004d */
[----:B0-----:R-:W-:Y:S02]  /*ed70*/  IMAD.MOV.U32 R251, RZ, RZ, R73 ;  /* 0x000000fffffb7224 */ /* 0x001fe400078e0049 */
[----:B------:R-:W3:Y:S04]  /*ed80*/  LDL.LU R73, [R1+0x810] ;  /* 0x0008100001497983 */ /* 0x000ee80000300800 */
[----:B------:R0:W-:Y:S01]  /*ed90*/  STL [R1+0x7ac], R252 ;  /* 0x0007acfc01007387 */ /* 0x0001e20000100800 */
[----:B------:R-:W-:Y:S02]  /*eda0*/  IMAD.MOV.U32 R246, RZ, RZ, R78 ;  /* 0x000000fffff67224 */ /* 0x000fe400078e004e */
[----:B------:R-:W-:-:S02]  /*edb0*/  IMAD.MOV.U32 R247, RZ, RZ, R79 ;  /* 0x000000fffff77224 */ /* 0x000fc400078e004f */
[----:B0-----:R-:W-:Y:S02]  /*edc0*/  IMAD.MOV.U32 R252, RZ, RZ, R74 ;  /* 0x000000fffffc7224 */ /* 0x001fe400078e004a */
[----:B------:R-:W3:Y:S04]  /*edd0*/  LDL.LU R74, [R1+0x80c] ;  /* 0x00080c00014a7983 */ /* 0x000ee80000300800 */
[----:B------:R-:W3:Y:S04]  /*ede0*/  LDL.LU R75, [R1+0x808] ;  /* 0x00080800014b7983 */ /* 0x000ee80000300800 */
[----:B------:R-:W3:Y:S04]  /*edf0*/  LDL.LU R76, [R1+0x804] ;  /* 0x00080400014c7983 */ /* 0x000ee80000300800 */
[----:B------:R-:W3:Y:S04]  /*ee00*/  LDL.LU R77, [R1+0x800] ;  /* 0x00080000014d7983 */ /* 0x000ee80000300800 */
[----:B------:R-:W3:Y:S04]  /*ee10*/  LDL.LU R78, [R1+0x7fc] ;  /* 0x0007fc00014e7983 */ /* 0x000ee80000300800 */
[----:B------:R-:W3:Y:S04]  /*ee20*/  LDL.LU R79, [R1+0x7f8] ;  /* 0x0007f800014f7983 */ /* 0x000ee80000300800 */
[----:B------:R0:W-:Y:S02]  /*ee30*/  STL [R1+0x7a8], R16 ;  /* 0x0007a81001007387 */ /* 0x0001e40000100800 */
[----:B0-----:R-:W-:-:S02]  /*ee40*/  IMAD.MOV.U32 R16, RZ, RZ, R80 ;  /* 0x000000ffff107224 */ /* 0x001fc400078e0050 */
[----:B------:R-:W3:Y:S04]  /*ee50*/  LDL.LU R80, [R1+0x7f4] ;  /* 0x0007f40001507983 */ /* 0x000ee80000300800 */
[----:B------:R0:W-:Y:S02]  /*ee60*/  STL [R1+0x7a4], R17 ;  /* 0x0007a41101007387 */ /* 0x0001e40000100800 */
[----:B0-----:R-:W-:Y:S02]  /*ee70*/  IMAD.MOV.U32 R17, RZ, RZ, R81 ;  /* 0x000000ffff117224 */ /* 0x001fe400078e0051 */
[----:B------:R-:W3:Y:S04]  /*ee80*/  LDL.LU R81, [R1+0x7f0] ;  /* 0x0007f00001517983 */ /* 0x000ee80000300800 */
[----:B------:R0:W-:Y:S01]  /*ee90*/  STL [R1+0x7a0], R18 ;  /* 0x0007a01201007387 */ /* 0x0001e20000100800 */
[----:B------:R-:W-:Y:S01]  /*eea0*/  UIADD3.64 UR56, UR8, 0x280, URZ ;  /* 0x0000028008387897 */ /* 0x000fe2000fffe03f */
[----:B0-----:R-:W-:-:S02]  /*eeb0*/  IMAD.MOV.U32 R18, RZ, RZ, R82 ;  /* 0x000000ffff127224 */ /* 0x001fc400078e0052 */
[----:B------:R-:W3:Y:S04]  /*eec0*/  LDL.LU R82, [R1+0x7ec] ;  /* 0x0007ec0001527983 */ /* 0x000ee80000300800 */
[----:B------:R0:W-:Y:S01]  /*eed0*/  STL [R1+0x79c], R19 ;  /* 0x00079c1301007387 */ /* 0x0001e20000100800 */
[----:B------:R-:W-:Y:S02]  /*eee0*/  WARPGROUP.DEPBAR.LE gsb0, 0x0 ;  /* 0x00008000000079c5 */ /* 0x000fe40000010000 */
[----:B------:R-:W-:Y:S01]  /*eef0*/  WARPGROUP.ARRIVE ;  /* 0x00000000000079c5 */ /* 0x000fe20000000000 */
[----:B0-----:R-:W-:Y:S02]  /*ef00*/  IMAD.MOV.U32 R19, RZ, RZ, R83 ;  /* 0x000000ffff137224 */ /* 0x001fe400078e0053 */
[----:B------:R-:W3:Y:S04]  /*ef10*/  LDL.LU R83, [R1+0x7e8] ;  /* 0x0007e80001537983 */ /* 0x000ee80000300800 */
[----:B------:R0:W-:Y:S01]  /*ef20*/  STL [R1+0x798], R11 ;  /* 0x0007980b01007387 */ /* 0x0001e20000100800 */
[----:B------:R-:W-:Y:S01]  /*ef30*/  R2UR UR48, R85 ;  /* 0x00000000553072ca */ /* 0x000fe200000e0000 */
[----:B------:R-:W-:Y:S01]  /*ef40*/  UMOV UR58, UR14 ;  /* 0x0000000e003a7c82 */ /* 0x000fe20008000000 */
[----:B0-----:R-:W-:-:S02]  /*ef50*/  IMAD.MOV.U32 R11, RZ, RZ, R84 ;  /* 0x000000ffff0b7224 */ /* 0x001fc400078e0054 */
[----:B------:R-:W3:Y:S04]  /*ef60*/  LDL.LU R84, [R1+0x7e4] ;  /* 0x0007e40001547983 */ /* 0x000ee80000300800 */
[----:B------:R0:W-:Y:S01]  /*ef70*/  STL [R1+0x794], R20 ;  /* 0x0007941401007387 */ /* 0x0001e20000100800 */
[----:B------:R-:W-:Y:S01]  /*ef80*/  UMOV UR59, UR15 ;  /* 0x0000000f003b7c82 */ /* 0x000fe20008000000 */
[----:B------:R-:W-:Y:S01]  /*ef90*/  R2UR UR53, R86 ;  /* 0x00000000563572ca */ /* 0x000fe200000e0000 */
[----:B------:R-:W-:Y:S01]  /*efa0*/  HGMMA.64x128x16.F32 R152, gdesc[UR56].tnspA, R152, gsb0 ;  /* 0x21e00000389879f0 */ /* 0x000fe20008000898 */
[----:B0-----:R-:W4:Y:S04]  /*efb0*/  LDL.LU R20, [R1+0x71c] ;  /* 0x00071c0001147983 */ /* 0x001f280000300800 */
[----:B------:R0:W-:Y:S04]  /*efc0*/  STL [R1+0x790], R21 ;  /* 0x0007901501007387 */ /* 0x0001e80000100800 */
[----:B------:R-:W-:Y:S04]  /*efd0*/  STL [R1+0x78c], R22 ;  /* 0x00078c1601007387 */ /* 0x000fe80000100800 */
[----:B------:R1:W-:Y:S01]  /*efe0*/  STL [R1+0x788], R23 ;  /* 0x0007881701007387 */ /* 0x0003e20000100800 */
[----:B------:R-:W-:-:S03]  /*eff0*/  R2UR UR52, R87 ;  /* 0x00000000573472ca */ /* 0x000fc600000e0000 */
[----:B------:R-:W-:Y:S01]  /*f000*/  STL [R1+0x784], R216 ;  /* 0x000784d801007387 */ /* 0x000fe20000100800 */
[----:B------:R-:W-:-:S03]  /*f010*/  R2UR UR57, R0 ;  /* 0x00000000003972ca */ /* 0x000fc600000e0000 */
[----:B------:R1:W-:Y:S04]  /*f020*/  STL [R1+0x780], R217 ;  /* 0x000780d901007387 */ /* 0x0003e80000100800 */
[----:B------:R-:W3:Y:S04]  /*f030*/  LDL.LU R85, [R1+0x7e0] ;  /* 0x0007e00001557983 */ /* 0x000ee80000300800 */
[----:B------:R-:W3:Y:S04]  /*f040*/  LDL.LU R86, [R1+0x7dc] ;  /* 0x0007dc0001567983 */ /* 0x000ee80000300800 */
[----:B------:R-:W3:Y:S04]  /*f050*/  LDL.LU R87, [R1+0x7d8] ;  /* 0x0007d80001577983 */ /* 0x000ee80000300800 */
[----:B------:R-:W2:Y:S01]  /*f060*/  LDL.LU R0, [R1+0x7d4] ;  /* 0x0007d40001007983 */ /* 0x000ea20000300800 */
[----:B------:R-:W-:-:S02]  /*f070*/  R2UR UR56, R9 ;  /* 0x00000000093872ca */ /* 0x000fc400000e0000 */
[----:B------:R-:W1:Y:S01]  /*f080*/  LDC R9, c[0x0][0x238] ;  /* 0x00008e00ff097b82 */ /* 0x000e620000000800 */
[----:B0-----:R-:W-:Y:S01]  /*f090*/  IMAD.MOV.U32 R21, RZ, RZ, R249 ;  /* 0x000000ffff157224 */ /* 0x001fe200078e00f9 */
[----:B-1----:R-:W4:Y:S01]  /*f0a0*/  LDL.LU R23, [R1+0x100] ;  /* 0x0001000001177983 */ /* 0x002f220000300800 */
[----:B------:R-:W-:-:S03]  /*f0b0*/  IMAD.MOV.U32 R249, RZ, RZ, R8 ;  /* 0x000000fffff97224 */ /* 0x000fc600078e0008 */
[----:B------:R-:W3:Y:S04]  /*f0c0*/  LDL.LU R217, [R1+0x6f4] ;  /* 0x0006f40001d97983 */ /* 0x000ee80000300800 */
[----:B------:R-:W3:Y:S04]  /*f0d0*/  LDL.LU R216, [R1+0x6ec] ;  /* 0x0006ec0001d87983 */ /* 0x000ee80000300800 */
[----:B------:R-:W3:Y:S01]  /*f0e0*/  LDL.LU R22, [R1+0x6e4] ;  /* 0x0006e40001167983 */ /* 0x000ee20000300800 */
[----:B------:R-:W-:-:S04]  /*f0f0*/  IMAD.SHL.U32 R9, R9, 0x40, RZ ;  /* 0x0000004009097824 */ /* 0x000fc800078e00ff */
[----:B------:R-:W-:-:S05]  /*f100*/  IMAD.SHL.U32 R9, R9, 0x2, RZ ;  /* 0x0000000209097824 */ /* 0x000fca00078e00ff */
[----:B------:R-:W-:-:S05]  /*f110*/  IADD3 R8, P0, R6, R9, RZ ;  /* 0x0000000906087210 */ /* 0x000fca0007f1e0ff */
[----:B--2---:R-:W-:Y:S02]  /*f120*/  IMAD.X R6, R7, 0x1, R0, P0 ;  /* 0x0000000107067824 */ /* 0x004fe400000e0600 */
[----:B------:R-:W2:Y:S01]  /*f130*/  LDL R7, [R1+0x720] ;  /* 0x0007200001077983 */ /* 0x000ea20000100800 */
[----:B----4-:R-:W-:-:S05]  /*f140*/  VIADD R23, R23, 0x1 ;  /* 0x0000000117177836 */ /* 0x010fca0000000000 */
[----:B------:R0:W-:Y:S01]  /*f150*/  STL [R1+0x100], R23 ;  /* 0x0001001701007387 */ /* 0x0001e20000100800 */
[-C--:B---3--:R-:W-:Y:S02]  /*f160*/  IADD3 R217, P5, R217, R9.reuse, RZ ;  /* 0x00000009d9d97210 */ /* 0x088fe40007fbe0ff */
[----:B------:R-:W-:Y:S02]  /*f170*/  IADD3 R216, P6, R216, R9, RZ ;  /* 0x00000009d8d87210 */ /* 0x000fe40007fde0ff */
[----:B------:R-:W-:Y:S01]  /*f180*/  R2UR UR49, R20 ;  /* 0x00000000143172ca */ /* 0x000fe200000e0000 */
[----:B------:R-:W-:Y:S02]  /*f190*/  IMAD.MOV.U32 R20, RZ, RZ, R11 ;  /* 0x000000ffff147224 */ /* 0x000fe400078e000b */
[----:B------:R-:W-:Y:S02]  /*f1a0*/  IMAD.MOV.U32 R11, RZ, RZ, R19 ;  /* 0x000000ffff0b7224 */ /* 0x000fe400078e0013 */
[----:B------:R-:W-:-:S02]  /*f1b0*/  IMAD.MOV.U32 R19, RZ, RZ, R18 ;  /* 0x000000ffff137224 */ /* 0x000fc400078e0012 */
[----:B------:R-:W-:Y:S01]  /*f1c0*/  IMAD.MOV.U32 R18, RZ, RZ, R17 ;  /* 0x000000ffff127224 */ /* 0x000fe200078e0011 */
[----:B--2---:R-:W-:Y:S02]  /*f1d0*/  ISETP.NE.U32.AND P0, PT, R23, R7, PT ;  /* 0x000000071700720c */ /* 0x004fe40003f05070 */
[----:B0-----:R-:W2:Y:S04]  /*f1e0*/  LDL.LU R23, [R1+0x6dc] ;  /* 0x0006dc0001177983 */ /* 0x001ea80000300800 */
[----:B------:R0:W-:Y:S04]  /*f1f0*/  STL [R1+0x6f4], R217 ;  /* 0x0006f4d901007387 */ /* 0x0001e80000100800 */
[----:B0-----:R-:W3:Y:S04]  /*f200*/  LDL.LU R217, [R1+0x6d4] ;  /* 0x0006d40001d97983 */ /* 0x001ee80000300800 */
[----:B------:R0:W-:Y:S04]  /*f210*/  STL [R1+0x6ec], R216 ;  /* 0x0006ecd801007387 */ /* 0x0001e80000100800 */
[----:B0-----:R-:W4:Y:S01]  /*f220*/  LDL.LU R216, [R1+0x6cc] ;  /* 0x0006cc0001d87983 */ /* 0x001f220000300800 */
[----:B------:R-:W-:-:S02]  /*f230*/  IMAD.MOV.U32 R17, RZ, RZ, R16 ;  /* 0x000000ffff117224 */ /* 0x000fc400078e0010 */
[----:B------:R-:W-:Y:S02]  /*f240*/  IMAD.MOV.U32 R16, RZ, RZ, R252 ;  /* 0x000000ffff107224 */ /* 0x000fe400078e00fc */
[----:B------:R-:W-:Y:S02]  /*f250*/  IMAD.MOV.U32 R252, RZ, RZ, R251 ;  /* 0x000000fffffc7224 */ /* 0x000fe400078e00fb */
[----:B------:R-:W-:Y:S02]  /*f260*/  IMAD.MOV.U32 R251, RZ, RZ, R250 ;  /* 0x000000fffffb7224 */ /* 0x000fe400078e00fa */
[----:B------:R-:W-:Y:S02]  /*f270*/  IMAD.MOV.U32 R250, RZ, RZ, R248 ;  /* 0x000000fffffa7224 */ /* 0x000fe400078e00f8 */
[----:B------:R-:W-:Y:S01]  /*f280*/  IMAD.MOV.U32 R248, RZ, RZ, R10 ;  /* 0x000000fffff87224 */ /* 0x000fe200078e000a */
[----:B------:R-:W-:-:S05]  /*f290*/  IADD3 R10, P1, R4, R9, RZ ;  /* 0x00000009040a7210 */ /* 0x000fca0007f3e0ff */
[----:B------:R-:W-:Y:S01]  /*f2a0*/  IMAD.X R4, R5, 0x1, R0, P1 ;  /* 0x0000000105047824 */ /* 0x000fe200008e0600 */
[----:B------:R-:W-:-:S05]  /*f2b0*/  IADD3 R22, P1, R22, R9, RZ ;  /* 0x0000000916167210 */ /* 0x000fca0007f3e0ff */
[----:B------:R0:W-:Y:S04]  /*f2c0*/  STL [R1+0x6e4], R22 ;  /* 0x0006e41601007387 */ /* 0x0001e80000100800 */
[----:B------:R-:W4:Y:S04]  /*f2d0*/  LDL.LU R7, [R1+0x6f0] ;  /* 0x0006f00001077983 */ /* 0x000f280000300800 */
[----:B0-----:R-:W4:Y:S01]  /*f2e0*/  LDL.LU R22, [R1+0x6c4] ;  /* 0x0006c40001167983 */ /* 0x001f220000300800 */
[----:B--2---:R-:W-:-:S05]  /*f2f0*/  IADD3 R23, P2, R23, R9, RZ ;  /* 0x0000000917177210 */ /* 0x004fca0007f5e0ff */
[----:B------:R0:W-:Y:S04]  /*f300*/  STL [R1+0x6dc], R23 ;  /* 0x0006dc1701007387 */ /* 0x0001e80000100800 */
[----:B0-----:R-:W2:Y:S01]  /*f310*/  LDL.LU R23, [R1+0x6e8] ;  /* 0x0006e80001177983 */ /* 0x001ea20000300800 */
[----:B---3--:R-:W-:-:S05]  /*f320*/  IADD3 R217, P3, R217, R9, RZ ;  /* 0x00000009d9d97210 */ /* 0x008fca0007f7e0ff */
[----:B------:R0:W-:Y:S01]  /*f330*/  STL [R1+0x6d4], R217 ;  /* 0x0006d4d901007387 */ /* 0x0001e20000100800 */
[----:B----4-:R-:W-:-:S03]  /*f340*/  IADD3 R216, P4, R216, R9, RZ ;  /* 0x00000009d8d87210 */ /* 0x010fc60007f9e0ff */
[----:B0-----:R-:W3:Y:S04]  /*f350*/  LDL.LU R217, [R1+0x6bc] ;  /* 0x0006bc0001d97983 */ /* 0x001ee80000300800 */
[----:B------:R0:W-:Y:S04]  /*f360*/  STL [R1+0x6cc], R216 ;  /* 0x0006ccd801007387 */ /* 0x0001e80000100800 */
[----:B0-----:R-:W4:Y:S01]  /*f370*/  LDL.LU R216, [R1+0x6e0] ;  /* 0x0006e00001d87983 */ /* 0x001f220000300800 */
[----:B------:R-:W-:Y:S01]  /*f380*/  IMAD.X R7, R7, 0x1, R0, P5 ;  /* 0x0000000107077824 */ /* 0x000fe200028e0600 */
[----:B------:R-:W-:-:S05]  /*f390*/  IADD3 R22, P5, R22, R9, RZ ;  /* 0x0000000916167210 */ /* 0x000fca0007fbe0ff */
[----:B------:R0:W-:Y:S04]  /*f3a0*/  STL [R1+0x6c4], R22 ;  /* 0x0006c41601007387 */ /* 0x0001e80000100800 */
[----:B------:R-:W-:Y:S04]  /*f3b0*/  STL [R1+0x6f0], R7 ;  /* 0x0006f00701007387 */ /* 0x000fe80000100800 */
[----:B0-----:R-:W4:Y:S01]  /*f3c0*/  LDL.LU R22, [R1+0x6b4] ;  /* 0x0006b40001167983 */ /* 0x001f220000300800 */
[----:B--2---:R-:W-:-:S05]  /*f3d0*/  IMAD.X R23, R23, 0x1, R0, P6 ;  /* 0x0000000117177824 */ /* 0x004fca00030e0600 */
[----:B------:R0:W-:Y:S04]  /*f3e0*/  STL [R1+0x6e8], R23 ;  /* 0x0006e81701007387 */ /* 0x0001e80000100800 */
[----:B0-----:R-:W2:Y:S01]  /*f3f0*/  LDL.LU R23, [R1+0x6d8] ;  /* 0x0006d80001177983 */ /* 0x001ea20000300800 */
[----:B---3--:R-:W-:-:S05]  /*f400*/  IADD3 R217, P6, R217, R9, RZ ;  /* 0x00000009d9d97210 */ /* 0x008fca0007fde0ff */
[----:B------:R0:W-:Y:S01]  /*f410*/  STL [R1+0x6bc], R217 ;  /* 0x0006bcd901007387 */ /* 0x0001e20000100800 */
[----:B----4-:R-:W-:-:S03]  /*f420*/  IMAD.X R216, R216, 0x1, R0, P1 ;  /* 0x00000001d8d87824 */ /* 0x010fc600008e0600 */
[----:B0-----:R-:W3:Y:S04]  /*f430*/  LDL.LU R217, [R1+0x6ac] ;  /* 0x0006ac0001d97983 */ /* 0x001ee80000300800 */
[----:B------:R0:W-:Y:S04]  /*f440*/  STL [R1+0x6e0], R216 ;  /* 0x0006e0d801007387 */ /* 0x0001e80000100800 */
[----:B------:R-:W4:Y:S04]  /*f450*/  LDL.LU R7, [R1+0x6d0] ;  /* 0x0006d00001077983 */ /* 0x000f280000300800 */
[----:B0-----:R-:W4:Y:S01]  /*f460*/  LDL.LU R216, [R1+0x6a4] ;  /* 0x0006a40001d87983 */ /* 0x001f220000300800 */
[----:B------:R-:W-:-:S05]  /*f470*/  IADD3 R22, P1, R22, R9, RZ ;  /* 0x0000000916167210 */ /* 0x000fca0007f3e0ff */
[----:B------:R0:W-:Y:S04]  /*f480*/  STL [R1+0x6b4], R22 ;  /* 0x0006b41601007387 */ /* 0x0001e80000100800 */
[----:B0-----:R-:W4:Y:S01]  /*f490*/  LDL.LU R22, [R1+0x6c8] ;  /* 0x0006c80001167983 */ /* 0x001f220000300800 */
[----:B--2---:R-:W-:-:S05]  /*f4a0*/  IMAD.X R23, R23, 0x1, R0, P2 ;  /* 0x0000000117177824 */ /* 0x004fca00010e0600 */
[----:B------:R0:W-:Y:S04]  /*f4b0*/  STL [R1+0x6d8], R23 ;  /* 0x0006d81701007387 */ /* 0x0001e80000100800 */
[----:B0-----:R-:W2:Y:S01]  /*f4c0*/  LDL.LU R23, [R1+0x69c] ;  /* 0x00069c0001177983 */ /* 0x001ea20000300800 */
[----:B---3--:R-:W-:-:S05]  /*f4d0*/  IADD3 R217, P2, R217, R9, RZ ;  /* 0x00000009d9d97210 */ /* 0x008fca0007f5e0ff */
[----:B------:R0:W-:Y:S01]  /*f4e0*/  STL [R1+0x6ac], R217 ;  /* 0x0006acd901007387 */ /* 0x0001e20000100800 */
[--C-:B----4-:R-:W-:Y:S01]  /*f4f0*/  IMAD.X R7, R7, 0x1, R0.reuse, P3 ;  /* 0x0000000107077824 */ /* 0x110fe200018e0600 */
[----:B------:R-:W-:Y:S02]  /*f500*/  IADD3 R216, P3, R216, R9, RZ ;  /* 0x00000009d8d87210 */ /* 0x000fe40007f7e0ff */
[----:B0-----:R-:W3:Y:S04]  /*f510*/  LDL.LU R217, [R1+0x6c0] ;  /* 0x0006c00001d97983 */ /* 0x001ee80000300800 */
[----:B------:R0:W-:Y:S04]  /*f520*/  STL [R1+0x6a4], R216 ;  /* 0x0006a4d801007387 */ /* 0x0001e80000100800 */
[----:B------:R-:W-:Y:S04]  /*f530*/  STL [R1+0x6d0], R7 ;  /* 0x0006d00701007387 */ /* 0x000fe80000100800 */
[----:B0-----:R-:W4:Y:S01]  /*f540*/  LDL.LU R216, [R1+0x694] ;  /* 0x0006940001d87983 */ /* 0x001f220000300800 */
[----:B------:R-:W-:-:S05]  /*f550*/  IMAD.X R22, R22, 0x1, R0, P4 ;  /* 0x0000000116167824 */ /* 0x000fca00020e0600 */
[----:B------:R0:W-:Y:S04]  /*f560*/  STL [R1+0x6c8], R22 ;  /* 0x0006c81601007387 */ /* 0x0001e80000100800 */
[----:B0-----:R-:W4:Y:S01]  /*f570*/  LDL.LU R22, [R1+0x6b8] ;  /* 0x0006b80001167983 */ /* 0x001f220000300800 */
[----:B--2---:R-:W-:-:S05]  /*f580*/  IADD3 R23, P4, R23, R9, RZ ;  /* 0x0000000917177210 */ /* 0x004fca0007f9e0ff */
[----:B------:R0:W-:Y:S04]  /*f590*/  STL [R1+0x69c], R23 ;  /* 0x00069c1701007387 */ /* 0x0001e80000100800 */
[----:B0-----:R-:W2:Y:S01]  /*f5a0*/  LDL.LU R23, [R1+0x68c] ;  /* 0x00068c0001177983 */ /* 0x001ea20000300800 */
[----:B---3--:R-:W-:-:S05]  /*f5b0*/  IMAD.X R217, R217, 0x1, R0, P5 ;  /* 0x00000001d9d97824 */ /* 0x008fca00028e0600 */
[----:B------:R0:W-:Y:S04]  /*f5c0*/  STL [R1+0x6c0], R217 ;  /* 0x0006c0d901007387 */ /* 0x0001e80000100800 */
[----:B------:R-:W3:Y:S01]  /*f5d0*/  LDL.LU R7, [R1+0x6b0] ;  /* 0x0006b00001077983 */ /* 0x000ee20000300800 */
[----:B----4-:R-:W-:-:S03]  /*f5e0*/  IADD3 R216, P5, R216, R9, RZ ;  /* 0x00000009d8d87210 */ /* 0x010fc60007fbe0ff */
[----:B0-----:R-:W4:Y:S04]  /*f5f0*/  LDL.LU R217, [R1+0x684] ;  /* 0x0006840001d97983 */ /* 0x001f280000300800 */
[----:B------:R0:W-:Y:S04]  /*f600*/  STL [R1+0x694], R216 ;  /* 0x000694d801007387 */ /* 0x0001e80000100800 */
[----:B0-----:R-:W4:Y:S01]  /*f610*/  LDL.LU R216, [R1+0x6a8] ;  /* 0x0006a80001d87983 */ /* 0x001f220000300800 */
[----:B------:R-:W-:-:S05]  /*f620*/  IMAD.X R22, R22, 0x1, R0, P6 ;  /* 0x0000000116167824 */ /* 0x000fca00030e0600 */
[----:B------:R0:W-:Y:S04]  /*f630*/  STL [R1+0x6b8], R22 ;  /* 0x0006b81601007387 */ /* 0x0001e80000100800 */
[----:B0-----:R-:W4:Y:S01]  /*f640*/  LDL.LU R22, [R1+0x67c] ;  /* 0x00067c0001167983 */ /* 0x001f220000300800 */
[----:B--2---:R-:W-:-:S05]  /*f650*/  IADD3 R23, P6, R23, R9, RZ ;  /* 0x0000000917177210 */ /* 0x004fca0007fde0ff */
[----:B------:R0:W-:Y:S04]  /*f660*/  STL [R1+0x68c], R23 ;  /* 0x00068c1701007387 */ /* 0x0001e80000100800 */
[----:B0-----:R-:W2:Y:S01]  /*f670*/  LDL.LU R23, [R1+0x6a0] ;  /* 0x0006a00001177983 */ /* 0x001ea20000300800 */
[----:B---3--:R-:W-:Y:S01]  /*f680*/  IMAD.X R7, R7, 0x1, R0, P1 ;  /* 0x0000000107077824 */ /* 0x008fe200008e0600 */
[----:B----4-:R-:W-:-:S05]  /*f690*/  IADD3 R217, P1, R217, R9, RZ ;  /* 0x00000009d9d97210 */ /* 0x010fca0007f3e0ff */
[----:B------:R0:W-:Y:S04]  /*f6a0*/  STL [R1+0x684], R217 ;  /* 0x000684d901007387 */ /* 0x0001e80000100800 */
[----:B------:R-:W-:Y:S01]  /*f6b0*/  STL [R1+0x6b0], R7 ;  /* 0x0006b00701007387 */ /* 0x000fe20000100800 */
[----:B------:R-:W-:-:S03]  /*f6c0*/  IMAD.X R216, R216, 0x1, R0, P2 ;  /* 0x00000001d8d87824 */ /* 0x000fc600010e0600 */
[----:B0-----:R-:W3:Y:S04]  /*f6d0*/  LDL.LU R217, [R1+0x674] ;  /* 0x0006740001d97983 */ /* 0x001ee80000300800 */
[----:B------:R0:W-:Y:S04]  /*f6e0*/  STL [R1+0x6a8], R216 ;  /* 0x0006a8d801007387 */ /* 0x0001e80000100800 */
[----:B0-----:R-:W4:Y:S01]  /*f6f0*/  LDL.LU R216, [R1+0x698] ;  /* 0x0006980001d87983 */ /* 0x001f220000300800 */
[----:B------:R-:W-:-:S05]  /*f700*/  IADD3 R22, P2, R22, R9, RZ ;  /* 0x0000000916167210 */ /* 0x000fca0007f5e0ff */
[----:B------:R0:W-:Y:S04]  /*f710*/  STL [R1+0x67c], R22 ;  /* 0x00067c1601007387 */ /* 0x0001e80000100800 */
[----:B0-----:R-:W4:Y:S01]  /*f720*/  LDL.LU R22, [R1+0x66c] ;  /* 0x00066c0001167983 */ /* 0x001f220000300800 */
[----:B--2---:R-:W-:-:S05]  /*f730*/  IMAD.X R23, R23, 0x1, R0, P3 ;  /* 0x0000000117177824 */ /* 0x004fca00018e0600 */
[----:B------:R0:W-:Y:S04]  /*f740*/  STL [R1+0x6a0], R23 ;  /* 0x0006a01701007387 */ /* 0x0001e80000100800 */
[----:B------:R-:W2:Y:S04]  /*f750*/  LDL.LU R7, [R1+0x690] ;  /* 0x0006900001077983 */ /* 0x000ea80000300800 */
[----:B0-----:R-:W2:Y:S01]  /*f760*/  LDL.LU R23, [R1+0x664] ;  /* 0x0006640001177983 */ /* 0x001ea20000300800 */
[----:B---3--:R-:W-:-:S05]  /*f770*/  IADD3 R217, P3, R217, R9, RZ ;  /* 0x00000009d9d97210 */ /* 0x008fca0007f7e0ff */
[----:B------:R0:W-:Y:S01]  /*f780*/  STL [R1+0x674], R217 ;  /* 0x000674d901007387 */ /* 0x0001e20000100800 */
[----:B----4-:R-:W-:-:S03]  /*f790*/  IMAD.X R216, R216, 0x1, R0, P4 ;  /* 0x00000001d8d87824 */ /* 0x010fc600020e0600 */
[----:B0-----:R-:W3:Y:S04]  /*f7a0*/  LDL.LU R217, [R1+0x688] ;  /* 0x0006880001d97983 */ /* 0x001ee80000300800 */
[----:B------:R0:W-:Y:S04]  /*f7b0*/  STL [R1+0x698], R216 ;  /* 0x000698d801007387 */ /* 0x0001e80000100800 */
[----:B0-----:R-:W4:Y:S01]  /*f7c0*/  LDL.LU R216, [R1+0x65c] ;  /* 0x00065c0001d87983 */ /* 0x001f220000300800 */
[----:B------:R-:W-:-:S05]  /*f7d0*/  IADD3 R22, P4, R22, R9, RZ ;  /* 0x0000000916167210 */ /* 0x000fca0007f9e0ff */
[----:B------:R0:W-:Y:S04]  /*f7e0*/  STL [R1+0x66c], R22 ;  /* 0x00066c1601007387 */ /* 0x0001e80000100800 */
[----:B0-----:R-:W4:Y:S01]  /*f7f0*/  LDL.LU R22, [R1+0x680] ;  /* 0x0006800001167983 */ /* 0x001f220000300800 */
[----:B--2---:R-:W-:Y:S01]  /*f800*/  IMAD.X R7, R7, 0x1, R0, P5 ;  /* 0x0000000107077824 */ /* 0x004fe200028e0600 */
[----:B------:R-:W-:-:S05]  /*f810*/  IADD3 R23, P5, R23, R9, RZ ;  /* 0x0000000917177210 */ /* 0x000fca0007fbe0ff */
[----:B------:R0:W-:Y:S04]  /*f820*/  STL [R1+0x664], R23 ;  /* 0x0006641701007387 */ /* 0x0001e80000100800 */
[----:B------:R-:W-:Y:S04]  /*f830*/  STL [R1+0x690], R7 ;  /* 0x0006900701007387 */ /* 0x000fe80000100800 */
[----:B0-----:R-:W2:Y:S01]  /*f840*/  LDL.LU R23, [R1+0x654] ;  /* 0x0006540001177983 */ /* 0x001ea20000300800 */
[----:B---3--:R-:W-:-:S05]  /*f850*/  IMAD.X R217, R217, 0x1, R0, P6 ;  /* 0x00000001d9d97824 */ /* 0x008fca00030e0600 */
[----:B------:R0:W-:Y:S01]  /*f860*/  STL [R1+0x688], R217 ;  /* 0x000688d901007387 */ /* 0x0001e20000100800 */
[----:B----4-:R-:W-:-:S03]  /*f870*/  IADD3 R216, P6, R216, R9, RZ ;  /* 0x00000009d8d87210 */ /* 0x010fc60007fde0ff */
[----:B0-----:R-:W3:Y:S04]  /*f880*/  LDL.LU R217, [R1+0x678] ;  /* 0x0006780001d97983 */ /* 0x001ee80000300800 */
[----:B------:R0:W-:Y:S04]  /*f890*/  STL [R1+0x65c], R216 ;  /* 0x00065cd801007387 */ /* 0x0001e80000100800 */
[----:B0-----:R-:W4:Y:S01]  /*f8a0*/  LDL.LU R216, [R1+0x64c] ;  /* 0x00064c0001d87983 */ /* 0x001f220000300800 */
[----:B------:R-:W-:-:S05]  /*f8b0*/  IMAD.X R22, R22, 0x1, R0, P1 ;  /* 0x0000000116167824 */ /* 0x000fca00008e0600 */
[----:B------:R0:W-:Y:S04]  /*f8c0*/  STL [R1+0x680], R22 ;  /* 0x0006801601007387 */ /* 0x0001e80000100800 */
[----:B------:R-:W4:Y:S04]  /*f8d0*/  LDL.LU R7, [R1+0x670] ;  /* 0x0006700001077983 */ /* 0x000f280000300800 */
[----:B0-----:R-:W4:Y:S01]  /*f8e0*/  LDL.LU R22, [R1+0x644] ;  /* 0x0006440001167983 */ /* 0x001f220000300800 */
[----:B--2---:R-:W-:-:S05]  /*f8f0*/  IADD3 R23, P1, R23, R9, RZ ;  /* 0x0000000917177210 */ /* 0x004fca0007f3e0ff */
[----:B------:R0:W-:Y:S04]  /*f900*/  STL [R1+0x654], R23 ;  /* 0x0006541701007387 */ /* 0x0001e80000100800 */
[----:B0-----:R-:W2:Y:S01]  /*f910*/  LDL.LU R23, [R1+0x668] ;  /* 0x0006680001177983 */ /* 0x001ea20000300800 */
[----:B---3--:R-:W-:-:S05]  /*f920*/  IMAD.X R217, R217, 0x1, R0, P2 ;  /* 0x00000001d9d97824 */ /* 0x008fca00010e0600 */
        /* <DEDUP_REMOVED lines=82> */
[----:B---3--:R-:W-:Y:S01]  /*fe50*/  IMAD.X R217, R217, 0x1, R0, P4 ;  /* 0x00000001d9d97824 */ /* 0x008fe200020e0600 */
[----:B----4-:R-:W-:-:S05]  /*fe60*/  IADD3 R216, P4, R216, R9, RZ ;  /* 0x00000009d8d87210 */ /* 0x010fca0007f9e0ff */
[----:B------:R0:W-:Y:S04]  /*fe70*/  STL [R1+0x5dc], R216 ;  /* 0x0005dcd801007387 */ /* 0x0001e80000100800 */
[----:B------:R-:W-:Y:S04]  /*fe80*/  STL [R1+0x608], R217 ;  /* 0x000608d901007387 */ /* 0x000fe80000100800 */
[----:B0-----:R-:W3:Y:S01]  /*fe90*/  LDL.LU R216, [R1+0x5f8] ;  /* 0x0005f80001d87983 */ /* 0x001ee20000300800 */
[----:B------:R-:W-:-:S05]  /*fea0*/  IMAD.X R22, R22, 0x1, R0, P5 ;  /* 0x0000000116167824 */ /* 0x000fca00028e0600 */
[----:B------:R0:W-:Y:S04]  /*feb0*/  STL [R1+0x600], R22 ;  /* 0x0006001601007387 */ /* 0x0001e80000100800 */
[----:B------:R-:W4:Y:S04]  /*fec0*/  LDL.LU R5, [R1+0x5cc] ;  /* 0x0005cc0001057983 */ /* 0x000f280000300800 */
[----:B0-----:R-:W4:Y:S04]  /*fed0*/  LDL.LU R22, [R1+0x5f0] ;  /* 0x0005f00001167983 */ /* 0x001f280000300800 */
[----:B------:R-:W4:Y:S01]  /*fee0*/  LDL.LU R7, [R1+0x5c4] ;  /* 0x0005c40001077983 */ /* 0x000f220000300800 */
[----:B--2---:R-:W-:-:S05]  /*fef0*/  IADD3 R23, P5, R23, R9, RZ ;  /* 0x0000000917177210 */ /* 0x004fca0007fbe0ff */
[----:B------:R0:W-:Y:S04]  /*ff00*/  STL [R1+0x5d4], R23 ;  /* 0x0005d41701007387 */ /* 0x0001e80000100800 */
[----:B------:R-:W2:Y:S04]  /*ff10*/  LDL.LU R217, [R1+0x5e8] ;  /* 0x0005e80001d97983 */ /* 0x000ea80000300800 */
[----:B0-----:R-:W2:Y:S01]  /*ff20*/  LDL.LU R23, [R1+0x5bc] ;  /* 0x0005bc0001177983 */ /* 0x001ea20000300800 */
[----:B---3--:R-:W-:-:S05]  /*ff30*/  IMAD.X R216, R216, 0x1, R0, P6 ;  /* 0x00000001d8d87824 */ /* 0x008fca00030e0600 */
[----:B------:R0:W-:Y:S04]  /*ff40*/  STL [R1+0x5f8], R216 ;  /* 0x0005f8d801007387 */ /* 0x0001e80000100800 */
[----:B0-----:R-:W3:Y:S01]  /*ff50*/  LDL.LU R216, [R1+0x5e0] ;  /* 0x0005e00001d87983 */ /* 0x001ee20000300800 */
[----:B----4-:R-:W-:Y:S01]  /*ff60*/  IADD3 R5, P6, R5, R9, RZ ;  /* 0x0000000905057210 */ /* 0x010fe20007fde0ff */
[----:B------:R-:W-:-:S05]  /*ff70*/  IMAD.X R22, R22, 0x1, R0, P1 ;  /* 0x0000000116167824 */ /* 0x000fca00008e0600 */
[----:B------:R0:W-:Y:S04]  /*ff80*/  STL [R1+0x5f0], R22 ;  /* 0x0005f01601007387 */ /* 0x0001e80000100800 */
[----:B------:R-:W-:Y:S01]  /*ff90*/  STL [R1+0x5cc], R5 ;  /* 0x0005cc0501007387 */ /* 0x000fe20000100800 */
[----:B------:R-:W-:-:S03]  /*ffa0*/  IADD3 R7, P1, R7, R9, RZ ;  /* 0x0000000907077210 */ /* 0x000fc60007f3e0ff */
[----:B0-----:R-:W4:Y:S01]  /*ffb0*/  LDL.LU R22, [R1+0x5b4] ;  /* 0x0005b40001167983 */ /* 0x001f220000300800 */
[----:B--2---:R-:W-:Y:S01]  /*ffc0*/  IMAD.X R217, R217, 0x1, R0, P2 ;  /* 0x00000001d9d97824 */ /* 0x004fe200010e0600 */
[----:B------:R-:W-:-:S05]  /*ffd0*/  IADD3 R23, P2, R23, R9, RZ ;  /* 0x0000000917177210 */ /* 0x000fca0007f5e0ff */
[----:B------:R0:W-:Y:S04]  /*ffe0*/  STL [R1+0x5bc], R23 ;  /* 0x0005bc1701007387 */ /* 0x0001e80000100800 */
[----:B------:R-:W-:Y:S04]  /*fff0*/  STL [R1+0x5c4], R7 ;  /* 0x0005c40701007387 */ /* 0x000fe80000100800 */
[----:B0-----:R-:W2:Y:S04]  /*10000*/  LDL.LU R23, [R1+0x5d8] ;  /* 0x0005d80001177983 */ /* 0x001ea80000300800 */
[----:B------:R-:W-:Y:S01]  /*10010*/  STL [R1+0x5e8], R217 ;  /* 0x0005e8d901007387 */ /* 0x000fe20000100800 */
[----:B---3--:R-:W-:-:S05]  /*10020*/  IMAD.X R216, R216, 0x1, R0, P3 ;  /* 0x00000001d8d87824 */ /* 0x008fca00018e0600 */
[----:B------:R0:W-:Y:S04]  /*10030*/  STL [R1+0x5e0], R216 ;  /* 0x0005e0d801007387 */ /* 0x0001e80000100800 */
[----:B------:R-:W3:Y:S04]  /*10040*/  LDL.LU R5, [R1+0x5ac] ;  /* 0x0005ac0001057983 */ /* 0x000ee80000300800 */
[----:B0-----:R-:W3:Y:S04]  /*10050*/  LDL.LU R216, [R1+0x5d0] ;  /* 0x0005d00001d87983 */ /* 0x001ee80000300800 */
[----:B------:R-:W3:Y:S01]  /*10060*/  LDL.LU R7, [R1+0x5a4] ;  /* 0x0005a40001077983 */ /* 0x000ee20000300800 */
[----:B----4-:R-:W-:-:S05]  /*10070*/  IADD3 R22, P3, R22, R9, RZ ;  /* 0x0000000916167210 */ /* 0x010fca0007f7e0ff */
[----:B------:R0:W-:Y:S04]  /*10080*/  STL [R1+0x5b4], R22 ;  /* 0x0005b41601007387 */ /* 0x0001e80000100800 */
[----:B------:R-:W4:Y:S04]  /*10090*/  LDL.LU R217, [R1+0x5c8] ;  /* 0x0005c80001d97983 */ /* 0x000f280000300800 */
[----:B0-----:R-:W4:Y:S01]  /*100a0*/  LDL.LU R22, [R1+0x59c] ;  /* 0x00059c0001167983 */ /* 0x001f220000300800 */
[----:B--2---:R-:W-:-:S05]  /*100b0*/  IMAD.X R23, R23, 0x1, R0, P4 ;  /* 0x0000000117177824 */ /* 0x004fca00020e0600 */
[----:B------:R0:W-:Y:S04]  /*100c0*/  STL [R1+0x5d8], R23 ;  /* 0x0005d81701007387 */ /* 0x0001e80000100800 */
[----:B0-----:R-:W2:Y:S01]  /*100d0*/  LDL.LU R23, [R1+0x5c0] ;  /* 0x0005c00001177983 */ /* 0x001ea20000300800 */
[----:B---3--:R-:W-:Y:S01]  /*100e0*/  IADD3 R5, P4, R5, R9, RZ ;  /* 0x0000000905057210 */ /* 0x008fe20007f9e0ff */
[----:B------:R-:W-:-:S05]  /*100f0*/  IMAD.X R216, R216, 0x1, R0, P5 ;  /* 0x00000001d8d87824 */ /* 0x000fca00028e0600 */
[----:B------:R0:W-:Y:S04]  /*10100*/  STL [R1+0x5d0], R216 ;  /* 0x0005d0d801007387 */ /* 0x0001e80000100800 */
[----:B------:R-:W-:Y:S04]  /*10110*/  STL [R1+0x5ac], R5 ;  /* 0x0005ac0501007387 */ /* 0x000fe80000100800 */
[----:B0-----:R-:W3:Y:S01]  /*10120*/  LDL.LU R216, [R1+0x594] ;  /* 0x0005940001d87983 */ /* 0x001ee20000300800 */
[-C--:B------:R-:W-:Y:S01]  /*10130*/  IADD3 R7, P5, R7, R9.reuse, RZ ;  /* 0x0000000907077210 */ /* 0x080fe20007fbe0ff */
[----:B----4-:R-:W-:Y:S01]  /*10140*/  IMAD.X R217, R217, 0x1, R0, P6 ;  /* 0x00000001d9d97824 */ /* 0x010fe200030e0600 */
[----:B------:R-:W-:-:S05]  /*10150*/  IADD3 R22, P6, R22, R9, RZ ;  /* 0x0000000916167210 */ /* 0x000fca0007fde0ff */
[----:B------:R0:W-:Y:S04]  /*10160*/  STL [R1+0x59c], R22 ;  /* 0x00059c1601007387 */ /* 0x0001e80000100800 */
[----:B------:R-:W-:Y:S04]  /*10170*/  STL [R1+0x5a4], R7 ;  /* 0x0005a40701007387 */ /* 0x000fe80000100800 */
[----:B0-----:R-:W4:Y:S04]  /*10180*/  LDL.LU R22, [R1+0x5b8] ;  /* 0x0005b80001167983 */ /* 0x001f280000300800 */
[----:B------:R-:W-:Y:S01]  /*10190*/  STL [R1+0x5c8], R217 ;  /* 0x0005c8d901007387 */ /* 0x000fe20000100800 */
[----:B--2---:R-:W-:-:S05]  /*101a0*/  IMAD.X R23, R23, 0x1, R0, P1 ;  /* 0x0000000117177824 */ /* 0x004fca00008e0600 */
[----:B------:R0:W-:Y:S04]  /*101b0*/  STL [R1+0x5c0], R23 ;  /* 0x0005c01701007387 */ /* 0x0001e80000100800 */
[----:B------:R-:W2:Y:S04]  /*101c0*/  LDL.LU R5, [R1+0x58c] ;  /* 0x00058c0001057983 */ /* 0x000ea80000300800 */
[----:B0-----:R-:W2:Y:S04]  /*101d0*/  LDL.LU R23, [R1+0x5b0] ;  /* 0x0005b00001177983 */ /* 0x001ea80000300800 */
[----:B------:R-:W2:Y:S01]  /*101e0*/  LDL.LU R7, [R1+0x584] ;  /* 0x0005840001077983 */ /* 0x000ea20000300800 */
[----:B---3--:R-:W-:-:S05]  /*101f0*/  IADD3 R216, P1, R216, R9, RZ ;  /* 0x00000009d8d87210 */ /* 0x008fca0007f3e0ff */
[----:B------:R0:W-:Y:S04]  /*10200*/  STL [R1+0x594], R216 ;  /* 0x000594d801007387 */ /* 0x0001e80000100800 */
[----:B------:R-:W3:Y:S04]  /*10210*/  LDL.LU R217, [R1+0x5a8] ;  /* 0x0005a80001d97983 */ /* 0x000ee80000300800 */
[----:B0-----:R-:W3:Y:S01]  /*10220*/  LDL.LU R216, [R1+0x57c] ;  /* 0x00057c0001d87983 */ /* 0x001ee20000300800 */
[----:B----4-:R-:W-:-:S05]  /*10230*/  IMAD.X R22, R22, 0x1, R0, P2 ;  /* 0x0000000116167824 */ /* 0x010fca00010e0600 */
[----:B------:R0:W-:Y:S04]  /*10240*/  STL [R1+0x5b8], R22 ;  /* 0x0005b81601007387 */ /* 0x0001e80000100800 */
[----:B0-----:R-:W4:Y:S01]  /*10250*/  LDL.LU R22, [R1+0x5a0] ;  /* 0x0005a00001167983 */ /* 0x001f220000300800 */
[----:B--2---:R-:W-:Y:S01]  /*10260*/  IADD3 R5, P2, R5, R9, RZ ;  /* 0x0000000905057210 */ /* 0x004fe20007f5e0ff */
[----:B------:R-:W-:-:S05]  /*10270*/  IMAD.X R23, R23, 0x1, R0, P3 ;  /* 0x0000000117177824 */ /* 0x000fca00018e0600 */
[----:B------:R0:W-:Y:S04]  /*10280*/  STL [R1+0x5b0], R23 ;  /* 0x0005b01701007387 */ /* 0x0001e80000100800 */
[----:B------:R-:W-:Y:S04]  /*10290*/  STL [R1+0x58c], R5 ;  /* 0x00058c0501007387 */ /* 0x000fe80000100800 */
[----:B0-----:R-:W2:Y:S01]  /*102a0*/  LDL.LU R23, [R1+0x574] ;  /* 0x0005740001177983 */ /* 0x001ea20000300800 */
[-C--:B------:R-:W-:Y:S01]  /*102b0*/  IADD3 R7, P3, R7, R9.reuse, RZ ;  /* 0x0000000907077210 */ /* 0x080fe20007f7e0ff */
[----:B---3--:R-:W-:Y:S01]  /*102c0*/  IMAD.X R217, R217, 0x1, R0, P4 ;  /* 0x00000001d9d97824 */ /* 0x008fe200020e0600 */
[----:B------:R-:W-:-:S05]  /*102d0*/  IADD3 R216, P4, R216, R9, RZ ;  /* 0x00000009d8d87210 */ /* 0x000fca0007f9e0ff */
[----:B------:R0:W-:Y:S04]  /*102e0*/  STL [R1+0x57c], R216 ;  /* 0x00057cd801007387 */ /* 0x0001e80000100800 */
[----:B------:R-:W-:Y:S04]  /*102f0*/  STL [R1+0x584], R7 ;  /* 0x0005840701007387 */ /* 0x000fe80000100800 */
[----:B0-----:R-:W3:Y:S04]  /*10300*/  LDL.LU R216, [R1+0x598] ;  /* 0x0005980001d87983 */ /* 0x001ee80000300800 */
[----:B------:R-:W-:Y:S01]  /*10310*/  STL [R1+0x5a8], R217 ;  /* 0x0005a8d901007387 */ /* 0x000fe20000100800 */
[----:B----4-:R-:W-:-:S05]  /*10320*/  IMAD.X R22, R22, 0x1, R0, P5 ;  /* 0x0000000116167824 */ /* 0x010fca00028e0600 */
        /* <DEDUP_REMOVED lines=170> */
[----:B0-----:R-:W3:Y:S01]  /*10dd0*/  LDL.LU R216, [R1+0x4b0] ;  /* 0x0004b00001d87983 */ /* 0x001ee20000300800 */
[----:B----4-:R-:W-:-:S05]  /*10de0*/  IADD3 R22, P3, R22, R9, RZ ;  /* 0x0000000916167210 */ /* 0x010fca0007f7e0ff */
[----:B------:R0:W-:Y:S04]  /*10df0*/  STL [R1+0x494], R22 ;  /* 0x0004941601007387 */ /* 0x0001e80000100800 */
[----:B------:R-:W4:Y:S04]  /*10e00*/  LDL.LU R7, [R1+0x484] ;  /* 0x0004840001077983 */ /* 0x000f280000300800 */
[----:B------:R-:W4:Y:S01]  /*10e10*/  LDL.LU R217, [R1+0x4a8] ;  /* 0x0004a80001d97983 */ /* 0x000f220000300800 */
[----:B0-----:R-:W-:-:S03]  /*10e20*/  IMAD.MOV.U32 R22, RZ, RZ, R21 ;  /* 0x000000ffff167224 */ /* 0x001fc600078e0015 */
[----:B------:R-:W4:Y:S01]  /*10e30*/  LDL.LU R21, [R1+0x47c] ;  /* 0x00047c0001157983 */ /* 0x000f220000300800 */
        /* <DEDUP_REMOVED lines=8> */
[-C--:B----4-:R-:W-:Y:S01]  /*10ec0*/  IADD3 R7, P5, R7, R9.reuse, RZ ;  /* 0x0000000907077210 */ /* 0x090fe20007fbe0ff */
[----:B------:R-:W-:Y:S01]  /*10ed0*/  IMAD.X R217, R217, 0x1, R0, P6 ;  /* 0x00000001d9d97824 */ /* 0x000fe200030e0600 */
        /* <DEDUP_REMOVED lines=22> */
[----:B------:R-:W-:Y:S01]  /*11040*/  IADD3 R7, P3, R7, R9, RZ ;  /* 0x0000000907077210 */ /* 0x000fe20007f7e0ff */
[----:B---3--:R-:W-:-:S05]  /*11050*/  IMAD.X R217, R217, 0x1, R0, P4 ;  /* 0x00000001d9d97824 */ /* 0x008fca00020e0600 */
[----:B------:R0:W-:Y:S04]  /*11060*/  STL [R1+0x488], R217 ;  /* 0x000488d901007387 */ /* 0x0001e80000100800 */
[----:B------:R-:W-:Y:S04]  /*11070*/  STL [R1+0x464], R7 ;  /* 0x0004640701007387 */ /* 0x000fe80000100800 */
[----:B0-----:R-:W3:Y:S01]  /*11080*/  LDL.LU R217, [R1+0x478] ;  /* 0x0004780001d97983 */ /* 0x001ee20000300800 */
[----:B------:R-:W-:-:S05]  /*11090*/  IADD3 R216, P4, R216, R9, RZ ;  /* 0x00000009d8d87210 */ /* 0x000fca0007f9e0ff */
[----:B------:R-:W-:Y:S01]  /*110a0*/  STL [R1+0x45c], R216 ;  /* 0x00045cd801007387 */ /* 0x000fe20000100800 */
[----:B----4-:R-:W-:-:S05]  /*110b0*/  IMAD.X R21, R21, 0x1, R0, P5 ;  /* 0x0000000115157824 */ /* 0x010fca00028e0600 */
[----:B------:R0:W-:Y:S02]  /*110c0*/  STL [R1+0x480], R21 ;  /* 0x0004801501007387 */ /* 0x0001e40000100800 */
[----:B0-----:R-:W-:Y:S02]  /*110d0*/  IMAD.MOV.U32 R21, RZ, RZ, R247 ;  /* 0x000000ffff157224 */ /* 0x001fe400078e00f7 */
[----:B------:R-:W-:Y:S02]  /*110e0*/  IMAD.MOV.U32 R247, RZ, RZ, R246 ;  /* 0x000000fffff77224 */ /* 0x000fe400078e00f6 */
[----:B------:R-:W-:Y:S02]  /*110f0*/  IMAD.MOV.U32 R246, RZ, RZ, R245 ;  /* 0x000000fffff67224 */ /* 0x000fe400078e00f5 */
[----:B------:R-:W-:Y:S02]  /*11100*/  IMAD.MOV.U32 R245, RZ, RZ, R244 ;  /* 0x000000fffff57224 */ /* 0x000fe400078e00f4 */
[----:B------:R-:W4:Y:S04]  /*11110*/  LDL.LU R244, [R1+0x44c] ;  /* 0x00044c0001f47983 */ /* 0x000f280000300800 */
[----:B------:R-:W4:Y:S04]  /*11120*/  LDL.LU R216, [R1+0x470] ;  /* 0x0004700001d87983 */ /* 0x000f280000300800 */
        /* <DEDUP_REMOVED lines=9> */
[----:B------:R-:W-:-:S04]  /*111c0*/  IMAD.X R216, R216, 0x1, R0, P1 ;  /* 0x00000001d8d87824 */ /* 0x000fc800008e0600 */
[----:B------:R0:W-:Y:S01]  /*111d0*/  STL [R1+0x44c], R244 ;  /* 0x00044cf401007387 */ /* 0x0001e20000100800 */
[----:B------:R-:W-:-:S03]  /*111e0*/  IADD3 R5, P1, R5, R9, RZ ;  /* 0x0000000905057210 */ /* 0x000fc60007f3e0ff */
[----:B0-----:R1:W5:Y:S04]  /*111f0*/  LDL.LU R244, [R1+0x7d0] ;  /* 0x0007d00001f47983 */ /* 0x0013680000300800 */
[----:B------:R0:W-:Y:S04]  /*11200*/  STL [R1+0x470], R216 ;  /* 0x000470d801007387 */ /* 0x0001e80000100800 */
[----:B0-----:R-:W4:Y:S01]  /*11210*/  LDL.LU R216, [R1+0x434] ;  /* 0x0004340001d87983 */ /* 0x001f220000300800 */
[----:B--2---:R-:W-:Y:S01]  /*11220*/  IMAD.X R7, R7, 0x1, R0, P2 ;  /* 0x0000000107077824 */ /* 0x004fe200010e0600 */
[----:B------:R-:W-:-:S05]  /*11230*/  IADD3 R23, P2, R23, R9, RZ ;  /* 0x0000000917177210 */ /* 0x000fca0007f5e0ff */
[----:B------:R0:W-:Y:S04]  /*11240*/  STL [R1+0x43c], R23 ;  /* 0x00043c1701007387 */ /* 0x0001e80000100800 */
[----:B------:R-:W-:Y:S04]  /*11250*/  STL [R1+0x444], R5 ;  /* 0x0004440501007387 */ /* 0x000fe80000100800 */
[----:B0-----:R-:W2:Y:S04]  /*11260*/  LDL.LU R23, [R1+0x458] ;  /* 0x0004580001177983 */ /* 0x001ea80000300800 */
[----:B------:R0:W-:Y:S01]  /*11270*/  STL [R1+0x468], R7 ;  /* 0x0004680701007387 */ /* 0x0001e20000100800 */
[----:B---3--:R-:W-:-:S05]  /*11280*/  IMAD.X R217, R217, 0x1, R0, P3 ;  /* 0x00000001d9d97824 */ /* 0x008fca00018e0600 */
[----:B------:R3:W-:Y:S04]  /*11290*/  STL [R1+0x460], R217 ;  /* 0x000460d901007387 */ /* 0x0007e80000100800 */
[----:B0-----:R-:W2:Y:S04]  /*112a0*/  LDL.LU R7, [R1+0x42c] ;  /* 0x00042c0001077983 */ /* 0x001ea80000300800 */
[----:B---3--:R-:W3:Y:S04]  /*112b0*/  LDL.LU R217, [R1+0x450] ;  /* 0x0004500001d97983 */ /* 0x008ee80000300800 */
[----:B------:R-:W3:Y:S01]  /*112c0*/  LDL.LU R5, [R1+0x424] ;  /* 0x0004240001057983 */ /* 0x000ee20000300800 */
[----:B----4-:R-:W-:-:S05]  /*112d0*/  IADD3 R216, P3, R216, R9, RZ ;  /* 0x00000009d8d87210 */ /* 0x010fca0007f7e0ff */
[----:B------:R0:W-:Y:S04]  /*112e0*/  STL [R1+0x434], R216 ;  /* 0x000434d801007387 */ /* 0x0001e80000100800 */
[----:B0-----:R-:W4:Y:S01]  /*112f0*/  LDL.LU R216, [R1+0x448] ;  /* 0x0004480001d87983 */ /* 0x001f220000300800 */
[----:B--2---:R-:W-:-:S05]  /*11300*/  IMAD.X R23, R23, 0x1, R0, P4 ;  /* 0x0000000117177824 */ /* 0x004fca00020e0600 */
[----:B------:R0:W-:Y:S04]  /*11310*/  STL [R1+0x458], R23 ;  /* 0x0004581701007387 */ /* 0x0001e80000100800 */
[----:B0-----:R-:W2:Y:S01]  /*11320*/  LDL.LU R23, [R1+0x41c] ;  /* 0x00041c0001177983 */ /* 0x001ea20000300800 */
[----:B------:R-:W-:Y:S01]  /*11330*/  IADD3 R7, P4, R7, R9, RZ ;  /* 0x0000000907077210 */ /* 0x000fe20007f9e0ff */
[----:B---3--:R-:W-:-:S04]  /*11340*/  IMAD.X R217, R217, 0x1, R0, P5 ;  /* 0x00000001d9d97824 */ /* 0x008fc800028e0600 */
[----:B------:R0:W-:Y:S04]  /*11350*/  STL [R1+0x42c], R7 ;  /* 0x00042c0701007387 */ /* 0x0001e80000100800 */
[----:B0-----:R-:W3:Y:S04]  /*11360*/  LDL.LU R7, [R1+0x440] ;  /* 0x0004400001077983 */ /* 0x001ee80000300800 */
[----:B------:R0:W-:Y:S04]  /*11370*/  STL [R1+0x450], R217 ;  /* 0x000450d901007387 */ /* 0x0001e80000100800 */
[----:B0-----:R-:W3:Y:S01]  /*11380*/  LDL.LU R217, [R1+0x414] ;  /* 0x0004140001d97983 */ /* 0x001ee20000300800 */
[----:B------:R-:W-:Y:S01]  /*11390*/  IADD3 R5, P5, R5, R9, RZ ;  /* 0x0000000905057210 */ /* 0x000fe20007fbe0ff */
[----:B----4-:R-:W-:-:S05]  /*113a0*/  IMAD.X R216, R216, 0x1, R0, P6 ;  /* 0x00000001d8d87824 */ /* 0x010fca00030e0600 */
[----:B------:R0:W-:Y:S04]  /*113b0*/  STL [R1+0x448], R216 ;  /* 0x000448d801007387 */ /* 0x0001e80000100800 */
[----:B0-----:R-:W4:Y:S04]  /*113c0*/  LDL.LU R216, [R1+0x438] ;  /* 0x0004380001d87983 */ /* 0x001f280000300800 */
[----:B------:R0:W-:Y:S01]  /*113d0*/  STL [R1+0x424], R5 ;  /* 0x0004240501007387 */ /* 0x0001e20000100800 */
[----:B--2---:R-:W-:-:S05]  /*113e0*/  IADD3 R23, P6, R23, R9, RZ ;  /* 0x0000000917177210 */ /* 0x004fca0007fde0ff */
[----:B------:R2:W-:Y:S04]  /*113f0*/  STL [R1+0x41c], R23 ;  /* 0x00041c1701007387 */ /* 0x0005e80000100800 */
[----:B0-----:R-:W4:Y:S04]  /*11400*/  LDL.LU R5, [R1+0x40c] ;  /* 0x00040c0001057983 */ /* 0x001f280000300800 */
[----:B--2---:R-:W2:Y:S01]  /*11410*/  LDL.LU R23, [R1+0x430] ;  /* 0x0004300001177983 */ /* 0x004ea20000300800 */
[----:B---3--:R-:W-:-:S05]  /*11420*/  IMAD.X R7, R7, 0x1, R0, P1 ;  /* 0x0000000107077824 */ /* 0x008fca00008e0600 */
[----:B------:R0:W-:Y:S01]  /*11430*/  STL [R1+0x440], R7 ;  /* 0x0004400701007387 */ /* 0x0001e20000100800 */
[----:B------:R-:W-:-:S03]  /*11440*/  IADD3 R217, P1, R217, R9, RZ ;  /* 0x00000009d9d97210 */ /* 0x000fc60007f3e0ff */
[----:B0-----:R-:W3:Y:S04]  /*11450*/  LDL.LU R7, [R1+0x404] ;  /* 0x0004040001077983 */ /* 0x001ee80000300800 */
[----:B------:R0:W-:Y:S04]  /*11460*/  STL [R1+0x414], R217 ;  /* 0x000414d901007387 */ /* 0x0001e80000100800 */
[----:B0-----:R-:W3:Y:S01]  /*11470*/  LDL.LU R217, [R1+0x428] ;  /* 0x0004280001d97983 */ /* 0x001ee20000300800 */
[----:B----4-:R-:W-:-:S05]  /*11480*/  IMAD.X R216, R216, 0x1, R0, P2 ;  /* 0x00000001d8d87824 */ /* 0x010fca00010e0600 */
[----:B------:R0:W-:Y:S04]  /*11490*/  STL [R1+0x438], R216 ;  /* 0x000438d801007387 */ /* 0x0001e80000100800 */
[----:B0-----:R-:W4:Y:S01]  /*114a0*/  LDL.LU R216, [R1+0x3fc] ;  /* 0x0003fc0001d87983 */ /* 0x001f220000300800 */
[----:B------:R-:W-:Y:S01]  /*114b0*/  IADD3 R5, P2, R5, R9, RZ ;  /* 0x0000000905057210 */ /* 0x000fe20007f5e0ff */
[----:B--2---:R-:W-:-:S04]  /*114c0*/  IMAD.X R23, R23, 0x1, R0, P3 ;  /* 0x0000000117177824 */ /* 0x004fc800018e0600 */
[----:B------:R0:W-:Y:S04]  /*114d0*/  STL [R1+0x40c], R5 ;  /* 0x00040c0501007387 */ /* 0x0001e80000100800 */
[----:B0-----:R-:W2:Y:S04]  /*114e0*/  LDL.LU R5, [R1+0x420] ;  /* 0x0004200001057983 */ /* 0x001ea80000300800 */
[----:B------:R0:W-:Y:S04]  /*114f0*/  STL [R1+0x430], R23 ;  /* 0x0004301701007387 */ /* 0x0001e80000100800 */
[----:B0-----:R-:W2:Y:S01]  /*11500*/  LDL.LU R23, [R1+0x3f4] ;  /* 0x0003f40001177983 */ /* 0x001ea20000300800 */
[----:B---3--:R-:W-:-:S05]  /*11510*/  IMAD.X R217, R217, 0x1, R0, P4 ;  /* 0x00000001d9d97824 */ /* 0x008fca00020e0600 */
[----:B------:R0:W-:Y:S04]  /*11520*/  STL [R1+0x428], R217 ;  /* 0x000428d901007387 */ /* 0x0001e80000100800 */
[----:B0-----:R-:W3:Y:S01]  /*11530*/  LDL.LU R217, [R1+0x418] ;  /* 0x0004180001d97983 */ /* 0x001ee20000300800 */
[----:B------:R-:W-:-:S05]  /*11540*/  IADD3 R7, P3, R7, R9, RZ ;  /* 0x0000000907077210 */ /* 0x000fca0007f7e0ff */
[----:B------:R0:W-:Y:S01]  /*11550*/  STL [R1+0x404], R7 ;  /* 0x0004040701007387 */ /* 0x0001e20000100800 */
[----:B----4-:R-:W-:-:S05]  /*11560*/  IADD3 R216, P4, R216, R9, RZ ;  /* 0x00000009d8d87210 */ /* 0x010fca0007f9e0ff */
[----:B------:R4:W-:Y:S04]  /*11570*/  STL [R1+0x3fc], R216 ;  /* 0x0003fcd801007387 */ /* 0x0009e80000100800 */
[----:B0-----:R-:W3:Y:S04]  /*11580*/  LDL.LU R7, [R1+0x3ec] ;  /* 0x0003ec0001077983 */ /* 0x001ee80000300800 */
[----:B----4-:R-:W4:Y:S01]  /*11590*/  LDL.LU R216, [R1+0x410] ;  /* 0x0004100001d87983 */ /* 0x010f220000300800 */
[----:B--2---:R-:W-:-:S05]  /*115a0*/  IMAD.X R5, R5, 0x1, R0, P5 ;  /* 0x0000000105057824 */ /* 0x004fca00028e0600 */
[----:B------:R0:W-:Y:S01]  /*115b0*/  STL [R1+0x420], R5 ;  /* 0x0004200501007387 */ /* 0x0001e20000100800 */
[----:B------:R-:W-:-:S03]  /*115c0*/  IADD3 R23, P5, R23, R9, RZ ;  /* 0x0000000917177210 */ /* 0x000fc60007fbe0ff */
[----:B0-----:R-:W2:Y:S04]  /*115d0*/  LDL.LU R5, [R1+0x3e4] ;  /* 0x0003e40001057983 */ /* 0x001ea80000300800 */
[----:B------:R0:W-:Y:S04]  /*115e0*/  STL [R1+0x3f4], R23 ;  /* 0x0003f41701007387 */ /* 0x0001e80000100800 */
[----:B0-----:R-:W2:Y:S01]  /*115f0*/  LDL.LU R23, [R1+0x408] ;  /* 0x0004080001177983 */ /* 0x001ea20000300800 */
[----:B---3--:R-:W-:-:S05]  /*11600*/  IMAD.X R217, R217, 0x1, R0, P6 ;  /* 0x00000001d9d97824 */ /* 0x008fca00030e0600 */
[----:B------:R0:W-:Y:S04]  /*11610*/  STL [R1+0x418], R217 ;  /* 0x000418d901007387 */ /* 0x0001e80000100800 */
[----:B0-----:R-:W3:Y:S01]  /*11620*/  LDL.LU R217, [R1+0x3dc] ;  /* 0x0003dc0001d97983 */ /* 0x001ee20000300800 */
[----:B------:R-:W-:Y:S01]  /*11630*/  IADD3 R7, P6, R7, R9, RZ ;  /* 0x0000000907077210 */ /* 0x000fe20007fde0ff */
[----:B----4-:R-:W-:-:S04]  /*11640*/  IMAD.X R216, R216, 0x1, R0, P1 ;  /* 0x00000001d8d87824 */ /* 0x010fc800008e0600 */
[----:B------:R0:W-:Y:S04]  /*11650*/  STL [R1+0x3ec], R7 ;  /* 0x0003ec0701007387 */ /* 0x0001e80000100800 */
[----:B0-----:R-:W4:Y:S04]  /*11660*/  LDL.LU R7, [R1+0x400] ;  /* 0x0004000001077983 */ /* 0x001f280000300800 */
[----:B------:R0:W-:Y:S04]  /*11670*/  STL [R1+0x410], R216 ;  /* 0x000410d801007387 */ /* 0x0001e80000100800 */
[----:B0-----:R-:W4:Y:S01]  /*11680*/  LDL.LU R216, [R1+0x3d4] ;  /* 0x0003d40001d87983 */ /* 0x001f220000300800 */
[----:B--2---:R-:W-:-:S05]  /*11690*/  IMAD.X R23, R23, 0x1, R0, P2 ;  /* 0x0000000117177824 */ /* 0x004fca00010e0600 */
[----:B------:R0:W-:Y:S04]  /*116a0*/  STL [R1+0x408], R23 ;  /* 0x0004081701007387 */ /* 0x0001e80000100800 */
[----:B0-----:R-:W2:Y:S01]  /*116b0*/  LDL.LU R23, [R1+0x3f8] ;  /* 0x0003f80001177983 */ /* 0x001ea20000300800 */
[----:B------:R-:W-:-:S05]  /*116c0*/  IADD3 R5, P1, R5, R9, RZ ;  /* 0x0000000905057210 */ /* 0x000fca0007f3e0ff */
[----:B------:R0:W-:Y:S01]  /*116d0*/  STL [R1+0x3e4], R5 ;  /* 0x0003e40501007387 */ /* 0x0001e20000100800 */
[----:B---3--:R-:W-:-:S05]  /*116e0*/  IADD3 R217, P2, R217, R9, RZ ;  /* 0x00000009d9d97210 */ /* 0x008fca0007f5e0ff */
[----:B------:R3:W-:Y:S04]  /*116f0*/  STL [R1+0x3dc], R217 ;  /* 0x0003dcd901007387 */ /* 0x0007e80000100800 */
[----:B0-----:R-:W2:Y:S04]  /*11700*/  LDL.LU R5, [R1+0x3cc] ;  /* 0x0003cc0001057983 */ /* 0x001ea80000300800 */
[----:B---3--:R-:W3:Y:S01]  /*11710*/  LDL.LU R217, [R1+0x3f0] ;  /* 0x0003f00001d97983 */ /* 0x008ee20000300800 */
[----:B----4-:R-:W-:-:S05]  /*11720*/  IMAD.X R7, R7, 0x1, R0, P3 ;  /* 0x0000000107077824 */ /* 0x010fca00018e0600 */
[----:B------:R0:W-:Y:S01]  /*11730*/  STL [R1+0x400], R7 ;  /* 0x0004000701007387 */ /* 0x0001e20000100800 */
[----:B------:R-:W-:-:S03]  /*11740*/  IADD3 R216, P3, R216, R9, RZ ;  /* 0x00000009d8d87210 */ /* 0x000fc60007f7e0ff */
[----:B0-----:R-:W4:Y:S04]  /*11750*/  LDL.LU R7, [R1+0x3c4] ;  /* 0x0003c40001077983 */ /* 0x001f280000300800 */
        /* <DEDUP_REMOVED lines=11> */
[----:B----4-:R-:W-:Y:S01]  /*11810*/  IADD3 R7, P5, R7, R9, RZ ;  /* 0x0000000907077210 */ /* 0x010fe20007fbe0ff */
[----:B------:R-:W-:-:S05]  /*11820*/  IMAD.X R216, R216, 0x1, R0, P6 ;  /* 0x00000001d8d87824 */ /* 0x000fca00030e0600 */
        /* <DEDUP_REMOVED lines=142> */
[----:B----4-:R-:W-:Y:S01]  /*12110*/  IADD3 R7, P5, R7, UR5, RZ ;  /* 0x0000000507077c10 */ /* 0x010fe2000ffbe0ff */
[----:B------:R-:W-:-:S05]  /*12120*/  IMAD.X R216, R216, 0x1, R0, P6 ;  /* 0x00000001d8d87824 */ /* 0x000fca00030e0600 */
[----:B------:R0:W-:Y:S04]  /*12130*/  STL [R1+0x328], R216 ;  /* 0x000328d801007387 */ /* 0x0001e80000100800 */
[----:B0-----:R-:W4:Y:S04]  /*12140*/  LDL.LU R216, [R1+0x318] ;  /* 0x0003180001d87983 */ /* 0x001f280000300800 */
[----:B------:R0:W-:Y:S01]  /*12150*/  STL [R1+0x304], R7 ;  /* 0x0003040701007387 */ /* 0x0001e20000100800 */
[----:B--2---:R-:W-:-:S05]  /*12160*/  IADD3 R23, P6, R23, UR5, RZ ;  /* 0x0000000517177c10 */ /* 0x004fca000ffde0ff */
[----:B------:R2:W-:Y:S04]  /*12170*/  STL [R1+0x2fc], R23 ;  /* 0x0002fc1701007387 */ /* 0x0005e80000100800 */
[----:B0-----:R-:W4:Y:S04]  /*12180*/  LDL.LU R7, [R1+0x2ec] ;  /* 0x0002ec0001077983 */ /* 0x001f280000300800 */
[----:B--2---:R-:W2:Y:S01]  /*12190*/  LDL.LU R23, [R1+0x310] ;  /* 0x0003100001177983 */ /* 0x004ea20000300800 */
[----:B---3--:R-:W-:-:S05]  /*121a0*/  IMAD.X R5, R5, 0x1, R0, P1 ;  /* 0x0000000105057824 */ /* 0x008fca00008e0600 */
[----:B------:R0:W-:Y:S01]  /*121b0*/  STL [R1+0x320], R5 ;  /* 0x0003200501007387 */ /* 0x0001e20000100800 */
[----:B------:R-:W-:-:S03]  /*121c0*/  IADD3 R217, P1, R217, UR5, RZ ;  /* 0x00000005d9d97c10 */ /* 0x000fc6000ff3e0ff */
[----:B0-----:R-:W3:Y:S04]  /*121d0*/  LDL.LU R5, [R1+0x2e4] ;  /* 0x0002e40001057983 */ /* 0x001ee80000300800 */
[----:B------:R0:W-:Y:S04]  /*121e0*/  STL [R1+0x2f4], R217 ;  /* 0x0002f4d901007387 */ /* 0x0001e80000100800 */
[----:B0-----:R-:W3:Y:S01]  /*121f0*/  LDL.LU R217, [R1+0x308] ;  /* 0x0003080001d97983 */ /* 0x001ee20000300800 */
[----:B----4-:R-:W-:-:S05]  /*12200*/  IMAD.X R216, R216, 0x1, R0, P2 ;  /* 0x00000001d8d87824 */ /* 0x010fca00010e0600 */
[----:B------:R0:W-:Y:S04]  /*12210*/  STL [R1+0x318], R216 ;  /* 0x000318d801007387 */ /* 0x0001e80000100800 */
[----:B0-----:R-:W4:Y:S01]  /*12220*/  LDL.LU R216, [R1+0x2dc] ;  /* 0x0002dc0001d87983 */ /* 0x001f220000300800 */
[----:B------:R-:W-:Y:S01]  /*12230*/  IADD3 R7, P2, R7, UR5, RZ ;  /* 0x0000000507077c10 */ /* 0x000fe2000ff5e0ff */
        /* <DEDUP_REMOVED lines=8> */
[----:B------:R-:W-:-:S05]  /*122c0*/  IADD3 R5, P3, R5, UR5, RZ ;  /* 0x0000000505057c10 */ /* 0x000fca000ff7e0ff */
[----:B------:R0:W-:Y:S01]  /*122d0*/  STL [R1+0x2e4], R5 ;  /* 0x0002e40501007387 */ /* 0x0001e20000100800 */
[----:B----4-:R-:W-:-:S05]  /*122e0*/  IADD3 R216, P4, R216, UR5, RZ ;  /* 0x00000005d8d87c10 */ /* 0x010fca000ff9e0ff */
[----:B------:R4:W-:Y:S04]  /*122f0*/  STL [R1+0x2dc], R216 ;  /* 0x0002dcd801007387 */ /* 0x0009e80000100800 */
[----:B0-----:R-:W3:Y:S04]  /*12300*/  LDL.LU R5, [R1+0x2cc] ;  /* 0x0002cc0001057983 */ /* 0x001ee80000300800 */
[----:B----4-:R-:W4:Y:S01]  /*12310*/  LDL.LU R216, [R1+0x2f0] ;  /* 0x0002f00001d87983 */ /* 0x010f220000300800 */
[----:B--2---:R-:W-:-:S05]  /*12320*/  IADD3.X R7, R7, UR60, RZ, P5, !PT ;  /* 0x0000003c07077c10 */ /* 0x004fca000affe4ff */
[----:B------:R0:W-:Y:S01]  /*12330*/  STL [R1+0x300], R7 ;  /* 0x0003000701007387 */ /* 0x0001e20000100800 */
[----:B------:R-:W-:-:S03]  /*12340*/  IADD3 R23, P5, R23, UR5, RZ ;  /* 0x0000000517177c10 */ /* 0x000fc6000ffbe0ff */
[----:B0-----:R-:W2:Y:S04]  /*12350*/  LDL.LU R7, [R1+0x2c4] ;  /* 0x0002c40001077983 */ /* 0x001ea80000300800 */
[----:B------:R0:W-:Y:S04]  /*12360*/  STL [R1+0x2d4], R23 ;  /* 0x0002d41701007387 */ /* 0x0001e80000100800 */
[----:B0-----:R-:W2:Y:S01]  /*12370*/  LDL.LU R23, [R1+0x2e8] ;  /* 0x0002e80001177983 */ /* 0x001ea20000300800 */
[----:B---3--:R-:W-:-:S05]  /*12380*/  IADD3.X R217, R217, UR60, RZ, P6, !PT ;  /* 0x0000003cd9d97c10 */ /* 0x008fca000b7fe4ff */
[----:B------:R0:W-:Y:S04]  /*12390*/  STL [R1+0x2f8], R217 ;  /* 0x0002f8d901007387 */ /* 0x0001e80000100800 */
[----:B0-----:R-:W3:Y:S01]  /*123a0*/  LDL.LU R217, [R1+0x2bc] ;  /* 0x0002bc0001d97983 */ /* 0x001ee20000300800 */
[----:B------:R-:W-:Y:S02]  /*123b0*/  IADD3 R5, P6, R5, UR5, RZ ;  /* 0x0000000505057c10 */ /* 0x000fe4000ffde0ff */
[----:B----4-:R-:W-:-:S03]  /*123c0*/  IADD3.X R216, R216, UR60, RZ, P1, !PT ;  /* 0x0000003cd8d87c10 */ /* 0x010fc60008ffe4ff */
[----:B------:R0:W-:Y:S04]  /*123d0*/  STL [R1+0x2cc], R5 ;  /* 0x0002cc0501007387 */ /* 0x0001e80000100800 */
[----:B0-----:R-:W4:Y:S04]  /*123e0*/  LDL.LU R5, [R1+0x2e0] ;  /* 0x0002e00001057983 */ /* 0x001f280000300800 */
[----:B------:R0:W-:Y:S04]  /*123f0*/  STL [R1+0x2f0], R216 ;  /* 0x0002f0d801007387 */ /* 0x0001e80000100800 */
[----:B0-----:R-:W4:Y:S01]  /*12400*/  LDL.LU R216, [R1+0x2b4] ;  /* 0x0002b40001d87983 */ /* 0x001f220000300800 */
[----:B--2---:R-:W-:-:S05]  /*12410*/  IADD3.X R23, R23, UR60, RZ, P2, !PT ;  /* 0x0000003c17177c10 */ /* 0x004fca00097fe4ff */
[----:B------:R0:W-:Y:S04]  /*12420*/  STL [R1+0x2e8], R23 ;  /* 0x0002e81701007387 */ /* 0x0001e80000100800 */
[----:B0-----:R-:W2:Y:S01]  /*12430*/  LDL.LU R23, [R1+0x2d8] ;  /* 0x0002d80001177983 */ /* 0x001ea20000300800 */
[----:B------:R-:W-:-:S05]  /*12440*/  IADD3 R7, P1, R7, UR5, RZ ;  /* 0x0000000507077c10 */ /* 0x000fca000ff3e0ff */
[----:B------:R0:W-:Y:S01]  /*12450*/  STL [R1+0x2c4], R7 ;  /* 0x0002c40701007387 */ /* 0x0001e20000100800 */
[----:B---3--:R-:W-:-:S05]  /*12460*/  IADD3 R217, P2, R217, UR5, RZ ;  /* 0x00000005d9d97c10 */ /* 0x008fca000ff5e0ff */
[----:B------:R3:W-:Y:S04]  /*12470*/  STL [R1+0x2bc], R217 ;  /* 0x0002bcd901007387 */ /* 0x0007e80000100800 */
[----:B0-----:R-:W2:Y:S04]  /*12480*/  LDL.LU R7, [R1+0x2ac] ;  /* 0x0002ac0001077983 */ /* 0x001ea80000300800 */
[----:B---3--:R-:W3:Y:S01]  /*12490*/  LDL.LU R217, [R1+0x2d0] ;  /* 0x0002d00001d97983 */ /* 0x008ee20000300800 */
[----:B----4-:R-:W-:-:S05]  /*124a0*/  IADD3.X R5, R5, UR60, RZ, P3, !PT ;  /* 0x0000003c05057c10 */ /* 0x010fca0009ffe4ff */
[----:B------:R0:W-:Y:S01]  /*124b0*/  STL [R1+0x2e0], R5 ;  /* 0x0002e00501007387 */ /* 0x0001e20000100800 */
[----:B------:R-:W-:-:S03]  /*124c0*/  IADD3 R216, P3, R216, UR5, RZ ;  /* 0x00000005d8d87c10 */ /* 0x000fc6000ff7e0ff */
[----:B0-----:R-:W4:Y:S04]  /*124d0*/  LDL.LU R5, [R1+0x2a4] ;  /* 0x0002a40001057983 */ /* 0x001f280000300800 */
[----:B------:R0:W-:Y:S04]  /*124e0*/  STL [R1+0x2b4], R216 ;  /* 0x0002b4d801007387 */ /* 0x0001e80000100800 */
[----:B0-----:R-:W4:Y:S01]  /*124f0*/  LDL.LU R216, [R1+0x2c8] ;  /* 0x0002c80001d87983 */ /* 0x001f220000300800 */
[----:B--2---:R-:W-:-:S05]  /*12500*/  IADD3.X R23, R23, UR60, RZ, P4, !PT ;  /* 0x0000003c17177c10 */ /* 0x004fca000a7fe4ff */
[----:B------:R0:W-:Y:S04]  /*12510*/  STL [R1+0x2d8], R23 ;  /* 0x0002d81701007387 */ /* 0x0001e80000100800 */
[----:B0-----:R-:W2:Y:S01]  /*12520*/  LDL.LU R23, [R1+0x29c] ;  /* 0x00029c0001177983 */ /* 0x001ea20000300800 */
[----:B------:R-:W-:Y:S02]  /*12530*/  IADD3 R7, P4, R7, UR5, RZ ;  /* 0x0000000507077c10 */ /* 0x000fe4000ff9e0ff */
[----:B---3--:R-:W-:-:S03]  /*12540*/  IADD3.X R217, R217, UR60, RZ, P5, !PT ;  /* 0x0000003cd9d97c10 */ /* 0x008fc6000affe4ff */
[----:B------:R0:W-:Y:S04]  /*12550*/  STL [R1+0x2ac], R7 ;  /* 0x0002ac0701007387 */ /* 0x0001e80000100800 */
[----:B0-----:R-:W3:Y:S04]  /*12560*/  LDL.LU R7, [R1+0x2c0] ;  /* 0x0002c00001077983 */ /* 0x001ee80000300800 */
[----:B------:R0:W-:Y:S04]  /*12570*/  STL [R1+0x2d0], R217 ;  /* 0x0002d0d901007387 */ /* 0x0001e80000100800 */
[----:B0-----:R-:W3:Y:S01]  /*12580*/  LDL.LU R217, [R1+0x294] ;  /* 0x0002940001d97983 */ /* 0x001ee20000300800 */
[----:B----4-:R-:W-:-:S02]  /*12590*/  IADD3 R5, P5, R5, UR5, RZ ;  /* 0x0000000505057c10 */ /* 0x010fc4000ffbe0ff */
[----:B------:R-:W-:-:S05]  /*125a0*/  IADD3.X R216, R216, UR60, RZ, P6, !PT ;  /* 0x0000003cd8d87c10 */ /* 0x000fca000b7fe4ff */
[----:B------:R0:W-:Y:S04]  /*125b0*/  STL [R1+0x2c8], R216 ;  /* 0x0002c8d801007387 */ /* 0x0001e80000100800 */
[----:B0-----:R-:W4:Y:S04]  /*125c0*/  LDL.LU R216, [R1+0x2b8] ;  /* 0x0002b80001d87983 */ /* 0x001f280000300800 */
[----:B------:R0:W-:Y:S01]  /*125d0*/  STL [R1+0x2a4], R5 ;  /* 0x0002a40501007387 */ /* 0x0001e20000100800 */
[----:B--2---:R-:W-:-:S05]  /*125e0*/  IADD3 R23, P6, R23, UR5, RZ ;  /* 0x0000000517177c10 */ /* 0x004fca000ffde0ff */
[----:B------:R2:W-:Y:S04]  /*125f0*/  STL [R1+0x29c], R23 ;  /* 0x00029c1701007387 */ /* 0x0005e80000100800 */
[----:B0-----:R-:W4:Y:S04]  /*12600*/  LDL.LU R5, [R1+0x28c] ;  /* 0x00028c0001057983 */ /* 0x001f280000300800 */
[----:B--2---:R-:W2:Y:S01]  /*12610*/  LDL.LU R23, [R1+0x2b0] ;  /* 0x0002b00001177983 */ /* 0x004ea20000300800 */
[----:B---3--:R-:W-:-:S05]  /*12620*/  IADD3.X R7, R7, UR60, RZ, P1, !PT ;  /* 0x0000003c07077c10 */ /* 0x008fca0008ffe4ff */
[----:B------:R0:W-:Y:S01]  /*12630*/  STL [R1+0x2c0], R7 ;  /* 0x0002c00701007387 */ /* 0x0001e20000100800 */
[----:B------:R-:W-:-:S03]  /*12640*/  IADD3 R217, P1, R217, UR5, RZ ;  /* 0x00000005d9d97c10 */ /* 0x000fc6000ff3e0ff */
[----:B0-----:R-:W3:Y:S04]  /*12650*/  LDL.LU R7, [R1+0x284] ;  /* 0x0002840001077983 */ /* 0x001ee80000300800 */
[----:B------:R0:W-:Y:S04]  /*12660*/  STL [R1+0x294], R217 ;  /* 0x000294d901007387 */ /* 0x0001e80000100800 */
[----:B0-----:R-:W3:Y:S01]  /*12670*/  LDL.LU R217, [R1+0x2a8] ;  /* 0x0002a80001d97983 */ /* 0x001ee20000300800 */
[----:B----4-:R-:W-:-:S05]  /*12680*/  IADD3.X R216, R216, UR60, RZ, P2, !PT ;  /* 0x0000003cd8d87c10 */ /* 0x010fca00097fe4ff */
[----:B------:R0:W-:Y:S04]  /*12690*/  STL [R1+0x2b8], R216 ;  /* 0x0002b8d801007387 */ /* 0x0001e80000100800 */
[----:B0-----:R-:W4:Y:S01]  /*126a0*/  LDL.LU R216, [R1+0x27c] ;  /* 0x00027c0001d87983 */ /* 0x001f220000300800 */
[----:B------:R-:W-:Y:S02]  /*126b0*/  IADD3 R5, P2, R5, UR5, RZ ;  /* 0x0000000505057c10 */ /* 0x000fe4000ff5e0ff */
[----:B--2---:R-:W-:-:S05]  /*126c0*/  IADD3.X R23, R23, UR60, RZ, P3, !PT ;  /* 0x0000003c17177c10 */ /* 0x004fca0009ffe4ff */
[----:B------:R0:W-:Y:S04]  /*126d0*/  STL [R1+0x2b0], R23 ;  /* 0x0002b01701007387 */ /* 0x0001e80000100800 */
[----:B------:R-:W-:Y:S04]  /*126e0*/  STL [R1+0x28c], R5 ;  /* 0x00028c0501007387 */ /* 0x000fe80000100800 */
[----:B0-----:R-:W2:Y:S01]  /*126f0*/  LDL.LU R23, [R1+0x2a0] ;  /* 0x0002a00001177983 */ /* 0x001ea20000300800 */
[----:B---3--:R-:W-:-:S05]  /*12700*/  IADD3.X R217, R217, UR60, RZ, P4, !PT ;  /* 0x0000003cd9d97c10 */ /* 0x008fca000a7fe4ff */
[----:B------:R0:W-:Y:S04]  /*12710*/  STL [R1+0x2a8], R217 ;  /* 0x0002a8d901007387 */ /* 0x0001e80000100800 */
[----:B0-----:R-:W3:Y:S01]  /*12720*/  LDL.LU R217, [R1+0x274] ;  /* 0x0002740001d97983 */ /* 0x001ee20000300800 */
[----:B------:R-:W-:-:S05]  /*12730*/  IADD3 R7, P3, R7, UR5, RZ ;  /* 0x0000000507077c10 */ /* 0x000fca000ff7e0ff */
[----:B------:R-:W-:Y:S01]  /*12740*/  STL [R1+0x284], R7 ;  /* 0x0002840701007387 */ /* 0x000fe20000100800 */
[----:B----4-:R-:W-:-:S05]  /*12750*/  IADD3 R216, P4, R216, UR5, RZ ;  /* 0x00000005d8d87c10 */ /* 0x010fca000ff9e0ff */
[----:B------:R0:W-:Y:S04]  /*12760*/  STL [R1+0x27c], R216 ;  /* 0x00027cd801007387 */ /* 0x0001e80000100800 */
[----:B------:R-:W4:Y:S04]  /*12770*/  LDL.LU R9, [R1+0x298] ;  /* 0x0002980001097983 */ /* 0x000f280000300800 */
[----:B0-----:R-:W4:Y:S04]  /*12780*/  LDL.LU R216, [R1+0x26c] ;  /* 0x00026c0001d87983 */ /* 0x001f280000300800 */
[----:B------:R-:W4:Y:S01]  /*12790*/  LDL.LU R5, [R1+0x290] ;  /* 0x0002900001057983 */ /* 0x000f220000300800 */
[----:B--2---:R-:W-:-:S05]  /*127a0*/  IADD3.X R23, R23, UR60, RZ, P5, !PT ;  /* 0x0000003c17177c10 */ /* 0x004fca000affe4ff */
[----:B------:R0:W-:Y:S04]  /*127b0*/  STL [R1+0x2a0], R23 ;  /* 0x0002a01701007387 */ /* 0x0001e80000100800 */
[----:B------:R-:W2:Y:S04]  /*127c0*/  LDL.LU R7, [R1+0x264] ;  /* 0x0002640001077983 */ /* 0x000ea80000300800 */
[----:B0-----:R-:W2:Y:S01]  /*127d0*/  LDL.LU R23, [R1+0x288] ;  /* 0x0002880001177983 */ /* 0x001ea20000300800 */
[----:B---3--:R-:W-:-:S05]  /*127e0*/  IADD3 R217, P5, R217, UR5, RZ ;  /* 0x00000005d9d97c10 */ /* 0x008fca000ffbe0ff */
[----:B------:R0:W-:Y:S04]  /*127f0*/  STL [R1+0x274], R217 ;  /* 0x000274d901007387 */ /* 0x0001e80000100800 */
[----:B0-----:R-:W3:Y:S01]  /*12800*/  LDL.LU R217, [R1+0x25c] ;  /* 0x00025c0001d97983 */ /* 0x001ee20000300800 */
[----:B----4-:R-:W-:Y:S02]  /*12810*/  IADD3.X R9, R9, UR60, RZ, P6, !PT ;  /* 0x0000003c09097c10 */ /* 0x010fe4000b7fe4ff */
[----:B------:R-:W-:Y:S02]  /*12820*/  IADD3 R216, P6, R216, UR5, RZ ;  /* 0x00000005d8d87c10 */ /* 0x000fe4000ffde0ff */
[----:B------:R-:W-:-:S03]  /*12830*/  IADD3.X R5, R5, UR60, RZ, P1, !PT ;  /* 0x0000003c05057c10 */ /* 0x000fc60008ffe4ff */
[----:B------:R0:W-:Y:S04]  /*12840*/  STL [R1+0x26c], R216 ;  /* 0x00026cd801007387 */ /* 0x0001e80000100800 */
[----:B------:R-:W-:Y:S04]  /*12850*/  STL [R1+0x298], R9 ;  /* 0x0002980901007387 */ /* 0x000fe80000100800 */
[----:B0-----:R-:W4:Y:S04]  /*12860*/  LDL.LU R216, [R1+0x280] ;  /* 0x0002800001d87983 */ /* 0x001f280000300800 */
[----:B------:R-:W-:Y:S01]  /*12870*/  STL [R1+0x290], R5 ;  /* 0x0002900501007387 */ /* 0x000fe20000100800 */
[----:B--2---:R-:W-:-:S05]  /*12880*/  IADD3.X R23, R23, UR60, RZ, P2, !PT ;  /* 0x0000003c17177c10 */ /* 0x004fca00097fe4ff */
[----:B------:R0:W-:Y:S04]  /*12890*/  STL [R1+0x288], R23 ;  /* 0x0002881701007387 */ /* 0x0001e80000100800 */
[----:B0-----:R-:W2:Y:S01]  /*128a0*/  LDL.LU R23, [R1+0x254] ;  /* 0x0002540001177983 */ /* 0x001ea20000300800 */
[----:B------:R-:W-:-:S05]  /*128b0*/  IADD3 R7, P1, R7, UR5, RZ ;  /* 0x0000000507077c10 */ /* 0x000fca000ff3e0ff */
[----:B------:R-:W-:Y:S01]  /*128c0*/  STL [R1+0x264], R7 ;  /* 0x0002640701007387 */ /* 0x000fe20000100800 */
[----:B---3--:R-:W-:-:S05]  /*128d0*/  IADD3 R217, P2, R217, UR5, RZ ;  /* 0x00000005d9d97c10 */ /* 0x008fca000ff5e0ff */
[----:B------:R0:W-:Y:S04]  /*128e0*/  STL [R1+0x25c], R217 ;  /* 0x00025cd901007387 */ /* 0x0001e80000100800 */
[----:B------:R-:W3:Y:S04]  /*128f0*/  LDL.LU R9, [R1+0x278] ;  /* 0x0002780001097983 */ /* 0x000ee80000300800 */
[----:B0-----:R-:W3:Y:S04]  /*12900*/  LDL.LU R217, [R1+0x248] ;  /* 0x0002480001d97983 */ /* 0x001ee80000300800 */
[----:B------:R-:W3:Y:S01]  /*12910*/  LDL.LU R5, [R1+0x270] ;  /* 0x0002700001057983 */ /* 0x000ee20000300800 */
[----:B----4-:R-:W-:-:S05]  /*12920*/  IADD3.X R216, R216, UR60, RZ, P3, !PT ;  /* 0x0000003cd8d87c10 */ /* 0x010fca0009ffe4ff */
[----:B------:R0:W-:Y:S04]  /*12930*/  STL [R1+0x280], R216 ;  /* 0x000280d801007387 */ /* 0x0001e80000100800 */
[----:B------:R-:W4:Y:S04]  /*12940*/  LDL.LU R7, [R1+0x240] ;  /* 0x0002400001077983 */ /* 0x000f280000300800 */
[----:B0-----:R-:W4:Y:S01]  /*12950*/  LDL.LU R216, [R1+0x268] ;  /* 0x0002680001d87983 */ /* 0x001f220000300800 */
[----:B--2---:R-:W-:-:S05]  /*12960*/  IADD3 R23, P3, R23, UR5, RZ ;  /* 0x0000000517177c10 */ /* 0x004fca000ff7e0ff */
[----:B------:R0:W-:Y:S04]  /*12970*/  STL [R1+0x254], R23 ;  /* 0x0002541701007387 */ /* 0x0001e80000100800 */
[----:B0-----:R-:W2:Y:S01]  /*12980*/  LDL.LU R23, [R1+0x238] ;  /* 0x0002380001177983 */ /* 0x001ea20000300800 */
[----:B---3--:R-:W-:Y:S02]  /*12990*/  IADD3.X R9, R9, UR60, RZ, P4, !PT ;  /* 0x0000003c09097c10 */ /* 0x008fe4000a7fe4ff */
[----:B------:R-:W-:-:S05]  /*129a0*/  IADD3 R217, P4, R217, UR5, RZ ;  /* 0x00000005d9d97c10 */ /* 0x000fca000ff9e0ff */
[----:B------:R0:W-:Y:S04]  /*129b0*/  STL [R1+0x248], R217 ;  /* 0x000248d901007387 */ /* 0x0001e80000100800 */
[----:B------:R-:W-:Y:S04]  /*129c0*/  STL [R1+0x278], R9 ;  /* 0x0002780901007387 */ /* 0x000fe80000100800 */
[----:B0-----:R-:W3:Y:S01]  /*129d0*/  LDL.LU R217, [R1+0x260] ;  /* 0x0002600001d97983 */ /* 0x001ee20000300800 */
[----:B------:R-:W-:-:S05]  /*129e0*/  IADD3.X R5, R5, UR60, RZ, P5, !PT ;  /* 0x0000003c05057c10 */ /* 0x000fca000affe4ff */
[----:B------:R-:W-:Y:S01]  /*129f0*/  STL [R1+0x270], R5 ;  /* 0x0002700501007387 */ /* 0x000fe20000100800 */
[----:B----4-:R-:W-:Y:S02]  /*12a00*/  IADD3 R7, P5, R7, UR5, RZ ;  /* 0x0000000507077c10 */ /* 0x010fe4000ffbe0ff */
[----:B------:R-:W-:-:S05]  /*12a10*/  IADD3.X R216, R216, UR60, RZ, P6, !PT ;  /* 0x0000003cd8d87c10 */ /* 0x000fca000b7fe4ff */
[----:B------:R0:W-:Y:S04]  /*12a20*/  STL [R1+0x268], R216 ;  /* 0x000268d801007387 */ /* 0x0001e80000100800 */
[----:B0-----:R-:W4:Y:S04]  /*12a30*/  LDL.LU R216, [R1+0x230] ;  /* 0x0002300001d87983 */ /* 0x001f280000300800 */
[----:B------:R-:W-:Y:S01]  /*12a40*/  STL [R1+0x240], R7 ;  /* 0x0002400701007387 */ /* 0x000fe20000100800 */
[----:B--2---:R-:W-:-:S05]  /*12a50*/  IADD3 R23, P6, R23, UR5, RZ ;  /* 0x0000000517177c10 */ /* 0x004fca000ffde0ff */
[----:B------:R0:W-:Y:S04]  /*12a60*/  STL [R1+0x238], R23 ;  /* 0x0002381701007387 */ /* 0x0001e80000100800 */
[----:B------:R-:W2:Y:S04]  /*12a70*/  LDL.LU R9, [R1+0x258] ;  /* 0x0002580001097983 */ /* 0x000ea80000300800 */
[----:B0-----:R-:W2:Y:S04]  /*12a80*/  LDL.LU R23, [R1+0x228] ;  /* 0x0002280001177983 */ /* 0x001ea80000300800 */
[----:B------:R-:W2:Y:S01]  /*12a90*/  LDL.LU R5, [R1+0x250] ;  /* 0x0002500001057983 */ /* 0x000ea20000300800 */
[----:B---3--:R-:W-:-:S05]  /*12aa0*/  IADD3.X R217, R217, UR60, RZ, P1, !PT ;  /* 0x0000003cd9d97c10 */ /* 0x008fca0008ffe4ff */
[----:B------:R0:W-:Y:S04]  /*12ab0*/  STL [R1+0x260], R217 ;  /* 0x000260d901007387 */ /* 0x0001e80000100800 */
[----:B------:R-:W3:Y:S04]  /*12ac0*/  LDL.LU R7, [R1+0x220] ;  /* 0x0002200001077983 */ /* 0x000ee80000300800 */
[----:B0-----:R-:W3:Y:S01]  /*12ad0*/  LDL.LU R217, [R1+0x244] ;  /* 0x0002440001d97983 */ /* 0x001ee20000300800 */
[----:B----4-:R-:W-:-:S05]  /*12ae0*/  IADD3 R216, P1, R216, UR5, RZ ;  /* 0x00000005d8d87c10 */ /* 0x010fca000ff3e0ff */
[----:B------:R0:W-:Y:S04]  /*12af0*/  STL [R1+0x230], R216 ;  /* 0x000230d801007387 */ /* 0x0001e80000100800 */
[----:B0-----:R-:W4:Y:S01]  /*12b00*/  LDL.LU R216, [R1+0x218] ;  /* 0x0002180001d87983 */ /* 0x001f220000300800 */
[----:B--2---:R-:W-:Y:S02]  /*12b10*/  IADD3.X R9, R9, UR60, RZ, P2, !PT ;  /* 0x0000003c09097c10 */ /* 0x004fe400097fe4ff */
[----:B------:R-:W-:-:S05]  /*12b20*/  IADD3 R23, P2, R23, UR5, RZ ;  /* 0x0000000517177c10 */ /* 0x000fca000ff5e0ff */
[----:B------:R0:W-:Y:S04]  /*12b30*/  STL [R1+0x228], R23 ;  /* 0x0002281701007387 */ /* 0x0001e80000100800 */
[----:B------:R-:W-:Y:S04]  /*12b40*/  STL [R1+0x258], R9 ;  /* 0x0002580901007387 */ /* 0x000fe80000100800 */
[----:B0-----:R-:W2:Y:S01]  /*12b50*/  LDL.LU R23, [R1+0x23c] ;  /* 0x00023c0001177983 */ /* 0x001ea20000300800 */
[----:B------:R-:W-:-:S05]  /*12b60*/  IADD3.X R5, R5, UR60, RZ, P3, !PT ;  /* 0x0000003c05057c10 */ /* 0x000fca0009ffe4ff */
[----:B------:R-:W-:Y:S01]  /*12b70*/  STL [R1+0x250], R5 ;  /* 0x0002500501007387 */ /* 0x000fe20000100800 */
        /* <DEDUP_REMOVED lines=12> */
[----:B------:R-:W2:Y:S01]  /*12c40*/  LDL.LU R7, [R1+0x200] ;  /* 0x0002000001077983 */ /* 0x000ea20000300800 */
[----:B0-----:R-:W-:-:S03]  /*12c50*/  IMAD.MOV.U32 R23, RZ, RZ, R22 ;  /* 0x000000ffff177224 */ /* 0x001fc600078e0016 */
[----:B------:R-:W2:Y:S01]  /*12c60*/  LDL.LU R22, [R1+0x224] ;  /* 0x0002240001167983 */ /* 0x000ea20000300800 */
        /* <DEDUP_REMOVED lines=22> */
[----:B------:R-:W4:Y:S01]  /*12dd0*/  LDL.LU R7, [R1+0x1e0] ;  /* 0x0001e00001077983 */ /* 0x000f220000300800 */
[----:B0-----:R-:W-:-:S03]  /*12de0*/  IMAD.MOV.U32 R216, RZ, RZ, R23 ;  /* 0x000000ffffd87224 */ /* 0x001fc600078e0017 */
[----:B------:R-:W4:Y:S01]  /*12df0*/  LDL.LU R23, [R1+0x204] ;  /* 0x0002040001177983 */ /* 0x000f220000300800 */
        /* <DEDUP_REMOVED lines=17> */
[----:B------:R-:W2:Y:S01]  /*12f10*/  LDL.LU R9, [R1+0x1f4] ;  /* 0x0001f40001097983 */ /* 0x000ea20000300800 */
[----:B0-----:R-:W-:Y:S02]  /*12f20*/  IMAD.MOV.U32 R22, RZ, RZ, R247 ;  /* 0x000000ffff167224 */ /* 0x001fe400078e00f7 */
[----:B------:R-:W-:Y:S02]  /*12f30*/  IMAD.MOV.U32 R247, RZ, RZ, R246 ;  /* 0x000000fffff77224 */ /* 0x000fe400078e00f6 */
[----:B------:R-:W-:Y:S02]  /*12f40*/  IMAD.MOV.U32 R246, RZ, RZ, R245 ;  /* 0x000000fffff67224 */ /* 0x000fe400078e00f5 */
[----:B------:R-:W-:-:S02]  /*12f50*/  IMAD.MOV.U32 R245, RZ, RZ, R3 ;  /* 0x000000fffff57224 */ /* 0x000fc400078e0003 */
[----:B------:R-:W-:Y:S02]  /*12f60*/  IMAD.MOV.U32 R3, RZ, RZ, R2 ;  /* 0x000000ffff037224 */ /* 0x000fe400078e0002 */
[----:B------:R-:W-:Y:S02]  /*12f70*/  IMAD.MOV.U32 R2, RZ, RZ, R13 ;  /* 0x000000ffff027224 */ /* 0x000fe400078e000d */
[----:B------:R-:W2:Y:S04]  /*12f80*/  LDL.LU R13, [R1+0x1c8] ;  /* 0x0001c800010d7983 */ /* 0x000ea80000300800 */
[----:B------:R-:W2:Y:S01]  /*12f90*/  LDL.LU R5, [R1+0x1ec] ;  /* 0x0001ec0001057983 */ /* 0x000ea20000300800 */
[----:B---3--:R-:W-:-:S05]  /*12fa0*/  IADD3.X R217, R217, UR60, RZ, P1, !PT ;  /* 0x0000003cd9d97c10 */ /* 0x008fca0008ffe4ff */
[----:B------:R0:W-:Y:S04]  /*12fb0*/  STL [R1+0x1fc], R217 ;  /* 0x0001fcd901007387 */ /* 0x0001e80000100800 */
[----:B0-----:R-:W3:Y:S01]  /*12fc0*/  LDL.LU R217, [R1+0x1e4] ;  /* 0x0001e40001d97983 */ /* 0x001ee20000300800 */
[----:B------:R-:W-:-:S03]  /*12fd0*/  IMAD.MOV.U32 R7, RZ, RZ, R216 ;  /* 0x000000ffff077224 */ /* 0x000fc600078e00d8 */
[----:B------:R-:W3:Y:S01]  /*12fe0*/  LDL.LU R216, [R1+0x1b8] ;  /* 0x0001b80001d87983 */ /* 0x000ee20000300800 */
        /* <DEDUP_REMOVED lines=8> */
[----:B------:R-:W-:Y:S02]  /*13070*/  IADD3.X R5, R5, UR60, RZ, P3, !PT ;  /* 0x0000003c05057c10 */ /* 0x000fe40009ffe4ff */
[----:B------:R-:W-:-:S02]  /*13080*/  IADD3 R7, P3, R7, UR5, RZ ;  /* 0x0000000507077c10 */ /* 0x000fc4000ff7e0ff */
[----:B---3--:R-:W-:Y:S01]  /*13090*/  IADD3.X R217, R217, UR60, RZ, P4, !PT ;  /* 0x0000003cd9d97c10 */ /* 0x008fe2000a7fe4ff */
[----:B------:R-:W-:Y:S04]  /*130a0*/  STL [R1+0x1ec], R5 ;  /* 0x0001ec0501007387 */ /* 0x000fe80000100800 */
[----:B------:R-:W-:Y:S04]  /*130b0*/  STL [R1+0x1c0], R7 ;  /* 0x0001c00701007387 */ /* 0x000fe80000100800 */
[----:B------:R0:W-:Y:S04]  /*130c0*/  STL [R1+0x1e4], R217 ;  /* 0x0001e4d901007387 */ /* 0x0001e80000100800 */
[----:B0-----:R-:W3:Y:S01]  /*130d0*/  LDL.LU R217, [R1+0x1d4] ;  /* 0x0001d40001d97983 */ /* 0x001ee20000300800 */
[----:B------:R-:W-:-:S05]  /*130e0*/  IADD3 R216, P4, R216, UR5, RZ ;  /* 0x00000005d8d87c10 */ /* 0x000fca000ff9e0ff */
[----:B------:R0:W-:Y:S02]  /*130f0*/  STL [R1+0x1b8], R216 ;  /* 0x0001b8d801007387 */ /* 0x0001e40000100800 */
[----:B0-----:R-:W-:Y:S01]  /*13100*/  IMAD.MOV.U32 R216, RZ, RZ, R246 ;  /* 0x000000ffffd87224 */ /* 0x001fe200078e00f6 */
[----:B----4-:R-:W-:-:S05]  /*13110*/  IADD3.X R23, R23, UR60, RZ, P5, !PT ;  /* 0x0000003c17177c10 */ /* 0x010fca000affe4ff */
[----:B------:R0:W-:Y:S04]  /*13120*/  STL [R1+0x1dc], R23 ;  /* 0x0001dc1701007387 */ /* 0x0001e80000100800 */
[----:B------:R-:W4:Y:S04]  /*13130*/  LDL.LU R246, [R1+0x1cc] ;  /* 0x0001cc0001f67983 */ /* 0x000f280000300800 */
[----:B------:R-:W4:Y:S01]  /*13140*/  LDL.LU R7, [R1+0x1a0] ;  /* 0x0001a00001077983 */ /* 0x000f220000300800 */
[----:B0-----:R-:W-:Y:S01]  /*13150*/  IMAD.MOV.U32 R23, RZ, RZ, R247 ;  /* 0x000000ffff177224 */ /* 0x001fe200078e00f7 */
[----:B--2---:R-:W-:-:S05]  /*13160*/  IADD3 R13, P5, R13, UR5, RZ ;  /* 0x000000050d0d7c10 */ /* 0x004fca000ffbe0ff */
[----:B------:R0:W-:Y:S04]  /*13170*/  STL [R1+0x1b0], R13 ;  /* 0x0001b00d01007387 */ /* 0x0001e80000100800 */
[----:B0-----:R-:W2:Y:S04]  /*13180*/  LDL.LU R13, [R1+0x1c4] ;  /* 0x0001c400010d7983 */ /* 0x001ea80000300800 */
[----:B------:R-:W2:Y:S04]  /*13190*/  LDL.LU R9, [R1+0x198] ;  /* 0x0001980001097983 */ /* 0x000ea80000300800 */
[----:B------:R-:W2:Y:S04]  /*131a0*/  LDL.LU R5, [R1+0x1bc] ;  /* 0x0001bc0001057983 */ /* 0x000ea80000300800 */
[----:B------:R-:W2:Y:S01]  /*131b0*/  LDL.LU R247, [R1+0x190] ;  /* 0x0001900001f77983 */ /* 0x000ea20000300800 */
[----:B---3--:R-:W-:-:S05]  /*131c0*/  IADD3.X R217, R217, UR60, RZ, P6, !PT ;  /* 0x0000003cd9d97c10 */ /* 0x008fca000b7fe4ff */
[----:B------:R0:W-:Y:S04]  /*131d0*/  STL [R1+0x1d4], R217 ;  /* 0x0001d4d901007387 */ /* 0x0001e80000100800 */
[----:B0-----:R-:W3:Y:S01]  /*131e0*/  LDL.LU R217, [R1+0x1b4] ;  /* 0x0001b40001d97983 */ /* 0x001ee20000300800 */
[----:B------:R-:W-:-:S05]  /*131f0*/  IADD3 R245, P6, R245, UR5, RZ ;  /* 0x00000005f5f57c10 */ /* 0x000fca000ffde0ff */
[----:B------:R0:W-:Y:S04]  /*13200*/  STL [R1+0x1a8], R245 ;  /* 0x0001a8f501007387 */ /* 0x0001e80000100800 */
[----:B0-----:R1:W5:Y:S01]  /*13210*/  LDL.LU R245, [R1+0x7cc] ;  /* 0x0007cc0001f57983 */ /* 0x0013620000300800 */
[----:B----4-:R-:W-:Y:S02]  /*13220*/  IADD3.X R246, R246, UR60, RZ, P1, !PT ;  /* 0x0000003cf6f67c10 */ /* 0x010fe40008ffe4ff */
[----:B------:R-:W-:-:S03]  /*13230*/  IADD3 R7, P1, R7, UR5, RZ ;  /* 0x0000000507077c10 */ /* 0x000fc6000ff3e0ff */
[----:B------:R0:W-:Y:S04]  /*13240*/  STL [R1+0x1cc], R246 ;  /* 0x0001ccf601007387 */ /* 0x0001e80000100800 */
[----:B0-----:R1:W5:Y:S04]  /*13250*/  LDL.LU R246, [R1+0x7c8] ;  /* 0x0007c80001f67983 */ /* 0x0013680000300800 */
[----:B------:R0:W-:Y:S04]  /*13260*/  STL [R1+0x1a0], R7 ;  /* 0x0001a00701007387 */ /* 0x0001e80000100800 */
[----:B0-----:R-:W4:Y:S01]  /*13270*/  LDL.LU R7, [R1+0x1ac] ;  /* 0x0001ac0001077983 */ /* 0x001f220000300800 */
[----:B--2---:R-:W-:-:S05]  /*13280*/  IADD3.X R13, R13, UR60, RZ, P2, !PT ;  /* 0x0000003c0d0d7c10 */ /* 0x004fca00097fe4ff */
[----:B------:R0:W-:Y:S01]  /*13290*/  STL [R1+0x1c4], R13 ;  /* 0x0001c40d01007387 */ /* 0x0001e20000100800 */
[----:B------:R-:W-:Y:S02]  /*132a0*/  IADD3 R9, P2, R9, UR5, RZ ;  /* 0x0000000509097c10 */ /* 0x000fe4000ff5e0ff */
[----:B------:R-:W-:Y:S02]  /*132b0*/  IADD3.X R5, R5, UR60, RZ, P3, !PT ;  /* 0x0000003c05057c10 */ /* 0x000fe40009ffe4ff */
[----:B------:R-:W-:Y:S01]  /*132c0*/  IADD3 R247, P3, R247, UR5, RZ ;  /* 0x00000005f7f77c10 */ /* 0x000fe2000ff7e0ff */
[----:B0-----:R-:W2:Y:S04]  /*132d0*/  LDL.LU R13, [R1+0x7c4] ;  /* 0x0007c400010d7983 */ /* 0x001ea80000300800 */
[----:B------:R-:W-:Y:S04]  /*132e0*/  STL [R1+0x198], R9 ;  /* 0x0001980901007387 */ /* 0x000fe80000100800 */
[----:B------:R0:W-:Y:S04]  /*132f0*/  STL [R1+0x190], R247 ;  /* 0x000190f701007387 */ /* 0x0001e80000100800 */
[----:B0-----:R-:W2:Y:S01]  /*13300*/  LDL.LU R247, [R1+0x1a4] ;  /* 0x0001a40001f77983 */ /* 0x001ea20000300800 */
[----:B---3--:R-:W-:-:S03]  /*13310*/  IADD3.X R217, R217, UR60, RZ, P4, !PT ;  /* 0x0000003cd9d97c10 */ /* 0x008fc6000a7fe4ff */
[----:B------:R-:W-:Y:S04]  /*13320*/  STL [R1+0x1bc], R5 ;  /* 0x0001bc0501007387 */ /* 0x000fe80000100800 */
[----:B------:R0:W-:Y:S04]  /*13330*/  STL [R1+0x1b4], R217 ;  /* 0x0001b4d901007387 */ /* 0x0001e80000100800 */
[----:B0-----:R-:W3:Y:S01]  /*13340*/  LDL.LU R217, [R1+0x138] ;  /* 0x0001380001d97983 */ /* 0x001ee20000300800 */
[----:B------:R-:W-:Y:S02]  /*13350*/  IADD3.X R248, R248, UR60, RZ, P1, !PT ;  /* 0x0000003cf8f87c10 */ /* 0x000fe40008ffe4ff */
[----:B------:R-:W-:-:S02]  /*13360*/  IADD3 R249, P1, R249, UR5, RZ ;  /* 0x00000005f9f97c10 */ /* 0x000fc4000ff3e0ff */
[----:B------:R-:W-:Y:S02]  /*13370*/  IADD3.X R250, R250, UR60, RZ, P2, !PT ;  /* 0x0000003cfafa7c10 */ /* 0x000fe400097fe4ff */
[----:B------:R-:W-:Y:S02]  /*13380*/  IADD3 R251, P2, R251, UR5, RZ ;  /* 0x00000005fbfb7c10 */ /* 0x000fe4000ff5e0ff */
[----:B------:R-:W-:Y:S02]  /*13390*/  IADD3.X R252, R252, UR60, RZ, P3, !PT ;  /* 0x0000003cfcfc7c10 */ /* 0x000fe40009ffe4ff */
[----:B------:R-:W-:Y:S02]  /*133a0*/  IADD3 R16, P3, R16, UR5, RZ ;  /* 0x0000000510107c10 */ /* 0x000fe4000ff7e0ff */
[----:B----4-:R-:W-:Y:S02]  /*133b0*/  IADD3.X R7, R7, UR60, RZ, P5, !PT ;  /* 0x0000003c07077c10 */ /* 0x010fe4000affe4ff */
[----:B------:R-:W-:-:S04]  /*133c0*/  IADD3 R218, P5, R218, UR5, RZ ;  /* 0x00000005dada7c10 */ /* 0x000fc8000ffbe0ff */
[----:B------:R-:W-:Y:S02]  /*133d0*/  IADD3.X R19, R19, UR60, RZ, P5, !PT ;  /* 0x0000003c13137c10 */ /* 0x000fe4000affe4ff */
[----:B------:R-:W-:Y:S02]  /*133e0*/  IADD3 R11, P5, R11, UR5, RZ ;  /* 0x000000050b0b7c10 */ /* 0x000fe4000ffbe0ff */
[----:B------:R-:W-:Y:S02]  /*133f0*/  IADD3.X R22, R22, UR60, RZ, P1, !PT ;  /* 0x0000003c16167c10 */ /* 0x000fe40008ffe4ff */
[----:B------:R-:W-:Y:S02]  /*13400*/  IADD3 R23, P1, R23, UR5, RZ ;  /* 0x0000000517177c10 */ /* 0x000fe4000ff3e0ff */
[----:B------:R-:W-:Y:S02]  /*13410*/  IADD3.X R216, R216, UR60, RZ, P2, !PT ;  /* 0x0000003cd8d87c10 */ /* 0x000fe400097fe4ff */
[----:B------:R-:W-:-:S02]  /*13420*/  IADD3.X R3, R3, UR60, RZ, P3, !PT ;  /* 0x0000003c03037c10 */ /* 0x000fc40009ffe4ff */
[----:B------:R-:W-:Y:S02]  /*13430*/  IADD3 R12, P3, R12, UR5, RZ ;  /* 0x000000050c0c7c10 */ /* 0x000fe4000ff7e0ff */
[----:B--2---:R-:W-:-:S05]  /*13440*/  IADD3 R13, P4, R13, UR5, RZ ;  /* 0x000000050d0d7c10 */ /* 0x004fca000ff9e0ff */
[----:B------:R0:W-:Y:S04]  /*13450*/  STL [R1+0x188], R13 ;  /* 0x0001880d01007387 */ /* 0x0001e80000100800 */
[----:B0-----:R-:W2:Y:S01]  /*13460*/  LDL.LU R13, [R1+0x120] ;  /* 0x00012000010d7983 */ /* 0x001ea20000300800 */
[----:B------:R-:W-:-:S03]  /*13470*/  IADD3.X R247, R247, UR60, RZ, P6, !PT ;  /* 0x0000003cf7f77c10 */ /* 0x000fc6000b7fe4ff */
[----:B------:R-:W4:Y:S01]  /*13480*/  LDL.LU R9, [R1+0x118] ;  /* 0x0001180001097983 */ /* 0x000f220000300800 */
[----:B------:R-:W-:-:S03]  /*13490*/  IADD3 R219, P6, R219, UR5, RZ ;  /* 0x00000005dbdb7c10 */ /* 0x000fc6000ffde0ff */
[----:B------:R-:W4:Y:S04]  /*134a0*/  LDL.LU R5, [R1+0x13c] ;  /* 0x00013c0001057983 */ /* 0x000f280000300800 */
[----:B------:R0:W-:Y:S04]  /*134b0*/  STL [R1+0x1ac], R7 ;  /* 0x0001ac0701007387 */ /* 0x0001e80000100800 */
[----:B0-----:R-:W4:Y:S04]  /*134c0*/  LDL.LU R7, [R1+0x134] ;  /* 0x0001340001077983 */ /* 0x001f280000300800 */
[----:B------:R0:W-:Y:S04]  /*134d0*/  STL [R1+0x180], R218 ;  /* 0x000180da01007387 */ /* 0x0001e80000100800 */
[----:B0-----:R-:W4:Y:S04]  /*134e0*/  LDL.LU R218, [R1+0x108] ;  /* 0x0001080001da7983 */ /* 0x001f280000300800 */
[----:B------:R0:W-:Y:S04]  /*134f0*/  STL [R1+0x1a4], R247 ;  /* 0x0001a4f701007387 */ /* 0x0001e80000100800 */
[----:B0-----:R1:W5:Y:S04]  /*13500*/  LDL.LU R247, [R1+0x7c0] ;  /* 0x0007c00001f77983 */ /* 0x0013680000300800 */
[----:B------:R0:W-:Y:S01]  /*13510*/  STL [R1+0x178], R219 ;  /* 0x000178db01007387 */ /* 0x0001e20000100800 */
[----:B------:R-:W-:-:S03]  /*13520*/  IADD3.X R17, R17, UR60, RZ, P4, !PT ;  /* 0x0000003c11117c10 */ /* 0x000fc6000a7fe4ff */
[----:B0-----:R-:W4:Y:S04]  /*13530*/  LDL.LU R219, [R1+0x11c] ;  /* 0x00011c0001db7983 */ /* 0x001f280000300800 */
[----:B------:R0:W-:Y:S01]  /*13540*/  STL [R1+0x19c], R248 ;  /* 0x00019cf801007387 */ /* 0x0001e20000100800 */
[----:B------:R-:W-:-:S03]  /*13550*/  IADD3 R18, P4, R18, UR5, RZ ;  /* 0x0000000512127c10 */ /* 0x000fc6000ff9e0ff */
[----:B0-----:R1:W5:Y:S04]  /*13560*/  LDL.LU R248, [R1+0x7bc] ;  /* 0x0007bc0001f87983 */ /* 0x0013680000300800 */
[----:B------:R0:W-:Y:S04]  /*13570*/  STL [R1+0x170], R249 ;  /* 0x000170f901007387 */ /* 0x0001e80000100800 */
[----:B0-----:R1:W5:Y:S04]  /*13580*/  LDL.LU R249, [R1+0x7b8] ;  /* 0x0007b80001f97983 */ /* 0x0013680000300800 */
[----:B------:R0:W-:Y:S04]  /*13590*/  STL [R1+0x194], R250 ;  /* 0x000194fa01007387 */ /* 0x0001e80000100800 */
[----:B0-----:R1:W5:Y:S04]  /*135a0*/  LDL.LU R250, [R1+0x7b4] ;  /* 0x0007b40001fa7983 */ /* 0x0013680000300800 */
[----:B------:R0:W-:Y:S01]  /*135b0*/  STL [R1+0x168], R251 ;  /* 0x000168fb01007387 */ /* 0x0001e20000100800 */
[----:B------:R-:W-:-:S03]  /*135c0*/  IADD3.X R20, R20, UR60, RZ, P6, !PT ;  /* 0x0000003c14147c10 */ /* 0x000fc6000b7fe4ff */
[----:B0-----:R1:W5:Y:S04]  /*135d0*/  LDL.LU R251, [R1+0x7b0] ;  /* 0x0007b00001fb7983 */ /* 0x0013680000300800 */
[----:B------:R0:W-:Y:S01]  /*135e0*/  STL [R1+0x18c], R252 ;  /* 0x00018cfc01007387 */ /* 0x0001e20000100800 */
[----:B------:R-:W-:-:S03]  /*135f0*/  IADD3 R21, P6, R21, UR5, RZ ;  /* 0x0000000515157c10 */ /* 0x000fc6000ffde0ff */
[----:B0-----:R1:W5:Y:S04]  /*13600*/  LDL.LU R252, [R1+0x7ac] ;  /* 0x0007ac0001fc7983 */ /* 0x0013680000300800 */
[----:B------:R0:W-:Y:S04]  /*13610*/  STL [R1+0x160], R16 ;  /* 0x0001601001007387 */ /* 0x0001e80000100800 */
[----:B0-----:R1:W5:Y:S04]  /*13620*/  LDL.LU R16, [R1+0x7a8] ;  /* 0x0007a80001107983 */ /* 0x0013680000300800 */
[----:B------:R0:W-:Y:S04]  /*13630*/  STL [R1+0x184], R17 ;  /* 0x0001841101007387 */ /* 0x0001e80000100800 */
[----:B0-----:R1:W5:Y:S04]  /*13640*/  LDL.LU R17, [R1+0x7a4] ;  /* 0x0007a40001117983 */ /* 0x0013680000300800 */
[----:B------:R0:W-:Y:S04]  /*13650*/  STL [R1+0x158], R18 ;  /* 0x0001581201007387 */ /* 0x0001e80000100800 */
[----:B0-----:R1:W5:Y:S04]  /*13660*/  LDL.LU R18, [R1+0x7a0] ;  /* 0x0007a00001127983 */ /* 0x0013680000300800 */
[----:B------:R0:W-:Y:S01]  /*13670*/  STL [R1+0x17c], R19 ;  /* 0x00017c1301007387 */ /* 0x0001e20000100800 */
[----:B---3--:R-:W-:-:S03]  /*13680*/  IADD3 R217, P2, R217, UR5, RZ ;  /* 0x00000005d9d97c10 */ /* 0x008fc6000ff5e0ff */
[----:B0-----:R1:W5:Y:S04]  /*13690*/  LDL.LU R19, [R1+0x79c] ;  /* 0x00079c0001137983 */ /* 0x0013680000300800 */
[----:B------:R0:W-:Y:S04]  /*136a0*/  STL [R1+0x150], R11 ;  /* 0x0001500b01007387 */ /* 0x0001e80000100800 */
        /* <DEDUP_REMOVED lines=16> */
[----:B0-----:R-:W3:Y:S01]  /*137b0*/  LDL.LU R12, [R1+0x778] ;  /* 0x00077800010c7983 */ /* 0x001ee20000300800 */
[----:B------:R-:W-:-:S05]  /*137c0*/  IADD3.X R2, R2, UR60, RZ, P4, !PT ;  /* 0x0000003c02027c10 */ /* 0x000fca000a7fe4ff */
[----:B------:R0:W-:Y:S04]  /*137d0*/  STL [R1+0x154], R2 ;  /* 0x0001540201007387 */ /* 0x0001e80000100800 */
[----:B0-----:R-:W4:Y:S01]  /*137e0*/  LDL.LU R2, [R1+0x774] ;  /* 0x0007740001027983 */ /* 0x001f220000300800 */
[----:B------:R-:W-:Y:S02]  /*137f0*/  WARPGROUP.DEPBAR.LE gsb0, 0x0 ;  /* 0x00008000000079c5 */ /* 0x000fe40000010000 */
[----:B------:R-:W-:Y:S01]  /*13800*/  WARPGROUP.ARRIVE ;  /* 0x00000000000079c5 */ /* 0x000fe20000000000 */
[----:B------:R-:W-:Y:S01]  /*13810*/  UMOV UR26, UR18 ;  /* 0x00000012001a7c82 */ /* 0x000fe20008000000 */
[----:B------:R-:W-:-:S04]  /*13820*/  UMOV UR27, UR19 ;  /* 0x00000013001b7c82 */ /* 0x000fc80008000000 */
[----:B------:R-:W-:Y:S01]  /*13830*/  HGMMA.64x128x16.F32 R152, gdesc[UR24].tnspA, R152, gsb0 ;  /* 0x21e00000189879f0 */ /* 0x000fe20008000898 */
[----:B---3--:R-:W-:-:S05]  /*13840*/  IADD3 R12, P4, R12, UR5, RZ ;  /* 0x000000050c0c7c10 */ /* 0x008fca000ff9e0ff */
[----:B------:R0:W-:Y:S04]  /*13850*/  STL [R1+0x128], R12 ;  /* 0x0001280c01007387 */ /* 0x0001e80000100800 */
[----:B0-----:R-:W3:Y:S01]  /*13860*/  LDL.LU R12, [R1+0x770] ;  /* 0x00077000010c7983 */ /* 0x001ee20000300800 */
[----:B------:R-:W-:Y:S02]  /*13870*/  WARPGROUP.DEPBAR.LE gsb0, 0x0 ;  /* 0x00008000000079c5 */ /* 0x000fe40000010000 */
[----:B------:R-:W-:Y:S01]  /*13880*/  WARPGROUP.ARRIVE ;  /* 0x00000000000079c5 */ /* 0x000fe20000000000 */
[----:B------:R-:W-:Y:S01]  /*13890*/  IADD3.X R14, R14, UR60, RZ, P5, !PT ;  /* 0x0000003c0e0e7c10 */ /* 0x000fe2000affe4ff */
[----:B------:R-:W-:Y:S01]  /*138a0*/  UMOV UR30, UR22 ;  /* 0x00000016001e7c82 */ /* 0x000fe20008000000 */
[----:B------:R-:W-:Y:S01]  /*138b0*/  UMOV UR31, UR23 ;  /* 0x00000017001f7c82 */ /* 0x000fe20008000000 */
[----:B--2---:R-:W-:-:S02]  /*138c0*/  IADD3 R13, P5, R13, UR5, RZ ;  /* 0x000000050d0d7c10 */ /* 0x004fc4000ffbe0ff */
[----:B------:R-:W-:Y:S01]  /*138d0*/  HGMMA.64x128x16.F32 R88, gdesc[UR28].tnspA, R88, gsb0 ;  /* 0x21e000001c5879f0 */ /* 0x000fe20008000858 */
[----:B------:R0:W-:Y:S04]  /*138e0*/  STL [R1+0x14c], R14 ;  /* 0x00014c0e01007387 */ /* 0x0001e80000100800 */
[----:B0-----:R-:W2:Y:S04]  /*138f0*/  LDL.LU R14, [R1+0x76c] ;  /* 0x00076c00010e7983 */ /* 0x001ea80000300800 */
[----:B------:R0:W-:Y:S04]  /*13900*/  STL [R1+0x120], R13 ;  /* 0x0001200d01007387 */ /* 0x0001e80000100800 */
[----:B0-----:R-:W2:Y:S01]  /*13910*/  LDL.LU R13, [R1+0x768] ;  /* 0x00076800010d7983 */ /* 0x001ea20000300800 */
[----:B------:R-:W-:Y:S01]  /*13920*/  UMOV UR34, UR10 ;  /* 0x0000000a00227c82 */ /* 0x000fe20008000000 */
[----:B------:R-:W-:Y:S01]  /*13930*/  UMOV UR35, UR11 ;  /* 0x0000000b00237c82 */ /* 0x000fe20008000000 */
[----:B------:R-:W-:-:S02]  /*13940*/  WARPGROUP.DEPBAR.LE gsb0, 0x0 ;  /* 0x00008000000079c5 */ /* 0x000fc40000010000 */
[----:B------:R-:W-:-:S06]  /*13950*/  WARPGROUP.ARRIVE ;  /* 0x00000000000079c5 */ /* 0x000fcc0000000000 */
[----:B------:R-:W-:Y:S01]  /*13960*/  HGMMA.64x128x16.F32 R88, gdesc[UR32].tnspA, R88, gsb0 ;  /* 0x21e00000205879f0 */ /* 0x000fe20008000858 */
[----:B---3--:R-:W-:-:S05]  /*13970*/  IADD3.X R12, R12, UR60, RZ, P6, !PT ;  /* 0x0000003c0c0c7c10 */ /* 0x008fca000b7fe4ff */
[----:B------:R0:W-:Y:S04]  /*13980*/  STL [R1+0x144], R12 ;  /* 0x0001440c01007387 */ /* 0x0001e80000100800 */
[----:B0-----:R-:W3:Y:S01]  /*13990*/  LDL.LU R12, [R1+0x764] ;  /* 0x00076400010c7983 */ /* 0x001ee20000300800 */
[----:B------:R-:W-:Y:S02]  /*139a0*/  WARPGROUP.DEPBAR.LE gsb0, 0x0 ;  /* 0x00008000000079c5 */ /* 0x000fe40000010000 */
[----:B------:R-:W-:Y:S01]  /*139b0*/  WARPGROUP.ARRIVE ;  /* 0x00000000000079c5 */ /* 0x000fe20000000000 */
[----:B------:R-:W-:Y:S01]  /*139c0*/  UMOV UR38, UR14 ;  /* 0x0000000e00267c82 */ /* 0x000fe20008000000 */
[----:B------:R-:W-:-:S04]  /*139d0*/  UMOV UR39, UR15 ;  /* 0x0000000f00277c82 */ /* 0x000fc80008000000 */
[----:B------:R-:W-:Y:S01]  /*139e0*/  HGMMA.64x128x16.F32 R88, gdesc[UR36].tnspA, R88, gsb0 ;  /* 0x21e00000245879f0 */ /* 0x000fe20008000858 */
[----:B----4-:R-:W-:Y:S02]  /*139f0*/  IADD3 R9, P6, R9, UR5, RZ ;  /* 0x0000000509097c10 */ /* 0x010fe4000ffde0ff */
[----:B------:R-:W-:Y:S02]  /*13a00*/  IADD3.X R5, R5, UR60, RZ, P1, !PT ;  /* 0x0000003c05057c10 */ /* 0x000fe40008ffe4ff */
[----:B--2---:R-:W-:Y:S01]  /*13a10*/  IADD3 R14, P1, R14, UR5, RZ ;  /* 0x000000050e0e7c10 */ /* 0x004fe2000ff3e0ff */
[----:B------:R-:W-:Y:S01]  /*13a20*/  STL [R1+0x118], R9 ;  /* 0x0001180901007387 */ /* 0x000fe20000100800 */
[----:B------:R-:W-:-:S03]  /*13a30*/  IADD3.X R7, R7, UR60, RZ, P2, !PT ;  /* 0x0000003c07077c10 */ /* 0x000fc600097fe4ff */
[----:B------:R0:W-:Y:S01]  /*13a40*/  STL [R1+0x110], R14 ;  /* 0x0001100e01007387 */ /* 0x0001e20000100800 */
[----:B------:R-:W-:Y:S01]  /*13a50*/  UMOV UR42, UR18 ;  /* 0x00000012002a7c82 */ /* 0x000fe20008000000 */
[----:B------:R-:W-:Y:S01]  /*13a60*/  UMOV UR43, UR19 ;  /* 0x00000013002b7c82 */ /* 0x000fe20008000000 */
[----:B------:R-:W-:Y:S01]  /*13a70*/  UMOV UR46, UR22 ;  /* 0x00000016002e7c82 */ /* 0x000fe20008000000 */
[----:B------:R-:W-:Y:S01]  /*13a80*/  UMOV UR47, UR23 ;  /* 0x00000017002f7c82 */ /* 0x000fe20008000000 */
[----:B------:R-:W-:Y:S02]  /*13a90*/  WARPGROUP.DEPBAR.LE gsb0, 0x0 ;  /* 0x00008000000079c5 */ /* 0x000fe40000010000 */
[----:B0-----:R-:W2:Y:S01]  /*13aa0*/  LDL.LU R14, [R1+0x760] ;  /* 0x00076000010e7983 */ /* 0x001ea20000300800 */
[----:B---3--:R-:W-:-:S03]  /*13ab0*/  IADD3.X R12, R12, UR60, RZ, P3, !PT ;  /* 0x0000003c0c0c7c10 */ /* 0x008fc60009ffe4ff */
[----:B------:R-:W-:Y:S01]  /*13ac0*/  STL [R1+0x13c], R5 ;  /* 0x00013c0501007387 */ /* 0x000fe20000100800 */
[----:B------:R-:W-:Y:S01]  /*13ad0*/  UMOV UR50, UR10 ;  /* 0x0000000a00327c82 */ /* 0x000fe20008000000 */
[----:B------:R-:W-:Y:S01]  /*13ae0*/  UMOV UR51, UR11 ;  /* 0x0000000b00337c82 */ /* 0x000fe20008000000 */
[----:B------:R-:W-:Y:S01]  /*13af0*/  IADD3.X R2, R2, UR60, RZ, P4, !PT ;  /* 0x0000003c02027c10 */ /* 0x000fe2000a7fe4ff */
[----:B------:R0:W-:Y:S01]  /*13b00*/  STL [R1+0x12c], R12 ;  /* 0x00012c0c01007387 */ /* 0x0001e20000100800 */
[----:B------:R-:W-:Y:S01]  /*13b10*/  IADD3.X R219, R219, UR60, RZ, P5, !PT ;  /* 0x0000003cdbdb7c10 */ /* 0x000fe2000affe4ff */
[----:B------:R-:W-:Y:S01]  /*13b20*/  UMOV UR54, UR14 ;  /* 0x0000000e00367c82 */ /* 0x000fe20008000000 */
[----:B------:R-:W-:Y:S01]  /*13b30*/  IADD3.X R13, R13, UR60, RZ, P1, !PT ;  /* 0x0000003c0d0d7c10 */ /* 0x000fe20008ffe4ff */
[----:B------:R-:W-:Y:S01]  /*13b40*/  STL [R1+0x134], R7 ;  /* 0x0001340701007387 */ /* 0x000fe20000100800 */
[----:B------:R-:W-:Y:S01]  /*13b50*/  UMOV UR55, UR15 ;  /* 0x0000000f00377c82 */ /* 0x000fe20008000000 */
[----:B------:R-:W-:Y:S01]  /*13b60*/  UMOV UR58, UR18 ;  /* 0x00000012003a7c82 */ /* 0x000fe20008000000 */
[----:B------:R-:W-:Y:S01]  /*13b70*/  UMOV UR59, UR19 ;  /* 0x00000013003b7c82 */ /* 0x000fe20008000000 */
[----:B------:R-:W3:Y:S01]  /*13b80*/  LDC R9, c[0x0][0x238] ;  /* 0x00008e00ff097b82 */ /* 0x000ee20000000800 */
[----:B0-----:R-:W4:Y:S01]  /*13b90*/  LDL.LU R12, [R1+0x75c] ;  /* 0x00075c00010c7983 */ /* 0x001f220000300800 */
[----:B------:R-:W-:-:S06]  /*13ba0*/  WARPGROUP.ARRIVE ;  /* 0x00000000000079c5 */ /* 0x000fcc0000000000 */
[----:B------:R-:W-:Y:S03]  /*13bb0*/  HGMMA.64x128x16.F32 R88, gdesc[UR40].tnspA, R88, gsb0 ;  /* 0x21e00000285879f0 */ /* 0x000fe60008000858 */
[----:B------:R-:W-:Y:S02]  /*13bc0*/  WARPGROUP.DEPBAR.LE gsb0, 0x0 ;  /* 0x00008000000079c5 */ /* 0x000fe40000010000 */
[----:B------:R-:W-:-:S07]  /*13bd0*/  WARPGROUP.ARRIVE ;  /* 0x00000000000079c5 */ /* 0x000fce0000000000 */
[----:B------:R-:W-:Y:S01]  /*13be0*/  HGMMA.64x128x16.F32 R24, gdesc[UR44].tnspA, R24, gsb0 ;  /* 0x21e000002c1879f0 */ /* 0x000fe20008000818 */
[----:B------:R-:W-:Y:S02]  /*13bf0*/  IADD3 R218, P2, R218, UR5, RZ ;  /* 0x00000005dada7c10 */ /* 0x000fe4000ff5e0ff */
[----:B--2---:R-:W-:-:S03]  /*13c00*/  IADD3.X R14, R14, UR60, RZ, P6, !PT ;  /* 0x0000003c0e0e7c10 */ /* 0x004fc6000b7fe4ff */
[----:B------:R-:W-:Y:S04]  /*13c10*/  STL [R1+0x108], R218 ;  /* 0x000108da01007387 */ /* 0x000fe80000100800 */
[----:B------:R0:W-:Y:S04]  /*13c20*/  STL [R1+0x124], R2 ;  /* 0x0001240201007387 */ /* 0x0001e80000100800 */
[----:B0-----:R1:W5:Y:S04]  /*13c30*/  LDL.LU R2, [R1+0x758] ;  /* 0x0007580001027983 */ /* 0x0013680000300800 */
[----:B------:R0:W-:Y:S04]  /*13c40*/  STL [R1+0x114], R14 ;  /* 0x0001140e01007387 */ /* 0x0001e80000100800 */
[----:B0-----:R1:W5:Y:S04]  /*13c50*/  LDL.LU R14, [R1+0x754] ;  /* 0x00075400010e7983 */ /* 0x0013680000300800 */
[----:B------:R-:W-:Y:S04]  /*13c60*/  STL [R1+0x11c], R219 ;  /* 0x00011cdb01007387 */ /* 0x000fe80000100800 */
[----:B------:R0:W-:Y:S04]  /*13c70*/  STL [R1+0x10c], R13 ;  /* 0x00010c0d01007387 */ /* 0x0001e80000100800 */
[----:B0-----:R1:W5:Y:S01]  /*13c80*/  LDL.LU R13, [R1+0x750] ;  /* 0x00075000010d7983 */ /* 0x0013620000300800 */
[----:B------:R-:W-:-:S02]  /*13c90*/  WARPGROUP.DEPBAR.LE gsb0, 0x0 ;  /* 0x00008000000079c5 */ /* 0x000fc40000010000 */
[----:B------:R-:W-:-:S06]  /*13ca0*/  WARPGROUP.ARRIVE ;  /* 0x00000000000079c5 */ /* 0x000fcc0000000000 */
[----:B------:R-:W-:Y:S01]  /*13cb0*/  HGMMA.64x128x16.F32 R24, gdesc[UR48].tnspA, R24, gsb0 ;  /* 0x21e00000301879f0 */ /* 0x000fe20008000818 */
[----:B----4-:R-:W-:-:S05]  /*13cc0*/  IADD3.X R12, R12, UR60, RZ, P2, !PT ;  /* 0x0000003c0c0c7c10 */ /* 0x010fca00097fe4ff */
[----:B------:R0:W-:Y:S04]  /*13cd0*/  STL [R1+0x104], R12 ;  /* 0x0001040c01007387 */ /* 0x0001e80000100800 */
[----:B0-----:R1:W5:Y:S01]  /*13ce0*/  LDL.LU R12, [R1+0x74c] ;  /* 0x00074c00010c7983 */ /* 0x0013620000300800 */
[----:B------:R-:W-:Y:S02]  /*13cf0*/  WARPGROUP.DEPBAR.LE gsb0, 0x0 ;  /* 0x00008000000079c5 */ /* 0x000fe40000010000 */
[----:B------:R-:W-:-:S06]  /*13d00*/  WARPGROUP.ARRIVE ;  /* 0x00000000000079c5 */ /* 0x000fcc0000000000 */
[----:B------:R-:W-:Y:S01]  /*13d10*/  HGMMA.64x128x16.F32 R24, gdesc[UR52].tnspA, R24, gsb0 ;  /* 0x21e00000341879f0 */ /* 0x000fe20008000818 */
[----:B---3--:R-:W-:Y:S02]  /*13d20*/  IMAD.SHL.U32 R9, R9, 0x40, RZ ;  /* 0x0000004009097824 */ /* 0x008fe400078e00ff */
[----:B------:R-:W-:Y:S02]  /*13d30*/  IMAD.MOV.U32 R7, RZ, RZ, R6 ;  /* 0x000000ffff077224 */ /* 0x000fe400078e0006 */
[----:B------:R-:W-:Y:S02]  /*13d40*/  IMAD.MOV.U32 R5, RZ, RZ, R4 ;  /* 0x000000ffff057224 */ /* 0x000fe400078e0004 */
[----:B------:R-:W-:Y:S02]  /*13d50*/  IMAD.SHL.U32 R9, R9, 0x2, RZ ;  /* 0x0000000209097824 */ /* 0x000fe400078e00ff */
[----:B------:R-:W-:Y:S02]  /*13d60*/  IMAD.MOV.U32 R6, RZ, RZ, R8 ;  /* 0x000000ffff067224 */ /* 0x000fe400078e0008 */
[----:B------:R-:W-:Y:S01]  /*13d70*/  IMAD.MOV.U32 R4, RZ, RZ, R10 ;  /* 0x000000ffff047224 */ /* 0x000fe200078e000a */
[----:B------:R-:W-:-:S02]  /*13d80*/  WARPGROUP.DEPBAR.LE gsb0, 0x0 ;  /* 0x00008000000079c5 */ /* 0x000fc40000010000 */
[----:B------:R-:W-:-:S06]  /*13d90*/  WARPGROUP.ARRIVE ;  /* 0x00000000000079c5 */ /* 0x000fcc0000000000 */
[----:B------:R-:W-:Y:S03]  /*13da0*/  HGMMA.64x128x16.F32 R24, gdesc[UR56].tnspA, R24, gsb0 ;  /* 0x21e00000381879f0 */ /* 0x000fe60008000818 */
[----:B------:R-:W-:Y:S02]  /*13db0*/  WARPGROUP.DEPBAR.LE gsb0, 0x0 ;  /* 0x00008000000079c5 */ /* 0x000fe40000010000 */
[----:B-1----:R-:W-:Y:S05]  /*13dc0*/  @P0 BRA `(.L_x_1) ;  /* 0xffffff3c00980947 */ /* 0x002fea000383ffff */
[----:B-----5:R-:W2:Y:S01]  /*13dd0*/  LDL.LU R2, [R1+0x90] ;  /* 0x0000900001027983 */ /* 0x020ea20000300800 */
[----:B------:R-:W-:Y:S01]  /*13de0*/  F2FP.F16.F32.PACK_AB R219, R87, R215 ;  /* 0x000000d757db723e */ /* 0x000fe200000000ff */
[----:B------:R-:W-:Y:S02]  /*13df0*/  IMAD.MOV.U32 R9, RZ, RZ, R217 ;  /* 0x000000ffff097224 */ /* 0x000fe400078e00d9 */
[----:B------:R-:W3:Y:S01]  /*13e00*/  LDL.LU R3, [R1+0x8c] ;  /* 0x00008c0001037983 */ /* 0x000ee20000300800 */
[----:B------:R-:W-:Y:S01]  /*13e10*/  F2FP.F16.F32.PACK_AB R218, R85, R213 ;  /* 0x000000d555da723e */ /* 0x000fe200000000ff */
[----:B------:R-:W-:Y:S02]  /*13e20*/  IMAD.MOV.U32 R5, RZ, RZ, R216 ;  /* 0x000000ffff057224 */ /* 0x000fe400078e00d8 */
[----:B------:R-:W4:Y:S01]  /*13e30*/  LDL.LU R0, [R1+0x84] ;  /* 0x0000840001007983 */ /* 0x000f220000300800 */
[----:B------:R-:W-:Y:S01]  /*13e40*/  F2FP.F16.F32.PACK_AB R217, R151, R22 ;  /* 0x0000001697d9723e */ /* 0x000fe200000000ff */
[----:B------:R-:W-:-:S02]  /*13e50*/  IMAD.MOV.U32 R8, RZ, RZ, R23 ;  /* 0x000000ffff087224 */ /* 0x000fc400078e0017 */
[----:B------:R-:W2:Y:S01]  /*13e60*/  LDL.LU R87, [R1+0xc0] ;  /* 0x0000c00001577983 */ /* 0x000ea20000300800 */
[----:B------:R-:W-:-:S03]  /*13e70*/  F2FP.F16.F32.PACK_AB R216, R149, R21 ;  /* 0x0000001595d8723e */ /* 0x000fc600000000ff */
[----:B------:R-:W3:Y:S01]  /*13e80*/  LDL.LU R215, [R1+0x98] ;  /* 0x0000980001d77983 */ /* 0x000ee20000300800 */
[----:B------:R-:W-:-:S03]  /*13e90*/  F2FP.F16.F32.PACK_AB R23, R86, R214 ;  /* 0x000000d65617723e */ /* 0x000fc600000000ff */
[----:B------:R-:W4:Y:S04]  /*13ea0*/  LDL.LU R85, [R1+0xbc] ;  /* 0x0000bc0001557983 */ /* 0x000f280000300800 */
[----:B------:R-:W3:Y:S01]  /*13eb0*/  LDL.LU R213, [R1+0x94] ;  /* 0x0000940001d57983 */ /* 0x000ee20000300800 */
[----:B------:R-:W-:-:S03]  /*13ec0*/  F2FP.F16.F32.PACK_AB R22, R84, R212 ;  /* 0x000000d45416723e */ /* 0x000fc600000000ff */
[----:B------:R-:W3:Y:S04]  /*13ed0*/  LDL.LU R151, [R1+0x9c] ;  /* 0x00009c0001977983 */ /* 0x000ee80000300800 */
[----:B------:R-:W2:Y:S01]  /*13ee0*/  LDL.LU R149, [R1+0xa0] ;  /* 0x0000a00001957983 */ /* 0x000ea20000300800 */
[----:B------:R-:W-:-:S03]  /*13ef0*/  F2FP.F16.F32.PACK_AB R21, R150, R20 ;  /* 0x000000149615723e */ /* 0x000fc600000000ff */
[----:B------:R-:W3:Y:S01]  /*13f00*/  LDL.LU R86, [R1+0xc8] ;  /* 0x0000c80001567983 */ /* 0x000ee20000300800 */
[----:B------:R-:W-:-:S03]  /*13f10*/  F2FP.F16.F32.PACK_AB R20, R148, R11 ;  /* 0x0000000b9414723e */ /* 0x000fc600000000ff */
[----:B------:R-:W2:Y:S01]  /*13f20*/  LDL.LU R214, [R1+0xa8] ;  /* 0x0000a80001d67983 */ /* 0x000ea20000300800 */
[----:B------:R-:W-:-:S03]  /*13f30*/  F2FP.F16.F32.PACK_AB R11, R83, R211 ;  /* 0x000000d3530b723e */ /* 0x000fc600000000ff */
[----:B------:R-:W2:Y:S04]  /*13f40*/  LDL.LU R84, [R1+0xb4] ;  /* 0x0000b40001547983 */ /* 0x000ea80000300800 */
[----:B------:R-:W2:Y:S04]  /*13f50*/  LDL.LU R212, [R1+0xa4] ;  /* 0x0000a40001d47983 */ /* 0x000ea80000300800 */
[----:B------:R-:W2:Y:S04]  /*13f60*/  LDL.LU R150, [R1+0xac] ;  /* 0x0000ac0001967983 */ /* 0x000ea80000300800 */
[----:B------:R-:W2:Y:S04]  /*13f70*/  LDL.LU R148, [R1+0xb0] ;  /* 0x0000b00001947983 */ /* 0x000ea80000300800 */
[----:B------:R-:W2:Y:S04]  /*13f80*/  LDL.LU R83, [R1+0xd0] ;  /* 0x0000d00001537983 */ /* 0x000ea80000300800 */
[----:B------:R-:W2:Y:S01]  /*13f90*/  LDL.LU R211, [R1+0xb8] ;  /* 0x0000b80001d37983 */ /* 0x000ea20000300800 */
[----:B------:R-:W-:-:S03]  /*13fa0*/  F2FP.F16.F32.PACK_AB R10, R81, R209 ;  /* 0x000000d1510a723e */ /* 0x000fc600000000ff */
[----:B------:R-:W2:Y:S04]  /*13fb0*/  LDL.LU R81, [R1+0xcc] ;  /* 0x0000cc0001517983 */ /* 0x000ea80000300800 */
[----:B------:R-:W2:Y:S01]  /*13fc0*/  LDL.LU R209, [R1+0xc4] ;  /* 0x0000c40001d17983 */ /* 0x000ea20000300800 */
[----:B------:R-:W-:Y:S01]  /*13fd0*/  F2FP.F16.F32.PACK_AB R9, R147, R9 ;  /* 0x000000099309723e */ /* 0x000fe200000000ff */
[----:B------:R-:W-:Y:S01]  /*13fe0*/  IMAD.MOV.U32 R147, RZ, RZ, R5 ;  /* 0x000000ffff937224 */ /* 0x000fe200078e0005 */
[----:B------:R-:W-:Y:S02]  /*13ff0*/  F2FP.F16.F32.PACK_AB R5, R146, R19 ;  /* 0x000000139205723e */ /* 0x000fe400000000ff */
[----:B------:R-:W-:Y:S02]  /*14000*/  F2FP.F16.F32.PACK_AB R19, R79, R207 ;  /* 0x000000cf4f13723e */ /* 0x000fe400000000ff */
[----:B------:R-:W-:-:S02]  /*14010*/  F2FP.F16.F32.PACK_AB R79, R78, R206 ;  /* 0x000000ce4e4f723e */ /* 0x000fc400000000ff */
[----:B------:R-:W-:Y:S02]  /*14020*/  F2FP.F16.F32.PACK_AB R78, R76, R204 ;  /* 0x000000cc4c4e723e */ /* 0x000fe400000000ff */
[----:B------:R-:W-:Y:S02]  /*14030*/  F2FP.F16.F32.PACK_AB R7, R82, R210 ;  /* 0x000000d25207723e */ /* 0x000fe400000000ff */
[----:B------:R-:W-:Y:S02]  /*14040*/  F2FP.F16.F32.PACK_AB R82, R73, R201 ;  /* 0x000000c94952723e */ /* 0x000fe400000000ff */
        /* <DEDUP_REMOVED lines=19> */
[----:B----4-:R-:W-:Y:S02]  /*14180*/  F2FP.F16.F32.PACK_AB R85, R135, R85 ;  /* 0x000000558755723e */ /* 0x010fe400000000ff */
[----:B------:R-:W-:-:S02]  /*14190*/  F2FP.F16.F32.PACK_AB R135, R67, R195 ;  /* 0x000000c34387723e */ /* 0x000fc400000000ff */
[----:B------:R-:W-:Y:S02]  /*141a0*/  F2FP.F16.F32.PACK_AB R67, R66, R194 ;  /* 0x000000c24243723e */ /* 0x000fe400000000ff */
[----:B------:R-:W-:Y:S02]  /*141b0*/  F2FP.F16.F32.PACK_AB R66, R64, R192 ;  /* 0x000000c04042723e */ /* 0x000fe400000000ff */
[----:B---3--:R-:W-:Y:S02]  /*141c0*/  F2FP.F16.F32.PACK_AB R73, R138, R86 ;  /* 0x000000568a49723e */ /* 0x008fe400000000ff */
[----:B------:R-:W-:Y:S02]  /*141d0*/  F2FP.F16.F32.PACK_AB R86, R69, R197 ;  /* 0x000000c54556723e */ /* 0x000fe400000000ff */
[----:B--2---:R-:W-:Y:S02]  /*141e0*/  F2FP.F16.F32.PACK_AB R84, R133, R84 ;  /* 0x000000548554723e */ /* 0x004fe400000000ff */
        /* <DEDUP_REMOVED lines=84> */
[----:B------:R-:W-:-:S07]  /*14730*/  F2FP.F16.F32.PACK_AB R36, R88, R15 ;  /* 0x0000000f5824723e */ /* 0x000fce00000000ff */
.L_x_0:
[----:B------:R-:W0:Y:S01]  /*14740*/  S2R R15, SR_TID.X ;  /* 0x00000000000f7919 */ /* 0x000e220000002100 */
[C---:B------:R-:W-:Y:S01]  /*14750*/  VIADD R0, R12.reuse, 0x1 ;  /* 0x000000010c007836 */ /* 0x040fe20000000000 */
[----:B------:R-:W-:Y:S01]  /*14760*/  ULDC UR5, c[0x0][0x22c] ;  /* 0x00008b0000057ab9 */ /* 0x000fe20000000800 */
[----:B------:R-:W-:Y:S01]  /*14770*/  VIADD R24, R12, 0x2 ;  /* 0x000000020c187836 */ /* 0x000fe20000000000 */
[----:B------:R-:W-:Y:S01]  /*14780*/  ULDC.64 UR8, c[0x0][0x228] ;  /* 0x00008a0000087ab9 */ /* 0x000fe20000000a00 */
[----:B------:R-:W-:Y:S01]  /*14790*/  ULDC.64 UR26, c[0x0][0x228] ;  /* 0x00008a00001a7ab9 */ /* 0x000fe20000000a00 */
[----:B------:R-:W-:Y:S01]  /*147a0*/  ISETP.GE.AND P3, PT, R0, UR5, PT ;  /* 0x0000000500007c0c */ /* 0x000fe2000bf66270 */
[----:B------:R-:W-:Y:S01]  /*147b0*/  ULDC UR5, c[0x0][0x22c] ;  /* 0x00008b0000057ab9 */ /* 0x000fe20000000800 */
[----:B------:R-:W-:Y:S01]  /*147c0*/  ISETP.GE.AND P4, PT, R13, UR8, PT ;  /* 0x000000080d007c0c */ /* 0x000fe2000bf86270 */
[----:B------:R-:W-:Y:S01]  /*147d0*/  ULDC UR28, c[0x0][0x248] ;  /* 0x00009200001c7ab9 */ /* 0x000fe20000000800 */
[----:B------:R-:W-:Y:S01]  /*147e0*/  ISETP.GE.AND P1, PT, R24, UR5, PT ;  /* 0x0000000518007c0c */ /* 0x000fe2000bf26270 */
[----:B------:R-:W-:Y:S01]  /*147f0*/  VIADD R24, R12, 0x3 ;  /* 0x000000030c187836 */ /* 0x000fe20000000000 */
[----:B------:R-:W-:Y:S01]  /*14800*/  ULDC UR5, c[0x0][0x22c] ;  /* 0x00008b0000057ab9 */ /* 0x000fe20000000800 */
[----:B------:R-:W-:Y:S01]  /*14810*/  ULDC.64 UR24, c[0x0][0x228] ;  /* 0x00008a0000187ab9 */ /* 0x000fe20000000a00 */
[----:B------:R-:W-:Y:S01]  /*14820*/  ULDC.64 UR22, c[0x0][0x228] ;  /* 0x00008a0000167ab9 */ /* 0x000fe20000000a00 */
[----:B------:R-:W-:Y:S01]  /*14830*/  ULDC.64 UR20, c[0x0][0x228] ;  /* 0x00008a0000147ab9 */ /* 0x000fe20000000a00 */
[----:B------:R-:W-:Y:S01]  /*14840*/  ISETP.GE.AND P2, PT, R24, UR5, PT ;  /* 0x0000000518007c0c */ /* 0x000fe2000bf46270 */
[----:B------:R-:W-:Y:S01]  /*14850*/  VIADD R24, R12, 0x4 ;  /* 0x000000040c187836 */ /* 0x000fe20000000000 */
[----:B------:R-:W-:Y:S01]  /*14860*/  ULDC UR5, c[0x0][0x22c] ;  /* 0x00008b0000057ab9 */ /* 0x000fe20000000800 */
[----:B------:R-:W-:Y:S01]  /*14870*/  ULDC.64 UR18, c[0x0][0x228] ;  /* 0x00008a0000127ab9 */ /* 0x000fe20000000a00 */
[----:B------:R-:W-:Y:S01]  /*14880*/  ULDC.64 UR16, c[0x0][0x228] ;  /* 0x00008a0000107ab9 */ /* 0x000fe20000000a00 */
[----:B------:R-:W-:Y:S01]  /*14890*/  ULDC.64 UR14, c[0x0][0x228] ;  /* 0x00008a00000e7ab9 */ /* 0x000fe20000000a00 */
[----:B------:R-:W-:Y:S01]  /*148a0*/  BAR.SYNC.DEFER_BLOCKING 0x0 ;  /* 0x0000000000007b1d */ /* 0x000fe20000010000 */
[----:B------:R-:W-:-:S05]  /*148b0*/  ISETP.GE.AND P0, PT, R24, UR5, PT ;  /* 0x0000000518007c0c */ /* 0x000fca000bf06270 */
[----:B------:R-:W-:Y:S01]  /*148c0*/  ULDC.64 UR12, c[0x0][0x228] ;  /* 0x00008a00000c7ab9 */ /* 0x000fe20000000a00 */
[----:B------:R-:W-:Y:S01]  /*148d0*/  ULDC.64 UR10, c[0x0][0x228] ;  /* 0x00008a00000a7ab9 */ /* 0x000fe20000000a00 */
[C---:B0-----:R-:W-:Y:S02]  /*148e0*/  IMAD.SHL.U32 R2, R15.reuse, 0x40, RZ ;  /* 0x000000400f027824 */ /* 0x041fe400078e00ff */
[----:B------:R-:W-:-:S03]  /*148f0*/  IMAD.SHL.U32 R0, R15, 0x10, RZ ;  /* 0x000000100f007824 */ /* 0x000fc600078e00ff */
[----:B------:R-:W-:Y:S01]  /*14900*/  LOP3.LUT R3, R2, 0x400, RZ, 0xc0, !PT ;  /* 0x0000040002037812 */ /* 0x000fe200078ec0ff */
[----:B------:R-:W-:Y:S01]  /*14910*/  IMAD.SHL.U32 R2, R15, 0x8, RZ ;  /* 0x000000080f027824 */ /* 0x000fe200078e00ff */
[----:B------:R-:W-:-:S04]  /*14920*/  LOP3.LUT R0, R0, 0xf0, RZ, 0xc0, !PT ;  /* 0x000000f000007812 */ /* 0x000fc800078ec0ff */
[----:B------:R-:W-:Y:S02]  /*14930*/  IADD3 R3, R3, UR4, R0 ;  /* 0x0000000403037c10 */ /* 0x000fe4000fffe000 */
[----:B------:R-:W-:Y:S02]  /*14940*/  LOP3.LUT R2, R2, 0x300, RZ, 0xc0, !PT ;  /* 0x0000030002027812 */ /* 0x000fe400078ec0ff */
[----:B------:R-:W-:-:S03]  /*14950*/  LOP3.LUT R0, R15, 0x7f, RZ, 0xc0, !PT ;  /* 0x0000007f0f007812 */ /* 0x000fc600078ec0ff */
[----:B------:R-:W-:Y:S01]  /*14960*/  IMAD.IADD R15, R2, 0x1, R3 ;  /* 0x00000001020f7824 */ /* 0x000fe200078e0203 */
[----:B------:R-:W-:Y:S01]  /*14970*/  LEA R0, R0, UR4, 0x4 ;  /* 0x0000000400007c11 */ /* 0x000fe2000f8e20ff */
[----:B------:R-:W0:Y:S01]  /*14980*/  LDC R2, c[0x0][0x244] ;  /* 0x00009100ff027b82 */ /* 0x000e220000000800 */
[----:B------:R-:W-:Y:S02]  /*14990*/  ULDC.64 UR4, c[0x0][0x220] ;  /* 0x0000880000047ab9 */ /* 0x000fe40000000a00 */
[----:B------:R-:W-:Y:S05]  /*149a0*/  STSM.16.M88.4 [R15], R36 ;  /* 0x000000240f007844 */ /* 0x000fea0000000200 */
[----:B------:R-:W-:Y:S01]  /*149b0*/  BAR.SYNC.DEFER_BLOCKING 0x0 ;  /* 0x0000000000007b1d */ /* 0x000fe20000010000 */
[----:B0-----:R-:W-:-:S05]  /*149c0*/  IMAD R3, R13, R2, RZ ;  /* 0x000000020d037224 */ /* 0x001fca00078e02ff */
[----:B------:R-:W0:Y:S02]  /*149d0*/  LDS.128 R24, [R0] ;  /* 0x0000000000187984 */ /* 0x000e240000000c00 */
[----:B------:R-:W-:Y:S06]  /*149e0*/  BAR.SYNC.DEFER_BLOCKING 0x0 ;  /* 0x0000000000007b1d */ /* 0x000fec0000010000 */
[----:B------:R-:W-:Y:S02]  /*149f0*/  STSM.16.M88.4 [R15], R40 ;  /* 0x000000280f007844 */ /* 0x000fe40000000200 */
[----:B------:R-:W-:Y:S06]  /*14a00*/  BAR.SYNC.DEFER_BLOCKING 0x0 ;  /* 0x0000000000007b1d */ /* 0x000fec0000010000 */
[----:B------:R-:W1:Y:S02]  /*14a10*/  LDS.128 R28, [R0] ;  /* 0x00000000001c7984 */ /* 0x000e640000000c00 */
[----:B------:R-:W-:Y:S06]  /*14a20*/  BAR.SYNC.DEFER_BLOCKING 0x0 ;  /* 0x0000000000007b1d */ /* 0x000fec0000010000 */
[----:B------:R-:W-:Y:S02]  /*14a30*/  STSM.16.M88.4 [R15], R148 ;  /* 0x000000940f007844 */ /* 0x000fe40000000200 */
[----:B------:R-:W-:Y:S06]  /*14a40*/  BAR.SYNC.DEFER_BLOCKING 0x0 ;  /* 0x0000000000007b1d */ /* 0x000fec0000010000 */
[----:B------:R-:W-:Y:S02]  /*14a50*/  LDS.128 R32, [R0] ;  /* 0x0000000000207984 */ /* 0x000fe40000000c00 */
        /* <DEDUP_REMOVED lines=11> */
[----:B------:R-:W2:Y:S02]  /*14b10*/  LDS.128 R88, [R0] ;  /* 0x0000000000587984 */ /* 0x000ea40000000c00 */
[----:B------:R-:W-:Y:S06]  /*14b20*/  BAR.SYNC.DEFER_BLOCKING 0x0 ;  /* 0x0000000000007b1d */ /* 0x000fec0000010000 */
[----:B------:R-:W-:Y:S02]  /*14b30*/  STSM.16.M88.4 [R15], R104 ;  /* 0x000000680f007844 */ /* 0x000fe40000000200 */
[----:B------:R-:W-:Y:S06]  /*14b40*/  BAR.SYNC.DEFER_BLOCKING 0x0 ;  /* 0x0000000000007b1d */ /* 0x000fec0000010000 */
[----:B------:R-:W3:Y:S02]  /*14b50*/  LDS.128 R92, [R0] ;  /* 0x00000000005c7984 */ /* 0x000ee40000000c00 */
[----:B------:R-:W-:Y:S06]  /*14b60*/  BAR.SYNC.DEFER_BLOCKING 0x0 ;  /* 0x0000000000007b1d */ /* 0x000fec0000010000 */
[----:B------:R-:W-:Y:S02]  /*14b70*/  STSM.16.M88.4 [R15], R140 ;  /* 0x0000008c0f007844 */ /* 0x000fe40000000200 */
[----:B------:R-:W-:Y:S06]  /*14b80*/  BAR.SYNC.DEFER_BLOCKING 0x0 ;  /* 0x0000000000007b1d */ /* 0x000fec0000010000 */
[----:B------:R-:W4:Y:S02]  /*14b90*/  LDS.128 R96, [R0] ;  /* 0x0000000000607984 */ /* 0x000f240000000c00 */
[----:B------:R-:W-:Y:S06]  /*14ba0*/  BAR.SYNC.DEFER_BLOCKING 0x0 ;  /* 0x0000000000007b1d */ /* 0x000fec0000010000 */
[----:B------:R-:W-:Y:S02]  /*14bb0*/  STSM.16.M88.4 [R15], R136 ;  /* 0x000000880f007844 */ /* 0x000fe40000000200 */
[----:B------:R-:W-:Y:S06]  /*14bc0*/  BAR.SYNC.DEFER_BLOCKING 0x0 ;  /* 0x0000000000007b1d */ /* 0x000fec0000010000 */
[----:B------:R-:W5:Y:S02]  /*14bd0*/  LDS.128 R100, [R0] ;  /* 0x0000000000647984 */ /* 0x000f640000000c00 */
[----:B------:R-:W-:Y:S06]  /*14be0*/  BAR.SYNC.DEFER_BLOCKING 0x0 ;  /* 0x0000000000007b1d */ /* 0x000fec0000010000 */
[----:B------:R-:W-:Y:S02]  /*14bf0*/  STSM.16.M88.4 [R15], R108 ;  /* 0x0000006c0f007844 */ /* 0x000fe40000000200 */
[----:B------:R-:W-:Y:S06]  /*14c00*/  BAR.SYNC.DEFER_BLOCKING 0x0 ;  /* 0x0000000000007b1d */ /* 0x000fec0000010000 */
[----:B------:R-:W5:Y:S02]  /*14c10*/  LDS.128 R104, [R0] ;  /* 0x0000000000687984 */ /* 0x000f640000000c00 */
[----:B------:R-:W-:Y:S06]  /*14c20*/  BAR.SYNC.DEFER_BLOCKING 0x0 ;  /* 0x0000000000007b1d */ /* 0x000fec0000010000 */
[----:B------:R-:W-:Y:S02]  /*14c30*/  STSM.16.M88.4 [R15], R44 ;  /* 0x0000002c0f007844 */ /* 0x000fe40000000200 */
[----:B------:R-:W-:Y:S06]  /*14c40*/  BAR.SYNC.DEFER_BLOCKING 0x0 ;  /* 0x0000000000007b1d */ /* 0x000fec0000010000 */
[----:B------:R-:W-:Y:S02]  /*14c50*/  LDS.128 R140, [R0] ;  /* 0x00000000008c7984 */ /* 0x000fe40000000c00 */
        /* <DEDUP_REMOVED lines=61> */
[----:B------:R0:W-:Y:S02]  /*15030*/  STSM.16.M88.4 [R15], R76 ;  /* 0x0000004c0f007844 */ /* 0x0001e40000000200 */
[----:B------:R-:W-:Y:S01]  /*15040*/  BAR.SYNC.DEFER_BLOCKING 0x0 ;  /* 0x0000000000007b1d */ /* 0x000fe20000010000 */
[----:B0-----:R-:W-:Y:S01]  /*15050*/  IMAD R76, R2, 0x80, R3 ;  /* 0x00000080024c7824 */ /* 0x001fe200078e0203 */
[----:B------:R-:W-:-:S04]  /*15060*/  LEA R2, P6, R3, UR4, 0x1 ;  /* 0x0000000403027c11 */ /* 0x000fc8000f8c08ff */
[----:B------:R-:W-:Y:S02]  /*15070*/  LEA.HI.X.SX32 R3, R3, UR5, 0x1, P6 ;  /* 0x0000000503037c11 */ /* 0x000fe4000b0f0eff */
[C---:B------:R-:W-:Y:S01]  /*15080*/  ISETP.GE.AND P6, PT, R12.reuse, UR9, PT ;  /* 0x000000090c007c0c */ /* 0x040fe2000bfc6270 */
[----:B------:R-:W-:Y:S02]  /*15090*/  ULDC.64 UR8, c[0x0][0x228] ;  /* 0x00008a0000087ab9 */ /* 0x000fe40000000a00 */
[----:B------:R-:W-:Y:S01]  /*150a0*/  ISETP.LT.AND P4, PT, R12, UR9, !P4 ;  /* 0x000000090c007c0c */ /* 0x000fe2000e781270 */
[----:B------:R-:W0:Y:S01]  /*150b0*/  LDS.128 R132, [R0] ;  /* 0x0000000000847984 */ /* 0x000e220000000c00 */
[----:B------:R-:W-:Y:S01]  /*150c0*/  BAR.SYNC.DEFER_BLOCKING 0x0 ;  /* 0x0000000000007b1d */ /* 0x000fe20000010000 */
[----:B------:R-:W-:-:S05]  /*150d0*/  ISETP.LT.AND P6, PT, R14, UR26, !P6 ;  /* 0x0000001a0e007c0c */ /* 0x000fca000f7c1270 */
[----:B------:R-:W-:Y:S02]  /*150e0*/  STSM.16.M88.4 [R15], R16 ;  /* 0x000000100f007844 */ /* 0x000fe40000000200 */
[----:B------:R-:W-:Y:S06]  /*150f0*/  BAR.SYNC.DEFER_BLOCKING 0x0 ;  /* 0x0000000000007b1d */ /* 0x000fec0000010000 */
[----:B------:R-:W0:Y:S02]  /*15100*/  LDS.128 R72, [R0] ;  /* 0x0000000000487984 */ /* 0x000e240000000c00 */
[----:B------:R-:W-:Y:S06]  /*15110*/  BAR.SYNC.DEFER_BLOCKING 0x0 ;  /* 0x0000000000007b1d */ /* 0x000fec0000010000 */
[----:B------:R-:W-:Y:S02]  /*15120*/  STSM.16.M88.4 [R15], R4 ;  /* 0x000000040f007844 */ /* 0x000fe40000000200 */
[----:B------:R-:W-:Y:S06]  /*15130*/  BAR.SYNC.DEFER_BLOCKING 0x0 ;  /* 0x0000000000007b1d */ /* 0x000fec0000010000 */
[----:B------:R-:W0:Y:S02]  /*15140*/  LDS.128 R80, [R0] ;  /* 0x0000000000507984 */ /* 0x000e240000000c00 */
[----:B------:R-:W-:Y:S06]  /*15150*/  BAR.SYNC.DEFER_BLOCKING 0x0 ;  /* 0x0000000000007b1d */ /* 0x000fec0000010000 */
[----:B------:R1:W-:Y:S02]  /*15160*/  STSM.16.M88.4 [R15], R8 ;  /* 0x000000080f007844 */ /* 0x0003e40000000200 */
[----:B------:R-:W-:Y:S01]  /*15170*/  BAR.SYNC.DEFER_BLOCKING 0x0 ;  /* 0x0000000000007b1d */ /* 0x000fe20000010000 */
[----:B-1----:R-:W-:-:S05]  /*15180*/  LEA R8, P5, R76, UR4, 0x1 ;  /* 0x000000044c087c11 */ /* 0x002fca000f8a08ff */
[----:B------:R-:W-:Y:S01]  /*15190*/  ULDC UR4, c[0x0][0x22c] ;  /* 0x00008b0000047ab9 */ /* 0x000fe20000000800 */
[----:B------:R-:W-:Y:S02]  /*151a0*/  LEA.HI.X.SX32 R9, R76, UR5, 0x1, P5 ;  /* 0x000000054c097c11 */ /* 0x000fe4000a8f0eff */
[----:B------:R-:W-:Y:S02]  /*151b0*/  ISETP.LT.AND P5, PT, R13, UR24, !P3 ;  /* 0x000000180d007c0c */ /* 0x000fe4000dfa1270 */
[----:B------:R-:W-:Y:S01]  /*151c0*/  ISETP.LT.AND P3, PT, R14, UR22, !P3 ;  /* 0x000000160e007c0c */ /* 0x000fe2000df61270 */
[----:B------:R-:W1:Y:S01]  /*151d0*/  LDS.128 R16, [R0] ;  /* 0x0000000000107984 */ /* 0x000e620000000c00 */
[----:B------:R-:W-:Y:S06]  /*151e0*/  BAR.SYNC.DEFER_BLOCKING 0x0 ;  /* 0x0000000000007b1d */ /* 0x000fec0000010000 */
[----:B------:R2:W-:Y:S02]  /*151f0*/  STSM.16.M88.4 [R15], R20 ;  /* 0x000000140f007844 */ /* 0x0005e40000000200 */
[----:B------:R-:W-:Y:S01]  /*15200*/  BAR.SYNC.DEFER_BLOCKING 0x0 ;  /* 0x0000000000007b1d */ /* 0x000fe20000010000 */
[----:B--2---:R-:W-:Y:S01]  /*15210*/  IMAD R21, R12, UR28, RZ ;  /* 0x0000001c0c157c24 */ /* 0x004fe2000f8e02ff */
[----:B------:R-:W-:Y:S01]  /*15220*/  PRMT R23, R24, 0x7632, R23 ;  /* 0x0000763218177816 */ /* 0x000fe20000000017 */
[----:B------:R-:W-:-:S02]  /*15230*/  VIADD R22, R12, 0x5 ;  /* 0x000000050c167836 */ /* 0x000fc40000000000 */
[C---:B------:R-:W-:Y:S01]  /*15240*/  IMAD.WIDE R10, R21.reuse, 0x2, R2 ;  /* 0x00000002150a7825 */ /* 0x040fe200078e0202 */
[----:B------:R-:W2:Y:S02]  /*15250*/  LDS.128 R4, [R0] ;  /* 0x0000000000047984 */ /* 0x000ea40000000c00 */
[----:B------:R-:W-:Y:S06]  /*15260*/  BAR.SYNC.DEFER_BLOCKING 0x0 ;  /* 0x0000000000007b1d */ /* 0x000fec0000010000 */
[----:B------:R3:W-:Y:S02]  /*15270*/  STSM.16.M88.4 [R15], R216 ;  /* 0x000000d80f007844 */ /* 0x0007e40000000200 */
[----:B------:R-:W-:Y:S01]  /*15280*/  BAR.SYNC.DEFER_BLOCKING 0x0 ;  /* 0x0000000000007b1d */ /* 0x000fe20000010000 */
[----:B---3--:R-:W-:-:S02]  /*15290*/  VIADD R15, R21, UR28 ;  /* 0x0000001c150f7c36 */ /* 0x008fc40008000000 */
[----:B------:R-:W-:-:S04]  /*152a0*/  IMAD.WIDE R20, R21, 0x2, R8 ;  /* 0x0000000215147825 */ /* 0x000fc800078e0208 */
[----:B------:R-:W-:-:S04]  /*152b0*/  IMAD.WIDE R76, R15, 0x2, R8 ;  /* 0x000000020f4c7825 */ /* 0x000fc800078e0208 */
[----:B------:R-:W-:Y:S01]  /*152c0*/  VIADD R79, R15, UR28 ;  /* 0x0000001c0f4f7c36 */ /* 0x000fe20008000000 */
[----:B------:R3:W-:Y:S01]  /*152d0*/  @P4 STG.E.U16 desc[UR6][R10.64], R24 ;  /* 0x000000180a004986 */ /* 0x0007e2000c101506 */
[----:B------:R-:W-:Y:S01]  /*152e0*/  ISETP.GE.AND P4, PT, R22, UR4, PT ;  /* 0x0000000416007c0c */ /* 0x000fe2000bf86270 */
[----:B------:R-:W-:Y:S02]  /*152f0*/  ULDC UR4, c[0x0][0x22c] ;  /* 0x00008b0000047ab9 */ /* 0x000fe40000000800 */
[----:B------:R4:W-:Y:S01]  /*15300*/  @P6 STG.E.U16 desc[UR6][R20.64], R23 ;  /* 0x0000001714006986 */ /* 0x0009e2000c101506 */
[----:B------:R-:W-:Y:S02]  /*15310*/  ISETP.LT.AND P6, PT, R13, UR20, !P1 ;  /* 0x000000140d007c0c */ /* 0x000fe4000cfc1270 */
[----:B------:R-:W-:Y:S01]  /*15320*/  ISETP.LT.AND P1, PT, R14, UR18, !P1 ;  /* 0x000000120e007c0c */ /* 0x000fe2000cf21270 */
[----:B------:R-:W-:Y:S01]  /*15330*/  ULDC UR18, c[0x0][0x228] ;  /* 0x00008a0000127ab9 */ /* 0x000fe20000000800 */
[----:B---3--:R-:W-:Y:S01]  /*15340*/  PRMT R11, R28, 0x7632, R11 ;  /* 0x000076321c0b7816 */ /* 0x008fe2000000000b */
[----:B----4-:R-:W-:-:S04]  /*15350*/  IMAD.WIDE R22, R15, 0x2, R2 ;  /* 0x000000020f167825 */ /* 0x010fc800078e0202 */
[----:B------:R-:W-:Y:S01]  /*15360*/  IMAD.WIDE R20, R79, 0x2, R8 ;  /* 0x000000024f147825 */ /* 0x000fe200078e0208 */
[----:B------:R3:W-:Y:S03]  /*15370*/  @P5 STG.E.U16 desc[UR6][R22.64], R28 ;  /* 0x0000001c16005986 */ /* 0x0007e6000c101506 */
[----:B------:R-:W-:Y:S01]  /*15380*/  VIADD R15, R12, 0x6 ;  /* 0x000000060c0f7836 */ /* 0x000fe20000000000 */
[----:B------:R4:W-:Y:S01]  /*15390*/  @P3 STG.E.U16 desc[UR6][R76.64], R11 ;  /* 0x0000000b4c003986 */ /* 0x0009e2000c101506 */
[----:B------:R-:W-:Y:S01]  /*153a0*/  ISETP.LT.AND P3, PT, R13, UR16, !P2 ;  /* 0x000000100d007c0c */ /* 0x000fe2000d761270 */
[----:B------:R-:W-:Y:S01]  /*153b0*/  ULDC UR16, c[0x0][0x228] ;  /* 0x00008a0000107ab9 */ /* 0x000fe20000000800 */
[----:B------:R-:W-:Y:S01]  /*153c0*/  ISETP.LT.AND P2, PT, R14, UR14, !P2 ;  /* 0x0000000e0e007c0c */ /* 0x000fe2000d741270 */
[----:B------:R-:W-:Y:S01]  /*153d0*/  ULDC UR14, c[0x0][0x228] ;  /* 0x00008a00000e7ab9 */ /* 0x000fe20000000800 */
[----:B------:R-:W-:Y:S01]  /*153e0*/  ISETP.GE.AND P5, PT, R15, UR4, PT ;  /* 0x000000040f007c0c */ /* 0x000fe2000bfa6270 */
[----:B------:R-:W-:Y:S01]  /*153f0*/  VIADD R15, R12, 0x7 ;  /* 0x000000070c0f7836 */ /* 0x000fe20000000000 */
[----:B------:R-:W-:Y:S01]  /*15400*/  ULDC UR4, c[0x0][0x22c] ;  /* 0x00008b0000047ab9 */ /* 0x000fe20000000800 */
[----:B---3--:R-:W-:-:S02]  /*15410*/  PRMT R23, R25, 0x7632, R23 ;  /* 0x0000763219177816 */ /* 0x008fc40000000017 */
[----:B------:R-:W-:Y:S01]  /*15420*/  PRMT R28, R88, 0x7632, R28 ;  /* 0x00007632581c7816 */ /* 0x000fe2000000001c */
[----:B----4-:R-:W-:-:S04]  /*15430*/  IMAD.WIDE R10, R79, 0x2, R2 ;  /* 0x000000024f0a7825 */ /* 0x010fc800078e0202 */
[----:B------:R-:W-:Y:S01]  /*15440*/  VIADD R79, R79, UR28 ;  /* 0x0000001c4f4f7c36 */ /* 0x000fe20008000000 */
[----:B------:R3:W-:Y:S01]  /*15450*/  @P6 STG.E.U16 desc[UR6][R10.64], R25 ;  /* 0x000000190a006986 */ /* 0x0007e2000c101506 */
[----:B------:R-:W-:Y:S01]  /*15460*/  ISETP.LT.AND P6, PT, R13, UR12, !P0 ;  /* 0x0000000c0d007c0c */ /* 0x000fe2000c7c1270 */
[----:B------:R-:W-:Y:S01]  /*15470*/  ULDC UR12, c[0x0][0x228] ;  /* 0x00008a00000c7ab9 */ /* 0x000fe20000000800 */
[----:B------:R-:W-:Y:S01]  /*15480*/  ISETP.LT.AND P0, PT, R14, UR10, !P0 ;  /* 0x0000000a0e007c0c */ /* 0x000fe2000c701270 */
[----:B------:R4:W-:Y:S01]  /*15490*/  @P1 STG.E.U16 desc[UR6][R20.64], R23 ;  /* 0x0000001714001986 */ /* 0x0009e2000c101506 */
[----:B------:R-:W-:Y:S01]  /*154a0*/  ISETP.GE.AND P1, PT, R15, UR4, PT ;  /* 0x000000040f007c0c */ /* 0x000fe2000bf26270 */
[----:B------:R-:W-:Y:S01]  /*154b0*/  VIADD R15, R12, 0x8 ;  /* 0x000000080c0f7836 */ /* 0x000fe20000000000 */
[----:B------:R-:W-:Y:S01]  /*154c0*/  ULDC UR4, c[0x0][0x22c] ;  /* 0x00008b0000047ab9 */ /* 0x000fe20000000800 */
[----:B------:R-:W-:Y:S01]  /*154d0*/  ULDC UR10, c[0x0][0x228] ;  /* 0x00008a00000a7ab9 */ /* 0x000fe20000000800 */
[----:B---3--:R-:W-:-:S02]  /*154e0*/  VIADD R25, R79, UR28 ;  /* 0x0000001c4f197c36 */ /* 0x008fc40008000000 */
[----:B------:R-:W-:-:S04]  /*154f0*/  IMAD.WIDE R10, R79, 0x2, R8 ;  /* 0x000000024f0a7825 */ /* 0x000fc800078e0208 */
[----:B----4-:R-:W-:-:S04]  /*15500*/  IMAD.WIDE R22, R79, 0x2, R2 ;  /* 0x000000024f167825 */ /* 0x010fc800078e0202 */
[----:B------:R-:W-:Y:S01]  /*15510*/  IMAD.WIDE R20, R25, 0x2, R2 ;  /* 0x0000000219147825 */ /* 0x000fe200078e0202 */
[----:B------:R3:W-:Y:S01]  /*15520*/  @P3 STG.E.U16 desc[UR6][R22.64], R29 ;  /* 0x0000001d16003986 */ /* 0x0007e2000c101506 */
[----:B------:R-:W-:Y:S01]  /*15530*/  ISETP.GE.AND P3, PT, R15, UR4, PT ;  /* 0x000000040f007c0c */ /* 0x000fe2000bf66270 */
[----:B------:R-:W-:Y:S01]  /*15540*/  ULDC.64 UR4, c[0x0][0x228] ;  /* 0x00008a0000047ab9 */ /* 0x000fe20000000a00 */
[----:B------:R-:W-:Y:S01]  /*15550*/  VIADD R15, R12, 0x9 ;  /* 0x000000090c0f7836 */ /* 0x000fe20000000000 */
[----:B---3--:R-:W-:-:S05]  /*15560*/  PRMT R23, R29, 0x7632, R23 ;  /* 0x000076321d177816 */ /* 0x008fca0000000017 */
[----:B------:R3:W-:Y:S04]  /*15570*/  @P2 STG.E.U16 desc[UR6][R10.64], R23 ;  /* 0x000000170a002986 */ /* 0x0007e8000c101506 */
[----:B------:R4:W-:Y:S01]  /*15580*/  @P6 STG.E.U16 desc[UR6][R20.64], R26 ;  /* 0x0000001a14006986 */ /* 0x0009e2000c101506 */
[C---:B------:R-:W-:Y:S01]  /*15590*/  ISETP.LT.AND P6, PT, R13.reuse, UR8, !P5 ;  /* 0x000000080d007c0c */ /* 0x040fe2000efc1270 */
[----:B------:R-:W-:Y:S02]  /*155a0*/  ULDC.64 UR8, c[0x0][0x228] ;  /* 0x00008a0000087ab9 */ /* 0x000fe40000000a00 */
[----:B------:R-:W-:Y:S01]  /*155b0*/  ISETP.LT.AND P2, PT, R13, UR8, !P4 ;  /* 0x000000080d007c0c */ /* 0x000fe2000e741270 */
[----:B------:R-:W-:Y:S01]  /*155c0*/  ULDC UR8, c[0x0][0x228] ;  /* 0x00008a0000087ab9 */ /* 0x000fe20000000800 */
[----:B------:R-:W-:Y:S01]  /*155d0*/  ISETP.LT.AND P4, PT, R14, UR4, !P4 ;  /* 0x000000040e007c0c */ /* 0x000fe2000e781270 */
[----:B------:R-:W-:Y:S01]  /*155e0*/  ULDC UR4, c[0x0][0x22c] ;  /* 0x00008b0000047ab9 */ /* 0x000fe20000000800 */
[----:B---3--:R-:W-:Y:S01]  /*155f0*/  PRMT R11, R26, 0x7632, R11 ;  /* 0x000076321a0b7816 */ /* 0x008fe2000000000b */
[C---:B------:R-:W-:Y:S01]  /*15600*/  IMAD.WIDE R22, R25.reuse, 0x2, R8 ;  /* 0x0000000219167825 */ /* 0x040fe200078e0208 */
[----:B------:R-:W-:Y:S01]  /*15610*/  ISETP.LT.AND P5, PT, R14, UR8, !P5 ;  /* 0x000000080e007c0c */ /* 0x000fe2000efa1270 */
[----:B------:R-:W-:Y:S01]  /*15620*/  ULDC UR8, c[0x0][0x228] ;  /* 0x00008a0000087ab9 */ /* 0x000fe20000000800 */
[----:B----4-:R-:W-:Y:S01]  /*15630*/  PRMT R26, R40, 0x7632, R26 ;  /* 0x00007632281a7816 */ /* 0x010fe2000000001a */
[----:B------:R-:W-:Y:S01]  /*15640*/  VIADD R25, R25, UR28 ;  /* 0x0000001c19197c36 */ /* 0x000fe20008000000 */
[----:B------:R3:W-:Y:S01]  /*15650*/  @P0 STG.E.U16 desc[UR6][R22.64], R11 ;  /* 0x0000000b16000986 */ /* 0x0007e2000c101506 */
[----:B------:R-:W-:Y:S01]  /*15660*/  ISETP.GE.AND P0, PT, R15, UR4, PT ;  /* 0x000000040f007c0c */ /* 0x000fe2000bf06270 */
[----:B------:R-:W-:Y:S01]  /*15670*/  VIADD R15, R12, 0xa ;  /* 0x0000000a0c0f7836 */ /* 0x000fe20000000000 */
[----:B------:R-:W-:Y:S01]  /*15680*/  ULDC UR4, c[0x0][0x22c] ;  /* 0x00008b0000047ab9 */ /* 0x000fe20000000800 */
[----:B------:R-:W-:-:S04]  /*15690*/  IMAD.WIDE R20, R25, 0x2, R8 ;  /* 0x0000000219147825 */ /* 0x000fc800078e0208 */
[C---:B------:R-:W-:Y:S02]  /*156a0*/  VIADD R29, R25.reuse, UR28 ;  /* 0x0000001c191d7c36 */ /* 0x040fe40008000000 */
[----:B---3--:R-:W-:Y:S01]  /*156b0*/  IMAD.WIDE R10, R25, 0x2, R2 ;  /* 0x00000002190a7825 */ /* 0x008fe200078e0202 */
[----:B------:R-:W-:-:S03]  /*156c0*/  PRMT R23, R30, 0x7632, R23 ;  /* 0x000076321e177816 */ /* 0x000fc60000000017 */
[----:B------:R-:W-:Y:S01]  /*156d0*/  IMAD.WIDE R24, R29, 0x2, R2 ;  /* 0x000000021d187825 */ /* 0x000fe200078e0202 */
[----:B------:R3:W-:Y:S01]  /*156e0*/  @P2 STG.E.U16 desc[UR6][R10.64], R30 ;  /* 0x0000001e0a002986 */ /* 0x0007e2000c101506 */
[----:B------:R-:W-:Y:S01]  /*156f0*/  ISETP.GE.AND P2, PT, R15, UR4, PT ;  /* 0x000000040f007c0c */ /* 0x000fe2000bf46270 */
[----:B------:R-:W-:Y:S01]  /*15700*/  ULDC UR4, c[0x0][0x22c] ;  /* 0x00008b0000047ab9 */ /* 0x000fe20000000800 */
[----:B------:R-:W-:Y:S01]  /*15710*/  VIADD R15, R12, 0xb ;  /* 0x0000000b0c0f7836 */ /* 0x000fe20000000000 */
[----:B------:R4:W-:Y:S01]  /*15720*/  @P4 STG.E.U16 desc[UR6][R20.64], R23 ;  /* 0x0000001714004986 */ /* 0x0009e2000c101506 */
[----:B------:R-:W-:Y:S01]  /*15730*/  ISETP.LT.AND P4, PT, R13, UR10, !P1 ;  /* 0x0000000a0d007c0c */ /* 0x000fe2000cf81270 */
[----:B------:R-:W-:Y:S01]  /*15740*/  VIADD R77, R29, UR28 ;  /* 0x0000001c1d4d7c36 */ /* 0x000fe20008000000 */
[----:B------:R-:W-:Y:S01]  /*15750*/  ISETP.LT.AND P1, PT, R14, UR12, !P1 ;  /* 0x0000000c0e007c0c */ /* 0x000fe2000cf21270 */
[----:B------:R5:W-:Y:S01]  /*15760*/  @P6 STG.E.U16 desc[UR6][R24.64], R27 ;  /* 0x0000001b18006986 */ /* 0x000be2000c101506 */
[----:B------:R-:W-:Y:S01]  /*15770*/  ISETP.GE.AND P6, PT, R15, UR4, PT ;  /* 0x000000040f007c0c */ /* 0x000fe2000bfc6270 */
[----:B------:R-:W-:Y:S01]  /*15780*/  VIADD R15, R12, 0xc ;  /* 0x0000000c0c0f7836 */ /* 0x000fe20000000000 */
[----:B------:R-:W-:Y:S01]  /*15790*/  ULDC UR4, c[0x0][0x22c] ;  /* 0x00008b0000047ab9 */ /* 0x000fe20000000800 */
[----:B---3--:R-:W-:Y:S01]  /*157a0*/  IMAD.WIDE R10, R29, 0x2, R8 ;  /* 0x000000021d0a7825 */ /* 0x008fe200078e0208 */
[----:B------:R-:W-:Y:S01]  /*157b0*/  ULDC UR10, c[0x0][0x228] ;  /* 0x00008a00000a7ab9 */ /* 0x000fe20000000800 */
[----:B------:R-:W-:-:S02]  /*157c0*/  ULDC UR12, c[0x0][0x228] ;  /* 0x00008a00000c7ab9 */ /* 0x000fc40000000800 */
[----:B----4-:R-:W-:Y:S01]  /*157d0*/  IMAD.WIDE R20, R77, 0x2, R2 ;  /* 0x000000024d147825 */ /* 0x010fe200078e0202 */
[----:B-----5:R-:W-:-:S03]  /*157e0*/  PRMT R27, R27, 0x7632, R27 ;  /* 0x000076321b1b7816 */ /* 0x020fc6000000001b */
[----:B------:R-:W-:Y:S01]  /*157f0*/  IMAD.WIDE R22, R77, 0x2, R8 ;  /* 0x000000024d167825 */ /* 0x000fe200078e0208 */
[----:B------:R-:W-:Y:S01]  /*15800*/  PRMT R24, R31, 0x7632, R24 ;  /* 0x000076321f187816 */ /* 0x000fe20000000018 */
[----:B------:R3:W-:Y:S01]  /*15810*/  @P5 STG.E.U16 desc[UR6][R10.64], R27 ;  /* 0x0000001b0a005986 */ /* 0x0007e2000c101506 */
[----:B------:R-:W-:Y:S01]  /*15820*/  ISETP.GE.AND P5, PT, R15, UR4, PT ;  /* 0x000000040f007c0c */ /* 0x000fe2000bfa6270 */
[----:B------:R-:W-:Y:S01]  /*15830*/  ULDC UR4, c[0x0][0x228] ;  /* 0x00008a0000047ab9 */ /* 0x000fe20000000800 */
[----:B------:R-:W-:Y:S01]  /*15840*/  VIADD R77, R77, UR28 ;  /* 0x0000001c4d4d7c36 */ /* 0x000fe20008000000 */
[----:B------:R4:W-:Y:S01]  /*15850*/  @P4 STG.E.U16 desc[UR6][R20.64], R31 ;  /* 0x0000001f14004986 */ /* 0x0009e2000c101506 */
[----:B------:R-:W-:Y:S01]  /*15860*/  VIADD R15, R12, 0xd ;  /* 0x0000000d0c0f7836 */ /* 0x000fe20000000000 */
[C---:B------:R-:W-:Y:S01]  /*15870*/  ISETP.LT.AND P4, PT, R13.reuse, UR10, !P0 ;  /* 0x0000000a0d007c0c */ /* 0x040fe2000c781270 */
[----:B------:R-:W-:Y:S01]  /*15880*/  ULDC UR10, c[0x0][0x228] ;  /* 0x00008a00000a7ab9 */ /* 0x000fe20000000800 */
[----:B------:R5:W-:Y:S01]  /*15890*/  @P1 STG.E.U16 desc[UR6][R22.64], R24 ;  /* 0x0000001816001986 */ /* 0x000be2000c101506 */
[----:B------:R-:W-:Y:S01]  /*158a0*/  ISETP.LT.AND P1, PT, R13, UR4, !P3 ;  /* 0x000000040d007c0c */ /* 0x000fe2000df21270 */
[----:B------:R-:W-:Y:S01]  /*158b0*/  ULDC UR4, c[0x0][0x22c] ;  /* 0x00008b0000047ab9 */ /* 0x000fe20000000800 */
[C---:B------:R-:W-:Y:S01]  /*158c0*/  ISETP.LT.AND P3, PT, R14.reuse, UR8, !P3 ;  /* 0x000000080e007c0c */ /* 0x040fe2000df61270 */
[----:B------:R-:W-:Y:S01]  /*158d0*/  ULDC UR8, c[0x0][0x228] ;  /* 0x00008a0000087ab9 */ /* 0x000fe20000000800 */
[----:B---3--:R-:W-:Y:S01]  /*158e0*/  IMAD.WIDE R10, R77, 0x2, R2 ;  /* 0x000000024d0a7825 */ /* 0x008fe200078e0202 */
[----:B------:R-:W-:Y:S01]  /*158f0*/  ISETP.LT.AND P0, PT, R14, UR8, !P0 ;  /* 0x000000080e007c0c */ /* 0x000fe2000c701270 */
[----:B------:R-:W-:-:S02]  /*15900*/  ULDC UR8, c[0x0][0x228] ;  /* 0x00008a0000087ab9 */ /* 0x000fc40000000800 */
[----:B----4-:R-:W-:Y:S01]  /*15910*/  IMAD.WIDE R20, R77, 0x2, R8 ;  /* 0x000000024d147825 */ /* 0x010fe200078e0208 */
[----:B-----5:R-:W-:-:S03]  /*15920*/  PRMT R23, R32, 0x7632, R23 ;  /* 0x0000763220177816 */ /* 0x020fc60000000017 */
[----:B------:R-:W-:Y:S01]  /*15930*/  VIADD R77, R77, UR28 ;  /* 0x0000001c4d4d7c36 */ /* 0x000fe20008000000 */
[----:B------:R3:W-:Y:S01]  /*15940*/  @P1 STG.E.U16 desc[UR6][R10.64], R32 ;  /* 0x000000200a001986 */ /* 0x0007e2000c101506 */
[----:B------:R-:W-:Y:S01]  /*15950*/  ISETP.GE.AND P1, PT, R15, UR4, PT ;  /* 0x000000040f007c0c */ /* 0x000fe2000bf26270 */
[----:B------:R-:W-:Y:S01]  /*15960*/  ULDC UR4, c[0x0][0x228] ;  /* 0x00008a0000047ab9 */ /* 0x000fe20000000800 */
[----:B------:R-:W-:Y:S01]  /*15970*/  IMAD.WIDE R24, R77, 0x2, R8 ;  /* 0x000000024d187825 */ /* 0x000fe200078e0208 */
[----:B------:R4:W-:Y:S01]  /*15980*/  @P3 STG.E.U16 desc[UR6][R20.64], R23 ;  /* 0x0000001714003986 */ /* 0x0009e2000c101506 */
[----:B------:R-:W-:Y:S01]  /*15990*/  ISETP.LT.AND P3, PT, R13, UR4, !P2 ;  /* 0x000000040d007c0c */ /* 0x000fe2000d761270 */
[----:B------:R-:W-:Y:S01]  /*159a0*/  ULDC UR4, c[0x0][0x22c] ;  /* 0x00008b0000047ab9 */ /* 0x000fe20000000800 */
[----:B------:R-:W-:Y:S01]  /*159b0*/  ISETP.LT.AND P2, PT, R14, UR8, !P2 ;  /* 0x000000080e007c0c */ /* 0x000fe2000d741270 */
[----:B------:R-:W-:Y:S01]  /*159c0*/  VIADD R15, R12, 0xe ;  /* 0x0000000e0c0f7836 */ /* 0x000fe20000000000 */
[----:B------:R-:W-:Y:S01]  /*159d0*/  ULDC UR8, c[0x0][0x228] ;  /* 0x00008a0000087ab9 */ /* 0x000fe20000000800 */
[----:B---3--:R-:W-:Y:S01]  /*159e0*/  PRMT R11, R36, 0x7632, R11 ;  /* 0x00007632240b7816 */ /* 0x008fe2000000000b */
[----:B----4-:R-:W-:-:S04]  /*159f0*/  IMAD.WIDE R22, R77, 0x2, R2 ;  /* 0x000000024d167825 */ /* 0x010fc800078e0202 */
        /* <DEDUP_REMOVED lines=8> */
[----:B------:R-:W-:Y:S01]  /*15a80*/  VIADD R15, R12, 0xf ;  /* 0x0000000f0c0f7836 */ /* 0x000fe20000000000 */
[----:B------:R-:W-:Y:S01]  /*15a90*/  ISETP.LT.AND P6, PT, R14, UR4, !P6 ;  /* 0x000000040e007c0c */ /* 0x000fe2000f7c1270 */
[----:B------:R-:W-:Y:S01]  /*15aa0*/  ULDC UR4, c[0x0][0x22c] ;  /* 0x00008b0000047ab9 */ /* 0x000fe20000000800 */
[----:B---3--:R-:W-:Y:S01]  /*15ab0*/  PRMT R23, R33, 0x7632, R23 ;  /* 0x0000763221177816 */ /* 0x008fe20000000017 */
[----:B----4-:R-:W-:-:S04]  /*15ac0*/  IMAD.WIDE R10, R77, 0x2, R2 ;  /* 0x000000024d0a7825 */ /* 0x010fc800078e0202 */
[----:B------:R-:W-:Y:S01]  /*15ad0*/  VIADD R77, R77, UR28 ;  /* 0x0000001c4d4d7c36 */ /* 0x000fe20008000000 */
[----:B------:R3:W-:Y:S01]  /*15ae0*/  @P3 STG.E.U16 desc[UR6][R10.64], R33 ;  /* 0x000000210a003986 */ /* 0x0007e2000c101506 */
[----:B------:R-:W-:Y:S01]  /*15af0*/  ISETP.GE.AND P3, PT, R15, UR4, PT ;  /* 0x000000040f007c0c */ /* 0x000fe2000bf66270 */
[----:B------:R-:W-:Y:S01]  /*15b00*/  VIADD R15, R12, 0x10 ;  /* 0x000000100c0f7836 */ /* 0x000fe20000000000 */
[----:B------:R-:W-:Y:S01]  /*15b10*/  ULDC UR4, c[0x0][0x22c] ;  /* 0x00008b0000047ab9 */ /* 0x000fe20000000800 */
[----:B------:R4:W-:Y:S01]  /*15b20*/  @P2 STG.E.U16 desc[UR6][R20.64], R23 ;  /* 0x0000001714002986 */ /* 0x0009e2000c101506 */
[----:B------:R-:W-:Y:S01]  /*15b30*/  ISETP.LT.AND P2, PT, R13, UR8, !P5 ;  /* 0x000000080d007c0c */ /* 0x000fe2000ef41270 */
[C---:B------:R-:W-:Y:S01]  /*15b40*/  VIADD R25, R77.reuse, UR28 ;  /* 0x0000001c4d197c36 */ /* 0x040fe20008000000 */
[----:B------:R-:W-:Y:S01]  /*15b50*/  ULDC UR8, c[0x0][0x228] ;  /* 0x00008a0000087ab9 */ /* 0x000fe20000000800 */
[----:B---3--:R-:W-:-:S04]  /*15b60*/  IMAD.WIDE R10, R77, 0x2, R8 ;  /* 0x000000024d0a7825 */ /* 0x008fc800078e0208 */
[----:B----4-:R-:W-:-:S04]  /*15b70*/  IMAD.WIDE R22, R77, 0x2, R2 ;  /* 0x000000024d167825 */ /* 0x010fc800078e0202 */
[----:B------:R-:W-:Y:S01]  /*15b80*/  IMAD.WIDE R20, R25, 0x2, R2 ;  /* 0x0000000219147825 */ /* 0x000fe200078e0202 */
[----:B------:R3:W-:Y:S01]  /*15b90*/  @P0 STG.E.U16 desc[UR6][R22.64], R37 ;  /* 0x0000002516000986 */ /* 0x0007e2000c101506 */
[----:B------:R-:W-:Y:S01]  /*15ba0*/  ISETP.GE.AND P0, PT, R15, UR4, PT ;  /* 0x000000040f007c0c */ /* 0x000fe2000bf06270 */
[----:B------:R-:W-:Y:S01]  /*15bb0*/  ULDC UR4, c[0x0][0x228] ;  /* 0x00008a0000047ab9 */ /* 0x000fe20000000800 */
[----:B------:R-:W-:Y:S01]  /*15bc0*/  VIADD R15, R12, 0x11 ;  /* 0x000000110c0f7836 */ /* 0x000fe20000000000 */
[----:B------:R-:W-:Y:S01]  /*15bd0*/  ISETP.LT.AND P5, PT, R14, UR4, !P5 ;  /* 0x000000040e007c0c */ /* 0x000fe2000efa1270 */
[----:B------:R-:W-:Y:S01]  /*15be0*/  ULDC UR4, c[0x0][0x22c] ;  /* 0x00008b0000047ab9 */ /* 0x000fe20000000800 */
[----:B---3--:R-:W-:-:S05]  /*15bf0*/  PRMT R23, R37, 0x7632, R23 ;  /* 0x0000763225177816 */ /* 0x008fca0000000017 */
[----:B------:R3:W-:Y:S01]  /*15c00*/  @P6 STG.E.U16 desc[UR6][R10.64], R23 ;  /* 0x000000170a006986 */ /* 0x0007e2000c101506 */
[C---:B------:R-:W-:Y:S01]  /*15c10*/  ISETP.LT.AND P6, PT, R13.reuse, UR12, !P4 ;  /* 0x0000000c0d007c0c */ /* 0x040fe2000e7c1270 */
[----:B------:R-:W-:Y:S02]  /*15c20*/  ULDC UR12, c[0x0][0x228] ;  /* 0x00008a00000c7ab9 */ /* 0x000fe40000000800 */
[----:B------:R4:W-:Y:S01]  /*15c30*/  @P2 STG.E.U16 desc[UR6][R20.64], R34 ;  /* 0x0000002214002986 */ /* 0x0009e2000c101506 */
[----:B------:R-:W-:Y:S01]  /*15c40*/  ISETP.LT.AND P2, PT, R13, UR8, !P1 ;  /* 0x000000080d007c0c */ /* 0x000fe2000cf41270 */
[----:B------:R-:W-:Y:S01]  /*15c50*/  ULDC UR8, c[0x0][0x228] ;  /* 0x00008a0000087ab9 */ /* 0x000fe20000000800 */
[C---:B------:R-:W-:Y:S01]  /*15c60*/  ISETP.LT.AND P1, PT, R14.reuse, UR10, !P1 ;  /* 0x0000000a0e007c0c */ /* 0x040fe2000cf21270 */
[----:B------:R-:W-:Y:S01]  /*15c70*/  ULDC UR10, c[0x0][0x228] ;  /* 0x00008a00000a7ab9 */ /* 0x000fe20000000800 */
[----:B------:R-:W-:Y:S01]  /*15c80*/  ISETP.LT.AND P4, PT, R14, UR8, !P4 ;  /* 0x000000080e007c0c */ /* 0x000fe2000e781270 */
[----:B------:R-:W-:Y:S01]  /*15c90*/  ULDC UR8, c[0x0][0x228] ;  /* 0x00008a0000087ab9 */ /* 0x000fe20000000800 */
[----:B---3--:R-:W-:Y:S01]  /*15ca0*/  IMAD.WIDE R22, R25, 0x2, R8 ;  /* 0x0000000219167825 */ /* 0x008fe200078e0208 */
[----:B------:R-:W-:-:S03]  /*15cb0*/  PRMT R11, R34, 0x7632, R11 ;  /* 0x00007632220b7816 */ /* 0x000fc6000000000b */
[----:B------:R-:W-:Y:S02]  /*15cc0*/  VIADD R25, R25, UR28 ;  /* 0x0000001c19197c36 */ /* 0x000fe40008000000 */
[----:B------:R3:W-:Y:S01]  /*15cd0*/  @P5 STG.E.U16 desc[UR6][R22.64], R11 ;  /* 0x0000000b16005986 */ /* 0x0007e2000c101506 */
[----:B------:R-:W-:Y:S01]  /*15ce0*/  ISETP.GE.AND P5, PT, R15, UR4, PT ;  /* 0x000000040f007c0c */ /* 0x000fe2000bfa6270 */
[C---:B------:R-:W-:Y:S01]  /*15cf0*/  VIADD R27, R25.reuse, UR28 ;  /* 0x0000001c191b7c36 */ /* 0x040fe20008000000 */
[----:B------:R-:W-:Y:S01]  /*15d00*/  ULDC UR4, c[0x0][0x22c] ;  /* 0x00008b0000047ab9 */ /* 0x000fe20000000800 */
[----:B----4-:R-:W-:-:S04]  /*15d10*/  IMAD.WIDE R20, R25, 0x2, R8 ;  /* 0x0000000219147825 */ /* 0x010fc800078e0208 */
[----:B------:R-:W-:Y:S02]  /*15d20*/  VIADD R15, R12, 0x12 ;  /* 0x000000120c0f7836 */ /* 0x000fe40000000000 */
[----:B------:R-:W-:Y:S02]  /*15d30*/  VIADD R29, R27, UR28 ;  /* 0x0000001c1b1d7c36 */ /* 0x000fe40008000000 */
[----:B---3--:R-:W-:Y:S01]  /*15d40*/  IMAD.WIDE R10, R25, 0x2, R2 ;  /* 0x00000002190a7825 */ /* 0x008fe200078e0202 */
[----:B------:R-:W-:-:S03]  /*15d50*/  PRMT R23, R38, 0x7632, R23 ;  /* 0x0000763226177816 */ /* 0x000fc60000000017 */
[----:B------:R-:W-:Y:S01]  /*15d60*/  IMAD.WIDE R24, R27, 0x2, R2 ;  /* 0x000000021b187825 */ /* 0x000fe200078e0202 */
[----:B------:R3:W-:Y:S01]  /*15d70*/  @P2 STG.E.U16 desc[UR6][R10.64], R38 ;  /* 0x000000260a002986 */ /* 0x0007e2000c101506 */
[----:B------:R-:W-:Y:S01]  /*15d80*/  ISETP.GE.AND P2, PT, R15, UR4, PT ;  /* 0x000000040f007c0c */ /* 0x000fe2000bf46270 */
[----:B------:R-:W-:Y:S01]  /*15d90*/  ULDC UR4, c[0x0][0x22c] ;  /* 0x00008b0000047ab9 */ /* 0x000fe20000000800 */
[----:B------:R-:W-:Y:S01]  /*15da0*/  VIADD R15, R12, 0x13 ;  /* 0x000000130c0f7836 */ /* 0x000fe20000000000 */
[----:B------:R4:W-:Y:S04]  /*15db0*/  @P1 STG.E.U16 desc[UR6][R20.64], R23 ;  /* 0x0000001714001986 */ /* 0x0009e8000c101506 */
[----:B------:R5:W-:Y:S01]  /*15dc0*/  @P6 STG.E.U16 desc[UR6][R24.64], R35 ;  /* 0x0000002318006986 */ /* 0x000be2000c101506 */
[----:B------:R-:W-:Y:S01]  /*15dd0*/  ISETP.LT.AND P6, PT, R13, UR10, !P3 ;  /* 0x0000000a0d007c0c */ /* 0x000fe2000dfc1270 */
[----:B------:R-:W-:Y:S01]  /*15de0*/  ULDC UR10, c[0x0][0x228] ;  /* 0x00008a00000a7ab9 */ /* 0x000fe20000000800 */
[----:B------:R-:W-:Y:S01]  /*15df0*/  ISETP.LT.AND P3, PT, R14, UR12, !P3 ;  /* 0x0000000c0e007c0c */ /* 0x000fe2000df61270 */
[----:B---3--:R-:W-:Y:S01]  /*15e00*/  IMAD.WIDE R10, R27, 0x2, R8 ;  /* 0x000000021b0a7825 */ /* 0x008fe200078e0208 */
[----:B------:R-:W-:Y:S01]  /*15e10*/  ISETP.GE.AND P1, PT, R15, UR4, PT ;  /* 0x000000040f007c0c */ /* 0x000fe2000bf26270 */
[----:B------:R-:W-:Y:S01]  /*15e20*/  ULDC UR4, c[0x0][0x22c] ;  /* 0x00008b0000047ab9 */ /* 0x000fe20000000800 */
[----:B------:R-:W-:Y:S01]  /*15e30*/  PRMT R15, R39, 0x7632, R15 ;  /* 0x00007632270f7816 */ /* 0x000fe2000000000f */
[----:B----4-:R-:W-:Y:S01]  /*15e40*/  IMAD.WIDE R20, R29, 0x2, R2 ;  /* 0x000000021d147825 */ /* 0x010fe200078e0202 */
[----:B------:R-:W-:Y:S01]  /*15e50*/  ULDC UR12, c[0x0][0x228] ;  /* 0x00008a00000c7ab9 */ /* 0x000fe20000000800 */
[----:B-----5:R-:W-:-:S02]  /*15e60*/  PRMT R35, R35, 0x7632, R35 ;  /* 0x0000763223237816 */ /* 0x020fc40000000023 */
[----:B------:R-:W-:Y:S02]  /*15e70*/  VIADD R24, R12, 0x14 ;  /* 0x000000140c187836 */ /* 0x000fe40000000000 */
[C---:B------:R-:W-:Y:S01]  /*15e80*/  IMAD.WIDE R22, R29.reuse, 0x2, R8 ;  /* 0x000000021d167825 */ /* 0x040fe200078e0208 */
[----:B------:R3:W-:Y:S02]  /*15e90*/  @P4 STG.E.U16 desc[UR6][R10.64], R35 ;  /* 0x000000230a004986 */ /* 0x0007e4000c101506 */
[----:B------:R-:W-:Y:S01]  /*15ea0*/  ISETP.GE.AND P4, PT, R24, UR4, PT ;  /* 0x0000000418007c0c */ /* 0x000fe2000bf86270 */
[----:B------:R-:W-:Y:S01]  /*15eb0*/  ULDC UR4, c[0x0][0x228] ;  /* 0x00008a0000047ab9 */ /* 0x000fe20000000800 */
[----:B------:R-:W-:Y:S01]  /*15ec0*/  VIADD R29, R29, UR28 ;  /* 0x0000001c1d1d7c36 */ /* 0x000fe20008000000 */
[----:B------:R4:W-:Y:S01]  /*15ed0*/  @P6 STG.E.U16 desc[UR6][R20.64], R39 ;  /* 0x0000002714006986 */ /* 0x0009e2000c101506 */
[C---:B------:R-:W-:Y:S01]  /*15ee0*/  ISETP.LT.AND P6, PT, R13.reuse, UR10, !P5 ;  /* 0x0000000a0d007c0c */ /* 0x040fe2000efc1270 */
[----:B------:R-:W-:Y:S01]  /*15ef0*/  ULDC UR10, c[0x0][0x228] ;  /* 0x00008a00000a7ab9 */ /* 0x000fe20000000800 */
[C---:B------:R-:W-:Y:S01]  /*15f00*/  ISETP.LT.AND P5, PT, R14.reuse, UR12, !P5 ;  /* 0x0000000c0e007c0c */ /* 0x040fe2000efa1270 */
[----:B------:R5:W-:Y:S01]  /*15f10*/  @P3 STG.E.U16 desc[UR6][R22.64], R15 ;  /* 0x0000000f16003986 */ /* 0x000be2000c101506 */
[----:B------:R-:W-:Y:S01]  /*15f20*/  ISETP.LT.AND P3, PT, R13, UR4, !P0 ;  /* 0x000000040d007c0c */ /* 0x000fe2000c761270 */
[C---:B------:R-:W-:Y:S01]  /*15f30*/  VIADD R27, R29.reuse, UR28 ;  /* 0x0000001c1d1b7c36 */ /* 0x040fe20008000000 */
[----:B------:R-:W-:Y:S01]  /*15f40*/  ISETP.LT.AND P0, PT, R14, UR8, !P0 ;  /* 0x000000080e007c0c */ /* 0x000fe2000c701270 */
[C---:B---3--:R-:W-:Y:S01]  /*15f50*/  IMAD.WIDE R10, R29.reuse, 0x2, R2 ;  /* 0x000000021d0a7825 */ /* 0x048fe200078e0202 */
[----:B------:R-:W-:Y:S01]  /*15f60*/  ULDC UR4, c[0x0][0x22c] ;  /* 0x00008b0000047ab9 */ /* 0x000fe20000000800 */
[----:B------:R-:W-:Y:S01]  /*15f70*/  ULDC UR12, c[0x0][0x228] ;  /* 0x00008a00000c7ab9 */ /* 0x000fe20000000800 */
[----:B------:R-:W-:Y:S01]  /*15f80*/  ULDC UR8, c[0x0][0x22c] ;  /* 0x00008b0000087ab9 */ /* 0x000fe20000000800 */
[----:B----4-:R-:W-:-:S04]  /*15f90*/  IMAD.WIDE R20, R29, 0x2, R8 ;  /* 0x000000021d147825 */ /* 0x010fc800078e0208 */
[C---:B-----5:R-:W-:Y:S02]  /*15fa0*/  VIADD R15, R12.reuse, 0x15 ;  /* 0x000000150c0f7836 */ /* 0x060fe40000000000 */
[----:B------:R-:W-:Y:S01]  /*15fb0*/  IMAD.WIDE R22, R27, 0x2, R2 ;  /* 0x000000021b167825 */ /* 0x000fe200078e0202 */
[----:B------:R-:W-:Y:S02]  /*15fc0*/  @P3 STG.E.U16 desc[UR6][R10.64], R40 ;  /* 0x000000280a003986 */ /* 0x000fe4000c101506 */
[----:B------:R-:W-:Y:S01]  /*15fd0*/  ISETP.GE.AND P3, PT, R15, UR4, PT ;  /* 0x000000040f007c0c */ /* 0x000fe2000bf66270 */
[----:B------:R-:W-:Y:S01]  /*15fe0*/  IMAD.WIDE R24, R27, 0x2, R8 ;  /* 0x000000021b187825 */ /* 0x000fe200078e0208 */
[----:B------:R3:W-:Y:S01]  /*15ff0*/  @P0 STG.E.U16 desc[UR6][R20.64], R26 ;  /* 0x0000001a14000986 */ /* 0x0007e2000c101506 */
[----:B------:R-:W-:Y:S01]  /*16000*/  ULDC UR4, c[0x0][0x248] ;  /* 0x0000920000047ab9 */ /* 0x000fe20000000800 */
[C---:B------:R-:W-:Y:S01]  /*16010*/  ISETP.LT.AND P0, PT, R13.reuse, UR10, !P2 ;  /* 0x0000000a0d007c0c */ /* 0x040fe2000d701270 */
[----:B------:R-:W-:Y:S01]  /*16020*/  VIADD R15, R12, 0x16 ;  /* 0x000000160c0f7836 */ /* 0x000fe20000000000 */
[----:B------:R-:W-:Y:S01]  /*16030*/  @P6 STG.E.U16 desc[UR6][R22.64], R88 ;  /* 0x0000005816006986 */ /* 0x000fe2000c101506 */
[----:B------:R-:W-:Y:S01]  /*16040*/  ISETP.LT.AND P2, PT, R14, UR12, !P2 ;  /* 0x0000000c0e007c0c */ /* 0x000fe2000d741270 */
[----:B------:R-:W-:Y:S01]  /*16050*/  ULDC UR10, c[0x0][0x228] ;  /* 0x00008a00000a7ab9 */ /* 0x000fe20000000800 */
[----:B------:R-:W-:Y:S01]  /*16060*/  ISETP.LT.AND P6, PT, R13, UR14, !P1 ;  /* 0x0000000e0d007c0c */ /* 0x000fe2000cfc1270 */
[----:B------:R4:W-:Y:S01]  /*16070*/  @P5 STG.E.U16 desc[UR6][R24.64], R28 ;  /* 0x0000001c18005986 */ /* 0x0009e2000c101506 */
[----:B------:R-:W-:Y:S01]  /*16080*/  ISETP.GE.AND P5, PT, R15, UR8, PT ;  /* 0x000000080f007c0c */ /* 0x000fe2000bfa6270 */
[----:B------:R-:W-:Y:S01]  /*16090*/  VIADD R15, R12, 0x17 ;  /* 0x000000170c0f7836 */ /* 0x000fe20000000000 */
[----:B------:R-:W-:Y:S01]  /*160a0*/  ULDC UR12, c[0x0][0x228] ;  /* 0x00008a00000c7ab9 */ /* 0x000fe20000000800 */
[----:B---3--:R-:W-:Y:S01]  /*160b0*/  VIADD R21, R27, UR4 ;  /* 0x000000041b157c36 */ /* 0x008fe20008000000 */
[----:B------:R-:W-:Y:S01]  /*160c0*/  ULDC UR4, c[0x0][0x248] ;  /* 0x0000920000047ab9 */ /* 0x000fe20000000800 */
[----:B------:R-:W-:Y:S01]  /*160d0*/  ULDC UR14, c[0x0][0x228] ;  /* 0x00008a00000e7ab9 */ /* 0x000fe20000000800 */
[----:B------:R-:W-:Y:S01]  /*160e0*/  ISETP.LT.AND P1, PT, R14, UR10, !P1 ;  /* 0x0000000a0e007c0c */ /* 0x000fe2000cf21270 */
[C---:B------:R-:W-:Y:S01]  /*160f0*/  IMAD.WIDE R10, R21.reuse, 0x2, R2 ;  /* 0x00000002150a7825 */ /* 0x040fe200078e0202 */
[----:B------:R-:W-:Y:S01]  /*16100*/  ULDC UR8, c[0x0][0x22c] ;  /* 0x00008b0000087ab9 */ /* 0x000fe20000000800 */
[----:B------:R-:W-:Y:S01]  /*16110*/  ULDC UR10, c[0x0][0x228] ;  /* 0x00008a00000a7ab9 */ /* 0x000fe20000000800 */
[----:B------:R-:W-:Y:S01]  /*16120*/  PRMT R26, R90, 0x7632, R26 ;  /* 0x000076325a1a7816 */ /* 0x000fe2000000001a */
[----:B----4-:R-:W-:Y:S01]  /*16130*/  VIADD R25, R21, UR4 ;  /* 0x0000000415197c36 */ /* 0x010fe20008000000 */
[----:B------:R-:W-:Y:S01]  /*16140*/  PRMT R24, R41, 0x7632, R24 ;  /* 0x0000763229187816 */ /* 0x000fe20000000018 */
[----:B------:R-:W-:Y:S01]  /*16150*/  IMAD.WIDE R20, R21, 0x2, R8 ;  /* 0x0000000215147825 */ /* 0x000fe200078e0208 */
[----:B------:R3:W-:Y:S01]  /*16160*/  @P0 STG.E.U16 desc[UR6][R10.64], R41 ;  /* 0x000000290a000986 */ /* 0x0007e2000c101506 */
[----:B------:R-:W-:-:S02]  /*16170*/  ULDC UR4, c[0x0][0x22c] ;  /* 0x00008b0000047ab9 */ /* 0x000fc40000000800 */
[----:B------:R-:W-:Y:S01]  /*16180*/  IMAD.WIDE R22, R25, 0x2, R2 ;  /* 0x0000000219167825 */ /* 0x000fe200078e0202 */
[----:B------:R4:W-:Y:S01]  /*16190*/  @P2 STG.E.U16 desc[UR6][R20.64], R24 ;  /* 0x0000001814002986 */ /* 0x0009e2000c101506 */
[----:B------:R-:W-:Y:S01]  /*161a0*/  ISETP.GE.AND P0, PT, R15, UR4, PT ;  /* 0x000000040f007c0c */ /* 0x000fe2000bf06270 */
[----:B------:R-:W-:Y:S01]  /*161b0*/  ULDC UR4, c[0x0][0x248] ;  /* 0x0000920000047ab9 */ /* 0x000fe20000000800 */
[----:B------:R-:W-:Y:S01]  /*161c0*/  VIADD R15, R12, 0x18 ;  /* 0x000000180c0f7836 */ /* 0x000fe20000000000 */
[----:B------:R5:W-:Y:S01]  /*161d0*/  @P6 STG.E.U16 desc[UR6][R22.64], R89 ;  /* 0x0000005916006986 */ /* 0x000be2000c101506 */
[----:B------:R-:W-:Y:S01]  /*161e0*/  ISETP.LT.AND P6, PT, R13, UR12, !P4 ;  /* 0x0000000c0d007c0c */ /* 0x000fe2000e7c1270 */
[C---:B------:R-:W-:Y:S01]  /*161f0*/  VIADD R27, R25.reuse, UR4 ;  /* 0x00000004191b7c36 */ /* 0x040fe20008000000 */
[----:B------:R-:W-:Y:S01]  /*16200*/  ISETP.LT.AND P4, PT, R14, UR14, !P4 ;  /* 0x0000000e0e007c0c */ /* 0x000fe2000e781270 */
[----:B---3--:R-:W-:Y:S01]  /*16210*/  IMAD.WIDE R10, R25, 0x2, R8 ;  /* 0x00000002190a7825 */ /* 0x008fe200078e0208 */
[----:B------:R-:W-:Y:S01]  /*16220*/  ISETP.GE.AND P2, PT, R15, UR8, PT ;  /* 0x000000080f007c0c */ /* 0x000fe2000bf46270 */
[----:B------:R-:W-:Y:S01]  /*16230*/  ULDC UR4, c[0x0][0x22c] ;  /* 0x00008b0000047ab9 */ /* 0x000fe20000000800 */
[----:B------:R-:W-:Y:S01]  /*16240*/  PRMT R15, R42, 0x7632, R15 ;  /* 0x000076322a0f7816 */ /* 0x000fe2000000000f */
[----:B----4-:R-:W-:Y:S01]  /*16250*/  IMAD.WIDE R20, R27, 0x2, R2 ;  /* 0x000000021b147825 */ /* 0x010fe200078e0202 */
[----:B------:R-:W-:Y:S01]  /*16260*/  ULDC UR12, c[0x0][0x228] ;  /* 0x00008a00000c7ab9 */ /* 0x000fe20000000800 */
[----:B------:R-:W-:Y:S01]  /*16270*/  ULDC UR14, c[0x0][0x228] ;  /* 0x00008a00000e7ab9 */ /* 0x000fe20000000800 */
[----:B------:R-:W-:Y:S01]  /*16280*/  ULDC UR8, c[0x0][0x248] ;  /* 0x0000920000087ab9 */ /* 0x000fe20000000800 */
[----:B-----5:R-:W-:Y:S01]  /*16290*/  PRMT R89, R89, 0x7632, R89 ;  /* 0x0000763259597816 */ /* 0x020fe20000000059 */
[----:B------:R-:W-:-:S04]  /*162a0*/  IMAD.WIDE R22, R27, 0x2, R8 ;  /* 0x000000021b167825 */ /* 0x000fc800078e0208 */
[C---:B------:R-:W-:Y:S01]  /*162b0*/  VIADD R24, R12.reuse, 0x19 ;  /* 0x000000190c187836 */ /* 0x040fe20000000000 */
[----:B------:R3:W-:Y:S01]  /*162c0*/  @P1 STG.E.U16 desc[UR6][R10.64], R89 ;  /* 0x000000590a001986 */ /* 0x0007e2000c101506 */
[----:B------:R-:W-:-:S03]  /*162d0*/  VIADD R28, R12, 0x74 ;  /* 0x000000740c1c7836 */ /* 0x000fc60000000000 */
[----:B------:R-:W-:Y:S01]  /*162e0*/  @P6 STG.E.U16 desc[UR6][R20.64], R42 ;  /* 0x0000002a14006986 */ /* 0x000fe2000c101506 */
[----:B------:R-:W-:Y:S01]  /*162f0*/  ISETP.GE.AND P1, PT, R24, UR4, PT ;  /* 0x0000000418007c0c */ /* 0x000fe2000bf26270 */
[----:B------:R-:W-:Y:S01]  /*16300*/  ULDC UR4, c[0x0][0x248] ;  /* 0x0000920000047ab9 */ /* 0x000fe20000000800 */
[C---:B------:R-:W-:Y:S01]  /*16310*/  ISETP.LT.AND P6, PT, R13.reuse, UR14, !P5 ;  /* 0x0000000e0d007c0c */ /* 0x040fe2000efc1270 */
[----:B------:R4:W-:Y:S01]  /*16320*/  @P4 STG.E.U16 desc[UR6][R22.64], R15 ;  /* 0x0000000f16004986 */ /* 0x0009e2000c101506 */
[----:B------:R-:W-:Y:S01]  /*16330*/  ISETP.LT.AND P4, PT, R13, UR10, !P3 ;  /* 0x0000000a0d007c0c */ /* 0x000fe2000df81270 */
[----:B------:R-:W-:Y:S01]  /*16340*/  VIADD R27, R27, UR4 ;  /* 0x000000041b1b7c36 */ /* 0x000fe20008000000 */
[C---:B------:R-:W-:Y:S01]  /*16350*/  ISETP.LT.AND P3, PT, R14.reuse, UR12, !P3 ;  /* 0x0000000c0e007c0c */ /* 0x040fe2000df61270 */
[----:B------:R-:W-:Y:S01]  /*16360*/  ULDC UR4, c[0x0][0x22c] ;  /* 0x00008b0000047ab9 */ /* 0x000fe20000000800 */
[----:B------:R-:W-:Y:S01]  /*16370*/  ISETP.LT.AND P5, PT, R14, UR16, !P5 ;  /* 0x000000100e007c0c */ /* 0x000fe2000efa1270 */
[C---:B------:R-:W-:Y:S01]  /*16380*/  VIADD R29, R27.reuse, UR8 ;  /* 0x000000081b1d7c36 */ /* 0x040fe20008000000 */
[----:B------:R-:W-:Y:S01]  /*16390*/  ULDC UR10, c[0x0][0x228] ;  /* 0x00008a00000a7ab9 */ /* 0x000fe20000000800 */
[C---:B---3--:R-:W-:Y:S01]  /*163a0*/  IMAD.WIDE R10, R27.reuse, 0x2, R2 ;  /* 0x000000021b0a7825 */ /* 0x048fe200078e0202 */
[----:B------:R-:W-:Y:S01]  /*163b0*/  ULDC UR12, c[0x0][0x228] ;  /* 0x00008a00000c7ab9 */ /* 0x000fe20000000800 */
[----:B------:R-:W-:Y:S01]  /*163c0*/  ULDC UR14, c[0x0][0x228] ;  /* 0x00008a00000e7ab9 */ /* 0x000fe20000000800 */
[----:B------:R-:W-:Y:S01]  /*163d0*/  ULDC UR8, c[0x0][0x22c] ;  /* 0x00008b0000087ab9 */ /* 0x000fe20000000800 */
[----:B----4-:R-:W-:Y:S01]  /*163e0*/  VIADD R15, R12, 0x1a ;  /* 0x0000001a0c0f7836 */ /* 0x010fe20000000000 */
[----:B------:R-:W-:Y:S01]  /*163f0*/  ULDC UR16, c[0x0][0x228] ;  /* 0x00008a0000107ab9 */ /* 0x000fe20000000800 */
[----:B------:R-:W-:Y:S01]  /*16400*/  IMAD.WIDE R20, R27, 0x2, R8 ;  /* 0x000000021b147825 */ /* 0x000fe200078e0208 */
[----:B------:R-:W-:Y:S01]  /*16410*/  @P4 STG.E.U16 desc[UR6][R10.64], R90 ;  /* 0x0000005a0a004986 */ /* 0x000fe2000c101506 */
[----:B------:R-:W-:-:S02]  /*16420*/  PRMT R27, R43, 0x7632, R27 ;  /* 0x000076322b1b7816 */ /* 0x000fc4000000001b */
[----:B------:R-:W-:Y:S01]  /*16430*/  IMAD.WIDE R22, R29, 0x2, R2 ;  /* 0x000000021d167825 */ /* 0x000fe200078e0202 */
[----:B------:R-:W-:Y:S01]  /*16440*/  ISETP.GE.AND P4, PT, R15, UR4, PT ;  /* 0x000000040f007c0c */ /* 0x000fe2000bf86270 */
[----:B------:R3:W-:Y:S01]  /*16450*/  @P3 STG.E.U16 desc[UR6][R20.64], R26 ;  /* 0x0000001a14003986 */ /* 0x0007e2000c101506 */
[----:B------:R-:W-:Y:S01]  /*16460*/  ULDC UR4, c[0x0][0x248] ;  /* 0x0000920000047ab9 */ /* 0x000fe20000000800 */
[----:B------:R-:W-:Y:S01]  /*16470*/  IMAD.WIDE R24, R29, 0x2, R8 ;  /* 0x000000021d187825 */ /* 0x000fe200078e0208 */
[C---:B------:R-:W-:Y:S01]  /*16480*/  ISETP.LT.AND P3, PT, R13.reuse, UR10, !P0 ;  /* 0x0000000a0d007c0c */ /* 0x040fe2000c761270 */
[----:B------:R-:W-:Y:S01]  /*16490*/  @P6 STG.E.U16 desc[UR6][R22.64], R43 ;  /* 0x0000002b16006986 */ /* 0x000fe2000c101506 */
[----:B------:R-:W-:Y:S01]  /*164a0*/  ISETP.LT.AND P0, PT, R14, UR12, !P0 ;  /* 0x0000000c0e007c0c */ /* 0x000fe2000c701270 */
[C---:B------:R-:W-:Y:S01]  /*164b0*/  VIADD R15, R12.reuse, 0x1b ;  /* 0x0000001b0c0f7836 */ /* 0x040fe20000000000 */
[----:B------:R-:W-:Y:S01]  /*164c0*/  ISETP.LT.AND P6, PT, R13, UR14, !P2 ;  /* 0x0000000e0d007c0c */ /* 0x000fe2000d7c1270 */
[----:B------:R4:W-:Y:S01]  /*164d0*/  @P5 STG.E.U16 desc[UR6][R24.64], R27 ;  /* 0x0000001b18005986 */ /* 0x0009e2000c101506 */
[----:B------:R-:W-:Y:S01]  /*164e0*/  ULDC UR10, c[0x0][0x228] ;  /* 0x00008a00000a7ab9 */ /* 0x000fe20000000800 */
[----:B------:R-:W-:Y:S01]  /*164f0*/  ULDC UR12, c[0x0][0x228] ;  /* 0x00008a00000c7ab9 */ /* 0x000fe20000000800 */
[----:B------:R-:W-:Y:S01]  /*16500*/  ISETP.GE.AND P5, PT, R15, UR8, PT ;  /* 0x000000080f007c0c */ /* 0x000fe2000bfa6270 */
[----:B---3--:R-:W-:Y:S01]  /*16510*/  VIADD R21, R29, UR4 ;  /* 0x000000041d157c36 */ /* 0x008fe20008000000 */
[----:B------:R-:W-:Y:S01]  /*16520*/  ULDC UR4, c[0x0][0x248] ;  /* 0x0000920000047ab9 */ /* 0x000fe20000000800 */
[----:B------:R-:W-:Y:S01]  /*16530*/  VIADD R15, R12, 0x1c ;  /* 0x0000001c0c0f7836 */ /* 0x000fe20000000000 */
[----:B------:R-:W-:Y:S01]  /*16540*/  ULDC UR14, c[0x0][0x228] ;  /* 0x00008a00000e7ab9 */ /* 0x000fe20000000800 */
[C---:B------:R-:W-:Y:S01]  /*16550*/  IMAD.WIDE R10, R21.reuse, 0x2, R2 ;  /* 0x00000002150a7825 */ /* 0x040fe200078e0202 */
[----:B------:R-:W-:Y:S01]  /*16560*/  ISETP.LT.AND P2, PT, R14, UR10, !P2 ;  /* 0x0000000a0e007c0c */ /* 0x000fe2000d741270 */
[----:B------:R-:W-:Y:S01]  /*16570*/  ULDC UR8, c[0x0][0x22c] ;  /* 0x00008b0000087ab9 */ /* 0x000fe20000000800 */
[----:B------:R-:W-:Y:S01]  /*16580*/  ULDC UR10, c[0x0][0x228] ;  /* 0x00008a00000a7ab9 */ /* 0x000fe20000000800 */
[----:B----4-:R-:W-:Y:S01]  /*16590*/  VIADD R25, R21, UR4 ;  /* 0x0000000415197c36 */ /* 0x010fe20008000000 */
[----:B------:R-:W-:Y:S01]  /*165a0*/  PRMT R24, R91, 0x7632, R24 ;  /* 0x000076325b187816 */ /* 0x000fe20000000018 */
[----:B------:R-:W-:Y:S01]  /*165b0*/  IMAD.WIDE R20, R21, 0x2, R8 ;  /* 0x0000000215147825 */ /* 0x000fe200078e0208 */
[----:B------:R3:W-:Y:S01]  /*165c0*/  @P3 STG.E.U16 desc[UR6][R10.64], R91 ;  /* 0x0000005b0a003986 */ /* 0x0007e2000c101506 */
[----:B------:R-:W-:Y:S01]  /*165d0*/  ULDC UR4, c[0x0][0x22c] ;  /* 0x00008b0000047ab9 */ /* 0x000fe20000000800 */
[----:B------:R-:W-:Y:S01]  /*165e0*/  PRMT R26, R93, 0x7632, R26 ;  /* 0x000076325d1a7816 */ /* 0x000fe2000000001a */
        /* <DEDUP_REMOVED lines=13> */
[C---:B----4-:R-:W-:Y:S01]  /*166c0*/  IMAD.WIDE R20, R27.reuse, 0x2, R2 ;  /* 0x000000021b147825 */ /* 0x050fe200078e0202 */
[----:B------:R-:W-:Y:S01]  /*166d0*/  ULDC UR12, c[0x0][0x228] ;  /* 0x00008a00000c7ab9 */ /* 0x000fe20000000800 */
[----:B------:R-:W-:Y:S01]  /*166e0*/  ULDC UR14, c[0x0][0x228] ;  /* 0x00008a00000e7ab9 */ /* 0x000fe20000000800 */
[----:B------:R-:W-:Y:S01]  /*166f0*/  ULDC UR8, c[0x0][0x248] ;  /* 0x0000920000087ab9 */ /* 0x000fe20000000800 */
[----:B-----5:R-:W-:Y:S01]  /*16700*/  PRMT R92, R92, 0x7632, R92 ;  /* 0x000076325c5c7816 */ /* 0x020fe2000000005c */
[----:B------:R-:W-:-:S04]  /*16710*/  IMAD.WIDE R22, R27, 0x2, R8 ;  /* 0x000000021b167825 */ /* 0x000fc800078e0208 */
[----:B------:R-:W-:Y:S01]  /*16720*/  VIADD R24, R12, 0x1e ;  /* 0x0000001e0c187836 */ /* 0x000fe20000000000 */
[----:B------:R3:W-:Y:S04]  /*16730*/  @P2 STG.E.U16 desc[UR6][R10.64], R92 ;  /* 0x0000005c0a002986 */ /* 0x0007e8000c101506 */
        /* <DEDUP_REMOVED lines=43> */
[C---:B----4-:R-:W-:Y:S01]  /*169f0*/  VIADD R25, R21.reuse, UR4 ;  /* 0x0000000415197c36 */ /* 0x050fe20008000000 */
        /* <DEDUP_REMOVED lines=205> */
[----:B------:R-:W-:Y:S01]  /*176d0*/  IMAD.WIDE R10, R21, 0x2, R2 ;  /* 0x00000002150a7825 */ /* 0x000fe200078e0202 */
[----:B------:R-:W-:Y:S01]  /*176e0*/  ISETP.LT.AND P1, PT, R14, UR10, !P1 ;  /* 0x0000000a0e007c0c */ /* 0x000fe2000cf21270 */
[----:B------:R-:W-:Y:S01]  /*176f0*/  ULDC UR8, c[0x0][0x22c] ;  /* 0x00008b0000087ab9 */ /* 0x000fe20000000800 */
[----:B------:R-:W-:Y:S01]  /*17700*/  PRMT R26, R143, 0x7632, R26 ;  /* 0x000076328f1a7816 */ /* 0x000fe2000000001a */
[----:B----4-:R-:W-:Y:S01]  /*17710*/  VIADD R25, R21, UR4 ;  /* 0x0000000415197c36 */ /* 0x010fe20008000000 */
[----:B------:R-:W-:Y:S01]  /*17720*/  PRMT R24, R137, 0x7632, R24 ;  /* 0x0000763289187816 */ /* 0x000fe20000000018 */
[----:B------:R-:W-:Y:S01]  /*17730*/  IMAD.WIDE R20, R21, 0x2, R8 ;  /* 0x0000000215147825 */ /* 0x000fe200078e0208 */
[----:B------:R3:W-:Y:S01]  /*17740*/  @P0 STG.E.U16 desc[UR6][R10.64], R137 ;  /* 0x000000890a000986 */ /* 0x0007e2000c101506 */
[----:B------:R-:W-:Y:S01]  /*17750*/  ULDC UR4, c[0x0][0x22c] ;  /* 0x00008b0000047ab9 */ /* 0x000fe20000000800 */
[----:B------:R-:W-:Y:S01]  /*17760*/  ULDC UR10, c[0x0][0x22c] ;  /* 0x00008b00000a7ab9 */ /* 0x000fe20000000800 */
        /* <DEDUP_REMOVED lines=31> */
[C---:B---3--:R-:W-:Y:S01]  /*17960*/  IMAD.WIDE R10, R27.reuse, 0x2, R2 ;  /* 0x000000021b0a7825 */ /* 0x048fe200078e0202 */
[----:B------:R-:W-:Y:S01]  /*17970*/  ULDC UR4, c[0x0][0x248] ;  /* 0x0000920000047ab9 */ /* 0x000fe20000000800 */
[----:B------:R-:W-:Y:S01]  /*17980*/  ULDC UR14, c[0x0][0x228] ;  /* 0x00008a00000e7ab9 */ /* 0x000fe20000000800 */
[----:B------:R-:W-:Y:S01]  /*17990*/  ULDC UR16, c[0x0][0x228] ;  /* 0x00008a0000107ab9 */ /* 0x000fe20000000800 */
[C---:B------:R-:W-:Y:S01]  /*179a0*/  VIADD R29, R27.reuse, UR8 ;  /* 0x000000081b1d7c36 */ /* 0x040fe20008000000 */
        /* <DEDUP_REMOVED lines=8> */
[----:B------:R-:W-:Y:S01]  /*17a30*/  ULDC UR10, c[0x0][0x228] ;  /* 0x00008a00000a7ab9 */ /* 0x000fe20000000800 */
[----:B------:R3:W-:Y:S01]  /*17a40*/  @P3 STG.E.U16 desc[UR6][R20.64], R26 ;  /* 0x0000001a14003986 */ /* 0x0007e2000c101506 */
[----:B------:R-:W-:Y:S01]  /*17a50*/  IMAD.WIDE R24, R29, 0x2, R8 ;  /* 0x000000021d187825 */ /* 0x000fe200078e0208 */
[C---:B------:R-:W-:Y:S01]  /*17a60*/  ISETP.LT.AND P3, PT, R13.reuse, UR10, !P0 ;  /* 0x0000000a0d007c0c */ /* 0x040fe2000c761270 */
[----:B------:R-:W-:Y:S01]  /*17a70*/  ULDC UR10, c[0x0][0x228] ;  /* 0x00008a00000a7ab9 */ /* 0x000fe20000000800 */
        /* <DEDUP_REMOVED lines=11> */
[----:B------:R-:W-:Y:S01]  /*17b30*/  ISETP.LT.AND P2, PT, R14, UR10, !P2 ;  /* 0x0000000a0e007c0c */ /* 0x000fe2000d741270 */
[----:B------:R-:W-:Y:S01]  /*17b40*/  IMAD.WIDE R10, R21, 0x2, R2 ;  /* 0x00000002150a7825 */ /* 0x000fe200078e0202 */
[----:B------:R-:W-:Y:S01]  /*17b50*/  ULDC UR8, c[0x0][0x22c] ;  /* 0x00008b0000087ab9 */ /* 0x000fe20000000800 */
[----:B------:R-:W-:Y:S01]  /*17b60*/  ULDC UR10, c[0x0][0x228] ;  /* 0x00008a00000a7ab9 */ /* 0x000fe20000000800 */
[----:B------:R-:W-:Y:S01]  /*17b70*/  PRMT R26, R45, 0x7632, R26 ;  /* 0x000076322d1a7816 */ /* 0x000fe2000000001a */
[C---:B----4-:R-:W-:Y:S01]  /*17b80*/  VIADD R25, R21.reuse, UR4 ;  /* 0x0000000415197c36 */ /* 0x050fe20008000000 */
        /* <DEDUP_REMOVED lines=162> */
[----:B------:R-:W-:-:S02]  /*185b0*/  VIADD R24, R12, 0x41 ;  /* 0x000000410c187836 */ /* 0x000fc40000000000 */
[C---:B------:R-:W-:Y:S02]  /*185c0*/  IMAD.WIDE R22, R27.reuse, 0x2, R8 ;  /* 0x000000021b167825 */ /* 0x040fe400078e0208 */
[----:B------:R3:W-:Y:S01]  /*185d0*/  @P3 STG.E.U16 desc[UR6][R10.64], R49 ;  /* 0x000000310a003986 */ /* 0x0007e2000c101506 */
[----:B------:R-:W-:Y:S01]  /*185e0*/  ISETP.GE.AND P3, PT, R24, UR4, PT ;  /* 0x0000000418007c0c */ /* 0x000fe2000bf66270 */
[----:B------:R-:W-:Y:S02]  /*185f0*/  ULDC UR4, c[0x0][0x248] ;  /* 0x0000920000047ab9 */ /* 0x000fe40000000800 */
[----:B------:R4:W-:Y:S01]  /*18600*/  @P6 STG.E.U16 desc[UR6][R20.64], R114 ;  /* 0x0000007214006986 */ /* 0x0009e2000c101506 */
[----:B------:R-:W-:Y:S01]  /*18610*/  VIADD R27, R27, UR4 ;  /* 0x000000041b1b7c36 */ /* 0x000fe20008000000 */
[C---:B------:R-:W-:Y:S01]  /*18620*/  ISETP.LT.AND P6, PT, R13.reuse, UR14, !P5 ;  /* 0x0000000e0d007c0c */ /* 0x040fe2000efc1270 */
[----:B------:R-:W-:Y:S01]  /*18630*/  ULDC UR4, c[0x0][0x22c] ;  /* 0x00008b0000047ab9 */ /* 0x000fe20000000800 */
[----:B------:R5:W-:Y:S01]  /*18640*/  @P0 STG.E.U16 desc[UR6][R22.64], R15 ;  /* 0x0000000f16000986 */ /* 0x000be2000c101506 */
[----:B------:R-:W-:Y:S01]  /*18650*/  ISETP.LT.AND P0, PT, R13, UR10, !P2 ;  /* 0x0000000a0d007c0c */ /* 0x000fe2000d701270 */
[C---:B------:R-:W-:Y:S01]  /*18660*/  VIADD R29, R27.reuse, UR8 ;  /* 0x000000081b1d7c36 */ /* 0x040fe20008000000 */
[C---:B------:R-:W-:Y:S01]  /*18670*/  ISETP.LT.AND P2, PT, R14.reuse, UR12, !P2 ;  /* 0x0000000c0e007c0c */ /* 0x040fe2000d741270 */
[C---:B---3--:R-:W-:Y:S01]  /*18680*/  IMAD.WIDE R10, R27.reuse, 0x2, R2 ;  /* 0x000000021b0a7825 */ /* 0x048fe200078e0202 */
[----:B------:R-:W-:Y:S01]  /*18690*/  ISETP.LT.AND P5, PT, R14, UR16, !P5 ;  /* 0x000000100e007c0c */ /* 0x000fe2000efa1270 */
[----:B------:R-:W-:Y:S01]  /*186a0*/  ULDC UR10, c[0x0][0x228] ;  /* 0x00008a00000a7ab9 */ /* 0x000fe20000000800 */
[----:B------:R-:W-:Y:S01]  /*186b0*/  ULDC UR12, c[0x0][0x228] ;  /* 0x00008a00000c7ab9 */ /* 0x000fe20000000800 */
[----:B----4-:R-:W-:Y:S01]  /*186c0*/  IMAD.WIDE R20, R27, 0x2, R8 ;  /* 0x000000021b147825 */ /* 0x010fe200078e0208 */
[----:B------:R-:W-:Y:S01]  /*186d0*/  PRMT R27, R115, 0x7632, R27 ;  /* 0x00007632731b7816 */ /* 0x000fe2000000001b */
[----:B------:R-:W-:Y:S01]  /*186e0*/  ULDC UR14, c[0x0][0x228] ;  /* 0x00008a00000e7ab9 */ /* 0x000fe20000000800 */
[----:B------:R-:W-:Y:S01]  /*186f0*/  ULDC UR8, c[0x0][0x22c] ;  /* 0x00008b0000087ab9 */ /* 0x000fe20000000800 */
[----:B-----5:R-:W-:Y:S01]  /*18700*/  IMAD.WIDE R22, R29, 0x2, R2 ;  /* 0x000000021d167825 */ /* 0x020fe200078e0202 */
[----:B------:R-:W-:Y:S01]  /*18710*/  ULDC UR16, c[0x0][0x228] ;  /* 0x00008a0000107ab9 */ /* 0x000fe20000000800 */
[----:B------:R-:W-:Y:S02]  /*18720*/  @P0 STG.E.U16 desc[UR6][R10.64], R50 ;  /* 0x000000320a000986 */ /* 0x000fe4000c101506 */
[----:B------:R-:W-:-:S02]  /*18730*/  VIADD R15, R12, 0x42 ;  /* 0x000000420c0f7836 */ /* 0x000fc40000000000 */
[----:B------:R-:W-:Y:S01]  /*18740*/  IMAD.WIDE R24, R29, 0x2, R8 ;  /* 0x000000021d187825 */ /* 0x000fe200078e0208 */
[----:B------:R3:W-:Y:S02]  /*18750*/  @P2 STG.E.U16 desc[UR6][R20.64], R26 ;  /* 0x0000001a14002986 */ /* 0x0007e4000c101506 */
[----:B------:R-:W-:Y:S01]  /*18760*/  ISETP.GE.AND P0, PT, R15, UR4, PT ;  /* 0x000000040f007c0c */ /* 0x000fe2000bf06270 */
[----:B------:R-:W-:Y:S01]  /*18770*/  ULDC UR4, c[0x0][0x248] ;  /* 0x0000920000047ab9 */ /* 0x000fe20000000800 */
[----:B------:R-:W-:Y:S01]  /*18780*/  @P6 STG.E.U16 desc[UR6][R22.64], R115 ;  /* 0x0000007316006986 */ /* 0x000fe2000c101506 */
[C---:B------:R-:W-:Y:S01]  /*18790*/  ISETP.LT.AND P6, PT, R13.reuse, UR14, !P4 ;  /* 0x0000000e0d007c0c */ /* 0x040fe2000e7c1270 */
[----:B------:R-:W-:Y:S01]  /*187a0*/  VIADD R15, R12, 0x43 ;  /* 0x000000430c0f7836 */ /* 0x000fe20000000000 */
[----:B------:R-:W-:Y:S01]  /*187b0*/  ULDC UR14, c[0x0][0x228] ;  /* 0x00008a00000e7ab9 */ /* 0x000fe20000000800 */
[----:B------:R4:W-:Y:S01]  /*187c0*/  @P5 STG.E.U16 desc[UR6][R24.64], R27 ;  /* 0x0000001b18005986 */ /* 0x0009e2000c101506 */
[----:B------:R-:W-:Y:S01]  /*187d0*/  ISETP.LT.AND P5, PT, R13, UR10, !P1 ;  /* 0x0000000a0d007c0c */ /* 0x000fe2000cfa1270 */
[----:B------:R-:W-:Y:S01]  /*187e0*/  ULDC UR10, c[0x0][0x228] ;  /* 0x00008a00000a7ab9 */ /* 0x000fe20000000800 */
[----:B------:R-:W-:Y:S01]  /*187f0*/  ISETP.LT.AND P1, PT, R14, UR12, !P1 ;  /* 0x0000000c0e007c0c */ /* 0x000fe2000cf21270 */
[----:B---3--:R-:W-:Y:S01]  /*18800*/  VIADD R21, R29, UR4 ;  /* 0x000000041d157c36 */ /* 0x008fe20008000000 */
[----:B------:R-:W-:Y:S01]  /*18810*/  ULDC UR4, c[0x0][0x248] ;  /* 0x0000920000047ab9 */ /* 0x000fe20000000800 */
[----:B------:R-:W-:Y:S01]  /*18820*/  ISETP.GE.AND P2, PT, R15, UR8, PT ;  /* 0x000000080f007c0c */ /* 0x000fe2000bf46270 */
[----:B------:R-:W-:Y:S01]  /*18830*/  VIADD R15, R12, 0x44 ;  /* 0x000000440c0f7836 */ /* 0x000fe20000000000 */
[----:B------:R-:W-:Y:S01]  /*18840*/  ULDC UR12, c[0x0][0x228] ;  /* 0x00008a00000c7ab9 */ /* 0x000fe20000000800 */
[----:B------:R-:W-:Y:S01]  /*18850*/  IMAD.WIDE R10, R21, 0x2, R2 ;  /* 0x00000002150a7825 */ /* 0x000fe200078e0202 */
[----:B------:R-:W-:Y:S01]  /*18860*/  ISETP.LT.AND P4, PT, R14, UR10, !P4 ;  /* 0x0000000a0e007c0c */ /* 0x000fe2000e781270 */
[----:B------:R-:W-:Y:S01]  /*18870*/  ULDC UR8, c[0x0][0x22c] ;  /* 0x00008b0000087ab9 */ /* 0x000fe20000000800 */
[----:B----4-:R-:W-:Y:S01]  /*18880*/  PRMT R24, R51, 0x7632, R24 ;  /* 0x0000763233187816 */ /* 0x010fe20000000018 */
[C---:B------:R-:W-:Y:S01]  /*18890*/  VIADD R25, R21.reuse, UR4 ;  /* 0x0000000415197c36 */ /* 0x040fe20008000000 */
[----:B------:R3:W-:Y:S01]  /*188a0*/  @P5 STG.E.U16 desc[UR6][R10.64], R51 ;  /* 0x000000330a005986 */ /* 0x0007e2000c101506 */
[----:B------:R-:W-:Y:S01]  /*188b0*/  IMAD.WIDE R20, R21, 0x2, R8 ;  /* 0x0000000215147825 */ /* 0x000fe200078e0208 */
[----:B------:R-:W-:Y:S01]  /*188c0*/  ULDC UR4, c[0x0][0x22c] ;  /* 0x00008b0000047ab9 */ /* 0x000fe20000000800 */
[----:B------:R-:W-:Y:S01]  /*188d0*/  ULDC UR10, c[0x0][0x228] ;  /* 0x00008a00000a7ab9 */ /* 0x000fe20000000800 */
[----:B------:R-:W-:Y:S01]  /*188e0*/  ISETP.GE.AND P5, PT, R15, UR4, PT ;  /* 0x000000040f007c0c */ /* 0x000fe2000bfa6270 */
[----:B------:R-:W-:Y:S01]  /*188f0*/  IMAD.WIDE R22, R25, 0x2, R2 ;  /* 0x0000000219167825 */ /* 0x000fe200078e0202 */
[----:B------:R4:W-:Y:S01]  /*18900*/  @P1 STG.E.U16 desc[UR6][R20.64], R24 ;  /* 0x0000001814001986 */ /* 0x0009e2000c101506 */
[----:B------:R-:W-:Y:S01]  /*18910*/  ULDC UR4, c[0x0][0x248] ;  /* 0x0000920000047ab9 */ /* 0x000fe20000000800 */
[----:B------:R-:W-:Y:S01]  /*18920*/  PRMT R26, R117, 0x7632, R26 ;  /* 0x00007632751a7816 */ /* 0x000fe2000000001a */
        /* <DEDUP_REMOVED lines=35> */
[C---:B-----5:R-:W-:Y:S01]  /*18b60*/  IMAD.WIDE R22, R29.reuse, 0x2, R2 ;  /* 0x000000021d167825 */ /* 0x060fe200078e0202 */
[----:B------:R-:W-:Y:S01]  /*18b70*/  ULDC UR16, c[0x0][0x228] ;  /* 0x00008a0000107ab9 */ /* 0x000fe20000000800 */
[----:B------:R-:W-:Y:S02]  /*18b80*/  @P3 STG.E.U16 desc[UR6][R10.64], R117 ;  /* 0x000000750a003986 */ /* 0x000fe4000c101506 */
[----:B------:R-:W-:-:S02]  /*18b90*/  IMAD.WIDE R24, R29, 0x2, R8 ;  /* 0x000000021d187825 */ /* 0x000fc400078e0208 */
[----:B------:R3:W-:Y:S02]  /*18ba0*/  @P0 STG.E.U16 desc[UR6][R20.64], R26 ;  /* 0x0000001a14000986 */ /* 0x0007e4000c101506 */
[----:B------:R-:W-:Y:S02]  /*18bb0*/  VIADD R15, R12, 0x47 ;  /* 0x000000470c0f7836 */ /* 0x000fe40000000000 */
[----:B------:R-:W-:Y:S01]  /*18bc0*/  @P6 STG.E.U16 desc[UR6][R22.64], R53 ;  /* 0x0000003516006986 */ /* 0x000fe2000c101506 */
[----:B------:R-:W-:Y:S01]  /*18bd0*/  ISETP.LT.AND P6, PT, R13, UR14, !P1 ;  /* 0x0000000e0d007c0c */ /* 0x000fe2000cfc1270 */
[----:B------:R-:W-:Y:S01]  /*18be0*/  ULDC UR14, c[0x0][0x228] ;  /* 0x00008a00000e7ab9 */ /* 0x000fe20000000800 */
[----:B------:R-:W-:Y:S01]  /*18bf0*/  ISETP.GE.AND P3, PT, R15, UR4, PT ;  /* 0x000000040f007c0c */ /* 0x000fe2000bf66270 */
[----:B------:R4:W-:Y:S01]  /*18c00*/  @P2 STG.E.U16 desc[UR6][R24.64], R27 ;  /* 0x0000001b18002986 */ /* 0x0009e2000c101506 */
[----:B------:R-:W-:Y:S01]  /*18c10*/  ISETP.LT.AND P2, PT, R13, UR10, !P5 ;  /* 0x0000000a0d007c0c */ /* 0x000fe2000ef41270 */
[----:B------:R-:W-:Y:S01]  /*18c20*/  ULDC UR4, c[0x0][0x248] ;  /* 0x0000920000047ab9 */ /* 0x000fe20000000800 */
[----:B------:R-:W-:Y:S01]  /*18c30*/  ISETP.LT.AND P5, PT, R14, UR12, !P5 ;  /* 0x0000000c0e007c0c */ /* 0x000fe2000efa1270 */
[----:B---3--:R-:W-:Y:S01]  /*18c40*/  VIADD R21, R29, UR4 ;  /* 0x000000041d157c36 */ /* 0x008fe20008000000 */
[----:B------:R-:W-:Y:S01]  /*18c50*/  ULDC UR4, c[0x0][0x248] ;  /* 0x0000920000047ab9 */ /* 0x000fe20000000800 */
[----:B------:R-:W-:Y:S01]  /*18c60*/  VIADD R15, R12, 0x48 ;  /* 0x000000480c0f7836 */ /* 0x000fe20000000000 */
[----:B------:R-:W-:Y:S01]  /*18c70*/  ULDC UR10, c[0x0][0x228] ;  /* 0x00008a00000a7ab9 */ /* 0x000fe20000000800 */
[C---:B------:R-:W-:Y:S01]  /*18c80*/  IMAD.WIDE R10, R21.reuse, 0x2, R2 ;  /* 0x00000002150a7825 */ /* 0x040fe200078e0202 */
[----:B------:R-:W-:Y:S01]  /*18c90*/  ULDC UR12, c[0x0][0x228] ;  /* 0x00008a00000c7ab9 */ /* 0x000fe20000000800 */
[----:B------:R-:W-:Y:S01]  /*18ca0*/  ISETP.LT.AND P1, PT, R14, UR10, !P1 ;  /* 0x0000000a0e007c0c */ /* 0x000fe2000cf21270 */
[----:B------:R-:W-:Y:S01]  /*18cb0*/  ULDC UR10, c[0x0][0x228] ;  /* 0x00008a00000a7ab9 */ /* 0x000fe20000000800 */
[C---:B----4-:R-:W-:Y:S01]  /*18cc0*/  VIADD R25, R21.reuse, UR4 ;  /* 0x0000000415197c36 */ /* 0x050fe20008000000 */
[----:B------:R-:W-:Y:S01]  /*18cd0*/  PRMT R24, R118, 0x7632, R24 ;  /* 0x0000763276187816 */ /* 0x000fe20000000018 */
[----:B------:R-:W-:Y:S01]  /*18ce0*/  IMAD.WIDE R20, R21, 0x2, R8 ;  /* 0x0000000215147825 */ /* 0x000fe200078e0208 */
[----:B------:R-:W-:Y:S01]  /*18cf0*/  ISETP.GE.AND P0, PT, R15, UR8, PT ;  /* 0x000000080f007c0c */ /* 0x000fe2000bf06270 */
[----:B------:R3:W-:Y:S01]  /*18d00*/  @P2 STG.E.U16 desc[UR6][R10.64], R118 ;  /* 0x000000760a002986 */ /* 0x0007e2000c101506 */
[----:B------:R-:W-:Y:S01]  /*18d10*/  ULDC UR4, c[0x0][0x22c] ;  /* 0x00008b0000047ab9 */ /* 0x000fe20000000800 */
[----:B------:R-:W-:Y:S01]  /*18d20*/  VIADD R15, R12, 0x49 ;  /* 0x000000490c0f7836 */ /* 0x000fe20000000000 */
[----:B------:R-:W-:Y:S01]  /*18d30*/  ULDC UR8, c[0x0][0x22c] ;  /* 0x00008b0000087ab9 */ /* 0x000fe20000000800 */
[----:B------:R-:W-:Y:S01]  /*18d40*/  IMAD.WIDE R22, R25, 0x2, R2 ;  /* 0x0000000219167825 */ /* 0x000fe200078e0202 */
[----:B------:R4:W-:Y:S01]  /*18d50*/  @P5 STG.E.U16 desc[UR6][R20.64], R24 ;  /* 0x0000001814005986 */ /* 0x0009e2000c101506 */
[----:B------:R-:W-:Y:S01]  /*18d60*/  ISETP.LT.AND P5, PT, R13, UR12, !P4 ;  /* 0x0000000c0d007c0c */ /* 0x000fe2000e7a1270 */
[----:B------:R-:W-:Y:S01]  /*18d70*/  ULDC UR12, c[0x0][0x228] ;  /* 0x00008a00000c7ab9 */ /* 0x000fe20000000800 */
[----:B------:R-:W-:Y:S01]  /*18d80*/  ISETP.GE.AND P2, PT, R15, UR4, PT ;  /* 0x000000040f007c0c */ /* 0x000fe2000bf46270 */
[----:B------:R-:W-:Y:S01]  /*18d90*/  ULDC UR4, c[0x0][0x248] ;  /* 0x0000920000047ab9 */ /* 0x000fe20000000800 */
[----:B------:R5:W-:Y:S01]  /*18da0*/  @P6 STG.E.U16 desc[UR6][R22.64], R54 ;  /* 0x0000003616006986 */ /* 0x000be2000c101506 */
[C---:B------:R-:W-:Y:S01]  /*18db0*/  VIADD R27, R25.reuse, UR4 ;  /* 0x00000004191b7c36 */ /* 0x040fe20008000000 */
[----:B------:R-:W-:Y:S01]  /*18dc0*/  ISETP.LT.AND P6, PT, R14, UR14, !P4 ;  /* 0x0000000e0e007c0c */ /* 0x000fe2000e7c1270 */
[----:B------:R-:W-:Y:S01]  /*18dd0*/  VIADD R15, R12, 0x4a ;  /* 0x0000004a0c0f7836 */ /* 0x000fe20000000000 */
[----:B------:R-:W-:Y:S01]  /*18de0*/  ULDC UR4, c[0x0][0x22c] ;  /* 0x00008b0000047ab9 */ /* 0x000fe20000000800 */
[----:B---3--:R-:W-:Y:S01]  /*18df0*/  IMAD.WIDE R10, R25, 0x2, R8 ;  /* 0x00000002190a7825 */ /* 0x008fe200078e0208 */
[----:B------:R-:W-:Y:S01]  /*18e00*/  ULDC UR14, c[0x0][0x228] ;  /* 0x00008a00000e7ab9 */ /* 0x000fe20000000800 */
[----:B------:R-:W-:-:S02]  /*18e10*/  PRMT R26, R55, 0x7632, R26 ;  /* 0x00007632371a7816 */ /* 0x000fc4000000001a */
[----:B----4-:R-:W-:Y:S01]  /*18e20*/  IMAD.WIDE R20, R27, 0x2, R2 ;  /* 0x000000021b147825 */ /* 0x010fe200078e0202 */
[----:B------:R-:W-:Y:S01]  /*18e30*/  ISETP.GE.AND P4, PT, R15, UR8, PT ;  /* 0x000000080f007c0c */ /* 0x000fe2000bf86270 */
[----:B------:R-:W-:Y:S01]  /*18e40*/  ULDC UR8, c[0x0][0x248] ;  /* 0x0000920000087ab9 */ /* 0x000fe20000000800 */
[----:B-----5:R-:W-:Y:S01]  /*18e50*/  PRMT R54, R54, 0x7632, R54 ;  /* 0x0000763236367816 */ /* 0x020fe20000000036 */
[----:B------:R-:W-:Y:S01]  /*18e60*/  VIADD R24, R12, 0x4b ;  /* 0x0000004b0c187836 */ /* 0x000fe20000000000 */
[----:B------:R-:W-:Y:S01]  /*18e70*/  PRMT R15, R119, 0x7632, R15 ;  /* 0x00007632770f7816 */ /* 0x000fe2000000000f */
[----:B------:R-:W-:Y:S02]  /*18e80*/  IMAD.WIDE R22, R27, 0x2, R8 ;  /* 0x000000021b167825 */ /* 0x000fe400078e0208 */
[----:B------:R3:W-:Y:S01]  /*18e90*/  @P1 STG.E.U16 desc[UR6][R10.64], R54 ;  /* 0x000000360a001986 */ /* 0x0007e2000c101506 */
[----:B------:R-:W-:Y:S01]  /*18ea0*/  ISETP.GE.AND P1, PT, R24, UR4, PT ;  /* 0x0000000418007c0c */ /* 0x000fe2000bf26270 */
[----:B------:R-:W-:-:S02]  /*18eb0*/  ULDC UR4, c[0x0][0x248] ;  /* 0x0000920000047ab9 */ /* 0x000fc40000000800 */
[----:B------:R4:W-:Y:S01]  /*18ec0*/  @P5 STG.E.U16 desc[UR6][R20.64], R119 ;  /* 0x0000007714005986 */ /* 0x0009e2000c101506 */
[----:B------:R-:W-:Y:S01]  /*18ed0*/  ISETP.LT.AND P5, PT, R13, UR10, !P3 ;  /* 0x0000000a0d007c0c */ /* 0x000fe2000dfa1270 */
[----:B------:R-:W-:Y:S01]  /*18ee0*/  VIADD R27, R27, UR4 ;  /* 0x000000041b1b7c36 */ /* 0x000fe20008000000 */
        /* <DEDUP_REMOVED lines=9> */
[----:B----4-:R-:W-:Y:S01]  /*18f80*/  IMAD.WIDE R20, R27, 0x2, R8 ;  /* 0x000000021b147825 */ /* 0x010fe200078e0208 */
[----:B------:R-:W-:Y:S01]  /*18f90*/  PRMT R27, R120, 0x7632, R27 ;  /* 0x00007632781b7816 */ /* 0x000fe2000000001b */
[----:B------:R-:W-:Y:S01]  /*18fa0*/  @P5 STG.E.U16 desc[UR6][R10.64], R55 ;  /* 0x000000370a005986 */ /* 0x000fe2000c101506 */
[----:B------:R-:W-:Y:S01]  /*18fb0*/  ULDC UR14, c[0x0][0x228] ;  /* 0x00008a00000e7ab9 */ /* 0x000fe20000000800 */
[----:B-----5:R-:W-:Y:S01]  /*18fc0*/  VIADD R15, R12, 0x4c ;  /* 0x0000004c0c0f7836 */ /* 0x020fe20000000000 */
[----:B------:R-:W-:Y:S01]  /*18fd0*/  ULDC UR8, c[0x0][0x22c] ;  /* 0x00008b0000087ab9 */ /* 0x000fe20000000800 */
[----:B------:R-:W-:Y:S01]  /*18fe0*/  IMAD.WIDE R22, R29, 0x2, R2 ;  /* 0x000000021d167825 */ /* 0x000fe200078e0202 */
[----:B------:R3:W-:Y:S01]  /*18ff0*/  @P3 STG.E.U16 desc[UR6][R20.64], R26 ;  /* 0x0000001a14003986 */ /* 0x0007e2000c101506 */
[----:B------:R-:W-:Y:S01]  /*19000*/  ISETP.LT.AND P3, PT, R13, UR10, !P2 ;  /* 0x0000000a0d007c0c */ /* 0x000fe2000d761270 */
[----:B------:R-:W-:Y:S01]  /*19010*/  ULDC UR10, c[0x0][0x228] ;  /* 0x00008a00000a7ab9 */ /* 0x000fe20000000800 */
[----:B------:R-:W-:Y:S01]  /*19020*/  ISETP.GE.AND P5, PT, R15, UR4, PT ;  /* 0x000000040f007c0c */ /* 0x000fe2000bfa6270 */
[----:B------:R-:W-:Y:S01]  /*19030*/  IMAD.WIDE R24, R29, 0x2, R8 ;  /* 0x000000021d187825 */ /* 0x000fe200078e0208 */
[----:B------:R-:W-:Y:S01]  /*19040*/  ISETP.LT.AND P2, PT, R14, UR12, !P2 ;  /* 0x0000000c0e007c0c */ /* 0x000fe2000d741270 */
[----:B------:R-:W-:Y:S01]  /*19050*/  ULDC UR4, c[0x0][0x248] ;  /* 0x0000920000047ab9 */ /* 0x000fe20000000800 */
[----:B------:R-:W-:Y:S01]  /*19060*/  @P6 STG.E.U16 desc[UR6][R22.64], R120 ;  /* 0x0000007816006986 */ /* 0x000fe2000c101506 */
[----:B------:R-:W-:Y:S01]  /*19070*/  ISETP.LT.AND P6, PT, R13, UR14, !P4 ;  /* 0x0000000e0d007c0c */ /* 0x000fe2000e7c1270 */
[C---:B------:R-:W-:Y:S01]  /*19080*/  VIADD R15, R12.reuse, 0x4d ;  /* 0x0000004d0c0f7836 */ /* 0x040fe20000000000 */
[----:B------:R-:W-:Y:S01]  /*19090*/  ULDC UR12, c[0x0][0x228] ;  /* 0x00008a00000c7ab9 */ /* 0x000fe20000000800 */
[----:B------:R4:W-:Y:S01]  /*190a0*/  @P0 STG.E.U16 desc[UR6][R24.64], R27 ;  /* 0x0000001b18000986 */ /* 0x0009e2000c101506 */
[----:B---3--:R-:W-:Y:S01]  /*190b0*/  VIADD R21, R29, UR4 ;  /* 0x000000041d157c36 */ /* 0x008fe20008000000 */
[----:B------:R-:W-:Y:S01]  /*190c0*/  ULDC UR4, c[0x0][0x248] ;  /* 0x0000920000047ab9 */ /* 0x000fe20000000800 */
[----:B------:R-:W-:Y:S01]  /*190d0*/  ISETP.GE.AND P0, PT, R15, UR8, PT ;  /* 0x000000080f007c0c */ /* 0x000fe2000bf06270 */
[----:B------:R-:W-:Y:S01]  /*190e0*/  VIADD R15, R12, 0x4e ;  /* 0x0000004e0c0f7836 */ /* 0x000fe20000000000 */
[----:B------:R-:W-:Y:S01]  /*190f0*/  ISETP.LT.AND P4, PT, R14, UR10, !P4 ;  /* 0x0000000a0e007c0c */ /* 0x000fe2000e781270 */
[C---:B------:R-:W-:Y:S01]  /*19100*/  IMAD.WIDE R10, R21.reuse, 0x2, R2 ;  /* 0x00000002150a7825 */ /* 0x040fe200078e0202 */
[----:B------:R-:W-:Y:S01]  /*19110*/  ULDC UR14, c[0x0][0x228] ;  /* 0x00008a00000e7ab9 */ /* 0x000fe20000000800 */
[----:B------:R-:W-:Y:S01]  /*19120*/  ULDC UR8, c[0x0][0x22c] ;  /* 0x00008b0000087ab9 */ /* 0x000fe20000000800 */
[----:B------:R-:W-:Y:S01]  /*19130*/  ULDC UR10, c[0x0][0x228] ;  /* 0x00008a00000a7ab9 */ /* 0x000fe20000000800 */
[----:B------:R-:W-:Y:S01]  /*19140*/  ULDC UR16, c[0x0][0x228] ;  /* 0x00008a0000107ab9 */ /* 0x000fe20000000800 */
[----:B------:R3:W-:Y:S01]  /*19150*/  @P3 STG.E.U16 desc[UR6][R10.64], R56 ;  /* 0x000000380a003986 */ /* 0x0007e2000c101506 */
[C---:B----4-:R-:W-:Y:S01]  /*19160*/  VIADD R25, R21.reuse, UR4 ;  /* 0x0000000415197c36 */ /* 0x050fe20008000000 */
[----:B------:R-:W-:Y:S01]  /*19170*/  PRMT R24, R56, 0x7632, R24 ;  /* 0x0000763238187816 */ /* 0x000fe20000000018 */
[----:B------:R-:W-:Y:S01]  /*19180*/  IMAD.WIDE R20, R21, 0x2, R8 ;  /* 0x0000000215147825 */ /* 0x000fe200078e0208 */
[----:B------:R-:W-:Y:S01]  /*19190*/  ULDC UR4, c[0x0][0x22c] ;  /* 0x00008b0000047ab9 */ /* 0x000fe20000000800 */
[----:B------:R-:W-:-:S02]  /*191a0*/  PRMT R26, R122, 0x7632, R26 ;  /* 0x000076327a1a7816 */ /* 0x000fc4000000001a */
[----:B------:R-:W-:Y:S01]  /*191b0*/  IMAD.WIDE R22, R25, 0x2, R2 ;  /* 0x0000000219167825 */ /* 0x000fe200078e0202 */
[----:B------:R4:W-:Y:S01]  /*191c0*/  @P2 STG.E.U16 desc[UR6][R20.64], R24 ;  /* 0x0000001814002986 */ /* 0x0009e2000c101506 */
[----:B------:R-:W-:Y:S01]  /*191d0*/  ISETP.LT.AND P2, PT, R13, UR12, !P1 ;  /* 0x0000000c0d007c0c */ /* 0x000fe2000cf41270 */
[----:B------:R-:W-:Y:S01]  /*191e0*/  ULDC UR12, c[0x0][0x228] ;  /* 0x00008a00000c7ab9 */ /* 0x000fe20000000800 */
[----:B------:R-:W-:Y:S01]  /*191f0*/  ISETP.GE.AND P3, PT, R15, UR4, PT ;  /* 0x000000040f007c0c */ /* 0x000fe2000bf66270 */
[----:B------:R5:W-:Y:S01]  /*19200*/  @P6 STG.E.U16 desc[UR6][R22.64], R121 ;  /* 0x0000007916006986 */ /* 0x000be2000c101506 */
[----:B------:R-:W-:Y:S01]  /*19210*/  ULDC UR4, c[0x0][0x248] ;  /* 0x0000920000047ab9 */ /* 0x000fe20000000800 */
[----:B------:R-:W-:Y:S01]  /*19220*/  ISETP.LT.AND P6, PT, R14, UR14, !P1 ;  /* 0x0000000e0e007c0c */ /* 0x000fe2000cfc1270 */
[C---:B------:R-:W-:Y:S01]  /*19230*/  VIADD R27, R25.reuse, UR4 ;  /* 0x00000004191b7c36 */ /* 0x040fe20008000000 */
[----:B------:R-:W-:Y:S01]  /*19240*/  ULDC UR4, c[0x0][0x22c] ;  /* 0x00008b0000047ab9 */ /* 0x000fe20000000800 */
[----:B------:R-:W-:Y:S01]  /*19250*/  VIADD R15, R12, 0x4f ;  /* 0x0000004f0c0f7836 */ /* 0x000fe20000000000 */
[----:B------:R-:W-:Y:S01]  /*19260*/  ULDC UR14, c[0x0][0x228] ;  /* 0x00008a00000e7ab9 */ /* 0x000fe20000000800 */
[----:B---3--:R-:W-:-:S03]  /*19270*/  IMAD.WIDE R10, R25, 0x2, R8 ;  /* 0x00000002190a7825 */ /* 0x008fc600078e0208 */
[----:B------:R-:W-:Y:S01]  /*19280*/  ISETP.GE.AND P1, PT, R15, UR8, PT ;  /* 0x000000080f007c0c */ /* 0x000fe2000bf26270 */
[----:B----4-:R-:W-:Y:S01]  /*19290*/  IMAD.WIDE R20, R27, 0x2, R2 ;  /* 0x000000021b147825 */ /* 0x010fe200078e0202 */
[----:B-----5:R-:W-:Y:S01]  /*192a0*/  PRMT R121, R121, 0x7632, R121 ;  /* 0x0000763279797816 */ /* 0x020fe20000000079 */
[----:B------:R-:W-:Y:S01]  /*192b0*/  ULDC UR8, c[0x0][0x248] ;  /* 0x0000920000087ab9 */ /* 0x000fe20000000800 */
[----:B------:R-:W-:Y:S01]  /*192c0*/  PRMT R15, R57, 0x7632, R15 ;  /* 0x00007632390f7816 */ /* 0x000fe2000000000f */
[----:B------:R-:W-:Y:S02]  /*192d0*/  VIADD R24, R12, 0x50 ;  /* 0x000000500c187836 */ /* 0x000fe40000000000 */
[----:B------:R-:W-:Y:S01]  /*192e0*/  IMAD.WIDE R22, R27, 0x2, R8 ;  /* 0x000000021b167825 */ /* 0x000fe200078e0208 */
[----:B------:R3:W-:Y:S02]  /*192f0*/  @P4 STG.E.U16 desc[UR6][R10.64], R121 ;  /* 0x000000790a004986 */ /* 0x0007e4000c101506 */
[----:B------:R-:W-:Y:S01]  /*19300*/  ISETP.GE.AND P4, PT, R24, UR4, PT ;  /* 0x0000000418007c0c */ /* 0x000fe2000bf86270 */
[----:B------:R-:W-:Y:S01]  /*19310*/  ULDC UR4, c[0x0][0x248] ;  /* 0x0000920000047ab9 */ /* 0x000fe20000000800 */
        /* <DEDUP_REMOVED lines=24> */
[----:B------:R-:W-:Y:S01]  /*194a0*/  ULDC UR4, c[0x0][0x248] ;  /* 0x0000920000047ab9 */ /* 0x000fe20000000800 */
[----:B------:R-:W-:Y:S01]  /*194b0*/  @P6 STG.E.U16 desc[UR6][R22.64], R58 ;  /* 0x0000003a16006986 */ /* 0x000fe2000c101506 */
[----:B------:R-:W-:Y:S01]  /*194c0*/  ISETP.LT.AND P3, PT, R14, UR12, !P3 ;  /* 0x0000000c0e007c0c */ /* 0x000fe2000df61270 */
[C---:B------:R-:W-:Y:S01]  /*194d0*/  VIADD R15, R12.reuse, 0x52 ;  /* 0x000000520c0f7836 */ /* 0x040fe20000000000 */
[----:B------:R-:W-:Y:S01]  /*194e0*/  ISETP.LT.AND P6, PT, R13, UR14, !P1 ;  /* 0x0000000e0d007c0c */ /* 0x000fe2000cfc1270 */
[----:B------:R4:W-:Y:S01]  /*194f0*/  @P0 STG.E.U16 desc[UR6][R24.64], R27 ;  /* 0x0000001b18000986 */ /* 0x0009e2000c101506 */
[----:B------:R-:W-:Y:S01]  /*19500*/  ULDC UR12, c[0x0][0x228] ;  /* 0x00008a00000c7ab9 */ /* 0x000fe20000000800 */
[----:B---3--:R-:W-:Y:S01]  /*19510*/  VIADD R21, R29, UR4 ;  /* 0x000000041d157c36 */ /* 0x008fe20008000000 */
[----:B------:R-:W-:Y:S01]  /*19520*/  ULDC UR4, c[0x0][0x248] ;  /* 0x0000920000047ab9 */ /* 0x000fe20000000800 */
[----:B------:R-:W-:Y:S01]  /*19530*/  ISETP.GE.AND P0, PT, R15, UR8, PT ;  /* 0x000000080f007c0c */ /* 0x000fe2000bf06270 */
[----:B------:R-:W-:Y:S01]  /*19540*/  VIADD R15, R12, 0x53 ;  /* 0x000000530c0f7836 */ /* 0x000fe20000000000 */
[----:B------:R-:W-:Y:S01]  /*19550*/  ULDC UR14, c[0x0][0x228] ;  /* 0x00008a00000e7ab9 */ /* 0x000fe20000000800 */
[C---:B------:R-:W-:Y:S01]  /*19560*/  IMAD.WIDE R10, R21.reuse, 0x2, R2 ;  /* 0x00000002150a7825 */ /* 0x040fe200078e0202 */
[----:B------:R-:W-:Y:S01]  /*19570*/  ISETP.LT.AND P1, PT, R14, UR10, !P1 ;  /* 0x0000000a0e007c0c */ /* 0x000fe2000cf21270 */
[----:B------:R-:W-:Y:S01]  /*19580*/  ULDC UR8, c[0x0][0x22c] ;  /* 0x00008b0000087ab9 */ /* 0x000fe20000000800 */
        /* <DEDUP_REMOVED lines=29> */
[----:B------:R4:W-:Y:S01]  /*19760*/  @P6 STG.E.U16 desc[UR6][R20.64], R124 ;  /* 0x0000007c14006986 */ /* 0x0009e2000c101506 */
        /* <DEDUP_REMOVED lines=13> */
[----:B----4-:R-:W-:Y:S01]  /*19840*/  IMAD.WIDE R20, R27, 0x2, R8 ;  /* 0x000000021b147825 */ /* 0x010fe200078e0208 */
[----:B------:R-:W-:-:S03]  /*19850*/  ULDC UR16, c[0x0][0x228] ;  /* 0x00008a0000107ab9 */ /* 0x000fc60000000800 */
[----:B------:R-:W-:Y:S01]  /*19860*/  VIADD R29, R27, UR8 ;  /* 0x000000081b1d7c36 */ /* 0x000fe20008000000 */
[----:B------:R-:W-:Y:S01]  /*19870*/  @P4 STG.E.U16 desc[UR6][R10.64], R60 ;  /* 0x0000003c0a004986 */ /* 0x000fe2000c101506 */
[----:B-----5:R-:W-:Y:S01]  /*19880*/  VIADD R15, R12, 0x56 ;  /* 0x000000560c0f7836 */ /* 0x020fe20000000000 */
[----:B------:R-:W-:Y:S01]  /*19890*/  PRMT R27, R125, 0x7632, R27 ;  /* 0x000076327d1b7816 */ /* 0x000fe2000000001b */
        /* <DEDUP_REMOVED lines=9> */
[C---:B------:R-:W-:Y:S01]  /*19930*/  VIADD R15, R12.reuse, 0x57 ;  /* 0x000000570c0f7836 */ /* 0x040fe20000000000 */
[----:B------:R-:W-:Y:S01]  /*19940*/  ISETP.LT.AND P6, PT, R13, UR14, !P3 ;  /* 0x0000000e0d007c0c */ /* 0x000fe2000dfc1270 */
[----:B------:R-:W-:Y:S01]  /*19950*/  ULDC UR10, c[0x0][0x228] ;  /* 0x00008a00000a7ab9 */ /* 0x000fe20000000800 */
[----:B------:R4:W-:Y:S01]  /*19960*/  @P0 STG.E.U16 desc[UR6][R24.64], R27 ;  /* 0x0000001b18000986 */ /* 0x0009e2000c101506 */
        /* <DEDUP_REMOVED lines=8> */
[----:B------:R-:W-:Y:S01]  /*199f0*/  ULDC UR8, c[0x0][0x22c] ;  /* 0x00008b0000087ab9 */ /* 0x000fe20000000800 */
[----:B------:R-:W-:Y:S01]  /*19a00*/  PRMT R26, R127, 0x7632, R26 ;  /* 0x000076327f1a7816 */ /* 0x000fe2000000001a */
[----:B------:R3:W-:Y:S01]  /*19a10*/  @P2 STG.E.U16 desc[UR6][R10.64], R61 ;  /* 0x0000003d0a002986 */ /* 0x0007e2000c101506 */
[----:B----4-:R-:W-:Y:S01]  /*19a20*/  VIADD R25, R21, UR4 ;  /* 0x0000000415197c36 */ /* 0x010fe20008000000 */
[----:B------:R-:W-:Y:S01]  /*19a30*/  PRMT R24, R61, 0x7632, R24 ;  /* 0x000076323d187816 */ /* 0x000fe20000000018 */
[----:B------:R-:W-:Y:S01]  /*19a40*/  IMAD.WIDE R20, R21, 0x2, R8 ;  /* 0x0000000215147825 */ /* 0x000fe200078e0208 */
[----:B------:R-:W-:Y:S01]  /*19a50*/  ULDC UR4, c[0x0][0x22c] ;  /* 0x00008b0000047ab9 */ /* 0x000fe20000000800 */
[----:B------:R-:W-:Y:S01]  /*19a60*/  ULDC UR10, c[0x0][0x22c] ;  /* 0x00008b00000a7ab9 */ /* 0x000fe20000000800 */
[----:B------:R-:W-:Y:S01]  /*19a70*/  ISETP.GE.AND P2, PT, R15, UR4, PT ;  /* 0x000000040f007c0c */ /* 0x000fe2000bf46270 */
[----:B------:R-:W-:Y:S01]  /*19a80*/  IMAD.WIDE R22, R25, 0x2, R2 ;  /* 0x0000000219167825 */ /* 0x000fe200078e0202 */
[----:B------:R4:W-:Y:S01]  /*19a90*/  @P5 STG.E.U16 desc[UR6][R20.64], R24 ;  /* 0x0000001814005986 */ /* 0x0009e2000c101506 */
[----:B------:R-:W-:Y:S01]  /*19aa0*/  ISETP.LT.AND P5, PT, R13, UR12, !P1 ;  /* 0x0000000c0d007c0c */ /* 0x000fe2000cfa1270 */
[----:B------:R-:W-:Y:S01]  /*19ab0*/  ULDC UR4, c[0x0][0x248] ;  /* 0x0000920000047ab9 */ /* 0x000fe20000000800 */
[----:B------:R-:W-:Y:S01]  /*19ac0*/  VIADD R15, R12, 0x59 ;  /* 0x000000590c0f7836 */ /* 0x000fe20000000000 */
[----:B------:R5:W-:Y:S01]  /*19ad0*/  @P6 STG.E.U16 desc[UR6][R22.64], R126 ;  /* 0x0000007e16006986 */ /* 0x000be2000c101506 */
[C---:B------:R-:W-:Y:S01]  /*19ae0*/  VIADD R27, R25.reuse, UR4 ;  /* 0x00000004191b7c36 */ /* 0x040fe20008000000 */
[----:B------:R-:W-:Y:S01]  /*19af0*/  ISETP.LT.AND P6, PT, R14, UR14, !P1 ;  /* 0x0000000e0e007c0c */ /* 0x000fe2000cfc1270 */
[----:B---3--:R-:W-:Y:S01]  /*19b00*/  IMAD.WIDE R10, R25, 0x2, R8 ;  /* 0x00000002190a7825 */ /* 0x008fe200078e0208 */
[----:B------:R-:W-:Y:S01]  /*19b10*/  ISETP.GE.AND P1, PT, R15, UR8, PT ;  /* 0x000000080f007c0c */ /* 0x000fe2000bf26270 */
[----:B------:R-:W-:Y:S01]  /*19b20*/  ULDC UR12, c[0x0][0x228] ;  /* 0x00008a00000c7ab9 */ /* 0x000fe20000000800 */
[----:B------:R-:W-:Y:S01]  /*19b30*/  PRMT R15, R62, 0x7632, R15 ;  /* 0x000076323e0f7816 */ /* 0x000fe2000000000f */
[----:B------:R-:W-:Y:S01]  /*19b40*/  ULDC UR4, c[0x0][0x22c] ;  /* 0x00008b0000047ab9 */ /* 0x000fe20000000800 */
[----:B----4-:R-:W-:Y:S01]  /*19b50*/  IMAD.WIDE R20, R27, 0x2, R2 ;  /* 0x000000021b147825 */ /* 0x010fe200078e0202 */
[----:B------:R-:W-:Y:S01]  /*19b60*/  ULDC UR14, c[0x0][0x228] ;  /* 0x00008a00000e7ab9 */ /* 0x000fe20000000800 */
[----:B------:R-:W-:Y:S01]  /*19b70*/  ULDC UR8, c[0x0][0x248] ;  /* 0x0000920000087ab9 */ /* 0x000fe20000000800 */
[----:B-----5:R-:W-:Y:S01]  /*19b80*/  PRMT R126, R126, 0x7632, R126 ;  /* 0x000076327e7e7816 */ /* 0x020fe2000000007e */
[----:B------:R-:W-:-:S02]  /*19b90*/  VIADD R24, R12, 0x5a ;  /* 0x0000005a0c187836 */ /* 0x000fc40000000000 */
[----:B------:R-:W-:Y:S02]  /*19ba0*/  IMAD.WIDE R22, R27, 0x2, R8 ;  /* 0x000000021b167825 */ /* 0x000fe400078e0208 */
[----:B------:R3:W-:Y:S01]  /*19bb0*/  @P3 STG.E.U16 desc[UR6][R10.64], R126 ;  /* 0x0000007e0a003986 */ /* 0x0007e2000c101506 */
[----:B------:R-:W-:Y:S01]  /*19bc0*/  ISETP.GE.AND P3, PT, R24, UR4, PT ;  /* 0x0000000418007c0c */ /* 0x000fe2000bf66270 */
[----:B------:R-:W-:Y:S02]  /*19bd0*/  ULDC UR4, c[0x0][0x248] ;  /* 0x0000920000047ab9 */ /* 0x000fe40000000800 */
        /* <DEDUP_REMOVED lines=19> */
[----:B------:R3:W-:Y:S02]  /*19d10*/  @P4 STG.E.U16 desc[UR6][R20.64], R26 ;  /* 0x0000001a14004986 */ /* 0x0007e4000c101506 */
[----:B------:R-:W-:Y:S01]  /*19d20*/  ISETP.GE.AND P5, PT, R15, UR10, PT ;  /* 0x0000000a0f007c0c */ /* 0x000fe2000bfa6270 */
        /* <DEDUP_REMOVED lines=15> */
[----:B------:R-:W-:Y:S01]  /*19e20*/  ULDC UR14, c[0x0][0x228] ;  /* 0x00008a00000e7ab9 */ /* 0x000fe20000000800 */
        /* <DEDUP_REMOVED lines=46> */
[----:B-----5:R-:W-:Y:S01]  /*1a110*/  VIADD R15, R12, 0x60 ;  /* 0x000000600c0f7836 */ /* 0x020fe20000000000 */
[----:B------:R-:W-:Y:S01]  /*1a120*/  @P3 STG.E.U16 desc[UR6][R10.64], R65 ;  /* 0x000000410a003986 */ /* 0x000fe2000c101506 */
[----:B------:R-:W-:Y:S01]  /*1a130*/  VIADD R29, R27, UR8 ;  /* 0x000000081b1d7c36 */ /* 0x000fe20008000000 */
[----:B------:R-:W-:Y:S01]  /*1a140*/  PRMT R27, R130, 0x7632, R27 ;  /* 0x00007632821b7816 */ /* 0x000fe2000000001b */
[----:B------:R-:W-:Y:S01]  /*1a150*/  ULDC UR8, c[0x0][0x22c] ;  /* 0x00008b0000087ab9 */ /* 0x000fe20000000800 */
[----:B------:R3:W-:Y:S01]  /*1a160*/  @P5 STG.E.U16 desc[UR6][R20.64], R26 ;  /* 0x0000001a14005986 */ /* 0x0007e2000c101506 */
[----:B------:R-:W-:Y:S01]  /*1a170*/  ISETP.LT.AND P5, PT, R13, UR10, !P4 ;  /* 0x0000000a0d007c0c */ /* 0x000fe2000e7a1270 */
[----:B------:R-:W-:Y:S01]  /*1a180*/  IMAD.WIDE R22, R29, 0x2, R2 ;  /* 0x000000021d167825 */ /* 0x000fe200078e0202 */
[----:B------:R-:W-:Y:S01]  /*1a190*/  ISETP.GE.AND P3, PT, R15, UR4, PT ;  /* 0x000000040f007c0c */ /* 0x000fe2000bf66270 */
[----:B------:R-:W-:Y:S01]  /*1a1a0*/  ULDC UR4, c[0x0][0x248] ;  /* 0x0000920000047ab9 */ /* 0x000fe20000000800 */
[----:B------:R-:W-:Y:S01]  /*1a1b0*/  ISETP.LT.AND P4, PT, R14, UR12, !P4 ;  /* 0x0000000c0e007c0c */ /* 0x000fe2000e781270 */
[----:B------:R-:W-:Y:S01]  /*1a1c0*/  IMAD.WIDE R24, R29, 0x2, R8 ;  /* 0x000000021d187825 */ /* 0x000fe200078e0208 */
[----:B------:R-:W-:Y:S01]  /*1a1d0*/  @P6 STG.E.U16 desc[UR6][R22.64], R130 ;  /* 0x0000008216006986 */ /* 0x000fe2000c101506 */
[----:B------:R-:W-:Y:S01]  /*1a1e0*/  ISETP.LT.AND P6, PT, R13, UR14, !P2 ;  /* 0x0000000e0d007c0c */ /* 0x000fe2000d7c1270 */
[----:B------:R-:W-:Y:S01]  /*1a1f0*/  ULDC UR10, c[0x0][0x228] ;  /* 0x00008a00000a7ab9 */ /* 0x000fe20000000800 */
[----:B------:R-:W-:Y:S01]  /*1a200*/  VIADD R15, R12, 0x61 ;  /* 0x000000610c0f7836 */ /* 0x000fe20000000000 */
[----:B------:R4:W-:Y:S01]  /*1a210*/  @P0 STG.E.U16 desc[UR6][R24.64], R27 ;  /* 0x0000001b18000986 */ /* 0x0009e2000c101506 */
[----:B---3--:R-:W-:Y:S01]  /*1a220*/  VIADD R21, R29, UR4 ;  /* 0x000000041d157c36 */ /* 0x008fe20008000000 */
[----:B------:R-:W-:Y:S01]  /*1a230*/  ULDC UR4, c[0x0][0x248] ;  /* 0x0000920000047ab9 */ /* 0x000fe20000000800 */
[----:B------:R-:W-:Y:S01]  /*1a240*/  ULDC UR12, c[0x0][0x228] ;  /* 0x00008a00000c7ab9 */ /* 0x000fe20000000800 */
[----:B------:R-:W-:Y:S01]  /*1a250*/  ISETP.GE.AND P0, PT, R15, UR8, PT ;  /* 0x000000080f007c0c */ /* 0x000fe2000bf06270 */
[C---:B------:R-:W-:Y:S01]  /*1a260*/  IMAD.WIDE R10, R21.reuse, 0x2, R2 ;  /* 0x00000002150a7825 */ /* 0x040fe200078e0202 */
[----:B------:R-:W-:Y:S01]  /*1a270*/  ISETP.LT.AND P2, PT, R14, UR10, !P2 ;  /* 0x0000000a0e007c0c */ /* 0x000fe2000d741270 */
[----:B------:R-:W-:Y:S01]  /*1a280*/  ULDC UR14, c[0x0][0x228] ;  /* 0x00008a00000e7ab9 */ /* 0x000fe20000000800 */
[----:B------:R-:W-:Y:S01]  /*1a290*/  ULDC UR10, c[0x0][0x228] ;  /* 0x00008a00000a7ab9 */ /* 0x000fe20000000800 */
[----:B------:R-:W-:Y:S01]  /*1a2a0*/  VIADD R15, R12, 0x62 ;  /* 0x000000620c0f7836 */ /* 0x000fe20000000000 */
[----:B------:R3:W-:Y:S01]  /*1a2b0*/  @P5 STG.E.U16 desc[UR6][R10.64], R66 ;  /* 0x000000420a005986 */ /* 0x0007e2000c101506 */
[----:B------:R-:W-:Y:S01]  /*1a2c0*/  ULDC UR8, c[0x0][0x22c] ;  /* 0x00008b0000087ab9 */ /* 0x000fe20000000800 */
        /* <DEDUP_REMOVED lines=14> */
[----:B---3--:R-:W-:Y:S01]  /*1a3b0*/  IMAD.WIDE R10, R25, 0x2, R8 ;  /* 0x00000002190a7825 */ /* 0x008fe200078e0208 */
[----:B------:R-:W-:Y:S01]  /*1a3c0*/  ULDC UR4, c[0x0][0x22c] ;  /* 0x00008b0000047ab9 */ /* 0x000fe20000000800 */
[----:B------:R-:W-:-:S02]  /*1a3d0*/  ULDC UR14, c[0x0][0x228] ;  /* 0x00008a00000e7ab9 */ /* 0x000fc40000000800 */
[----:B----4-:R-:W-:-:S04]  /*1a3e0*/  IMAD.WIDE R20, R27, 0x2, R2 ;  /* 0x000000021b147825 */ /* 0x010fc800078e0202 */
[C---:B------:R-:W-:Y:S01]  /*1a3f0*/  VIADD R15, R12.reuse, 0x63 ;  /* 0x000000630c0f7836 */ /* 0x040fe20000000000 */
[----:B-----5:R-:W-:Y:S01]  /*1a400*/  PRMT R131, R131, 0x7632, R131 ;  /* 0x0000763283837816 */ /* 0x020fe20000000083 */
[----:B------:R-:W-:Y:S02]  /*1a410*/  VIADD R24, R12, 0x64 ;  /* 0x000000640c187836 */ /* 0x000fe40000000000 */
[----:B------:R-:W-:Y:S01]  /*1a420*/  IMAD.WIDE R22, R27, 0x2, R8 ;  /* 0x000000021b167825 */ /* 0x000fe200078e0208 */
[----:B------:R-:W-:Y:S01]  /*1a430*/  ISETP.GE.AND P1, PT, R15, UR8, PT ;  /* 0x000000080f007c0c */ /* 0x000fe2000bf26270 */
[----:B------:R3:W-:Y:S01]  /*1a440*/  @P2 STG.E.U16 desc[UR6][R10.64], R131 ;  /* 0x000000830a002986 */ /* 0x0007e2000c101506 */
[----:B------:R-:W-:Y:S01]  /*1a450*/  ISETP.GE.AND P2, PT, R24, UR4, PT ;  /* 0x0000000418007c0c */ /* 0x000fe2000bf46270 */
[----:B------:R-:W-:Y:S01]  /*1a460*/  ULDC UR4, c[0x0][0x248] ;  /* 0x0000920000047ab9 */ /* 0x000fe20000000800 */
[----:B------:R-:W-:Y:S01]  /*1a470*/  PRMT R15, R67, 0x7632, R15 ;  /* 0x00007632430f7816 */ /* 0x000fe2000000000f */
[----:B------:R4:W-:Y:S01]  /*1a480*/  @P4 STG.E.U16 desc[UR6][R20.64], R67 ;  /* 0x0000004314004986 */ /* 0x0009e2000c101506 */
[----:B------:R-:W-:Y:S01]  /*1a490*/  ISETP.LT.AND P4, PT, R13, UR10, !P3 ;  /* 0x0000000a0d007c0c */ /* 0x000fe2000df81270 */
[----:B------:R-:W-:Y:S01]  /*1a4a0*/  VIADD R27, R27, UR4 ;  /* 0x000000041b1b7c36 */ /* 0x000fe20008000000 */
[C---:B------:R-:W-:Y:S01]  /*1a4b0*/  ISETP.LT.AND P3, PT, R14.reuse, UR12, !P3 ;  /* 0x0000000c0e007c0c */ /* 0x040fe2000df61270 */
[----:B------:R5:W-:Y:S01]  /*1a4c0*/  @P6 STG.E.U16 desc[UR6][R22.64], R15 ;  /* 0x0000000f16006986 */ /* 0x000be2000c101506 */
[----:B------:R-:W-:Y:S01]  /*1a4d0*/  ISETP.LT.AND P6, PT, R13, UR14, !P0 ;  /* 0x0000000e0d007c0c */ /* 0x000fe2000c7c1270 */
[----:B------:R-:W-:Y:S01]  /*1a4e0*/  ULDC UR8, c[0x0][0x248] ;  /* 0x0000920000087ab9 */ /* 0x000fe20000000800 */
[----:B------:R-:W-:Y:S01]  /*1a4f0*/  ISETP.LT.AND P0, PT, R14, UR16, !P0 ;  /* 0x000000100e007c0c */ /* 0x000fe2000c701270 */
[C---:B---3--:R-:W-:Y:S01]  /*1a500*/  IMAD.WIDE R10, R27.reuse, 0x2, R2 ;  /* 0x000000021b0a7825 */ /* 0x048fe200078e0202 */
[----:B------:R-:W-:Y:S01]  /*1a510*/  ULDC UR10, c[0x0][0x228] ;  /* 0x00008a00000a7ab9 */ /* 0x000fe20000000800 */
[----:B------:R-:W-:Y:S01]  /*1a520*/  ULDC UR4, c[0x0][0x22c] ;  /* 0x00008b0000047ab9 */ /* 0x000fe20000000800 */
[----:B------:R-:W-:Y:S01]  /*1a530*/  ULDC UR12, c[0x0][0x228] ;  /* 0x00008a00000c7ab9 */ /* 0x000fe20000000800 */
[----:B----4-:R-:W-:Y:S01]  /*1a540*/  IMAD.WIDE R20, R27, 0x2, R8 ;  /* 0x000000021b147825 */ /* 0x010fe200078e0208 */
[----:B------:R-:W-:Y:S01]  /*1a550*/  ULDC UR14, c[0x0][0x228] ;  /* 0x00008a00000e7ab9 */ /* 0x000fe20000000800 */
[----:B------:R-:W-:Y:S01]  /*1a560*/  @P4 STG.E.U16 desc[UR6][R10.64], R68 ;  /* 0x000000440a004986 */ /* 0x000fe2000c101506 */
[----:B------:R-:W-:Y:S01]  /*1a570*/  ULDC UR16, c[0x0][0x228] ;  /* 0x00008a0000107ab9 */ /* 0x000fe20000000800 */
[----:B-----5:R-:W-:-:S02]  /*1a580*/  VIADD R15, R12, 0x65 ;  /* 0x000000650c0f7836 */ /* 0x020fc40000000000 */
[----:B------:R-:W-:Y:S01]  /*1a590*/  VIADD R29, R27, UR8 ;  /* 0x000000081b1d7c36 */ /* 0x000fe20008000000 */
[----:B------:R3:W-:Y:S01]  /*1a5a0*/  @P3 STG.E.U16 desc[UR6][R20.64], R26 ;  /* 0x0000001a14003986 */ /* 0x0007e2000c101506 */
[----:B------:R-:W-:Y:S01]  /*1a5b0*/  ISETP.LT.AND P3, PT, R13, UR10, !P5 ;  /* 0x0000000a0d007c0c */ /* 0x000fe2000ef61270 */
[----:B------:R-:W-:Y:S01]  /*1a5c0*/  ULDC UR8, c[0x0][0x22c] ;  /* 0x00008b0000087ab9 */ /* 0x000fe20000000800 */
[----:B------:R-:W-:Y:S01]  /*1a5d0*/  IMAD.WIDE R22, R29, 0x2, R2 ;  /* 0x000000021d167825 */ /* 0x000fe200078e0202 */
[----:B------:R-:W-:Y:S01]  /*1a5e0*/  ISETP.GE.AND P4, PT, R15, UR4, PT ;  /* 0x000000040f007c0c */ /* 0x000fe2000bf86270 */
[----:B------:R-:W-:Y:S01]  /*1a5f0*/  ULDC UR4, c[0x0][0x248] ;  /* 0x0000920000047ab9 */ /* 0x000fe20000000800 */
[----:B------:R-:W-:Y:S01]  /*1a600*/  ISETP.LT.AND P5, PT, R14, UR12, !P5 ;  /* 0x0000000c0e007c0c */ /* 0x000fe2000efa1270 */
[----:B------:R-:W-:Y:S01]  /*1a610*/  IMAD.WIDE R24, R29, 0x2, R8 ;  /* 0x000000021d187825 */ /* 0x000fe200078e0208 */
[----:B------:R-:W-:Y:S01]  /*1a620*/  PRMT R27, R84, 0x7632, R27 ;  /* 0x00007632541b7816 */ /* 0x000fe2000000001b */
[----:B------:R-:W-:Y:S01]  /*1a630*/  @P6 STG.E.U16 desc[UR6][R22.64], R84 ;  /* 0x0000005416006986 */ /* 0x000fe2000c101506 */
[----:B------:R-:W-:Y:S01]  /*1a640*/  ISETP.LT.AND P6, PT, R13, UR14, !P1 ;  /* 0x0000000e0d007c0c */ /* 0x000fe2000cfc1270 */
[----:B------:R-:W-:Y:S01]  /*1a650*/  VIADD R15, R12, 0x66 ;  /* 0x000000660c0f7836 */ /* 0x000fe20000000000 */
[----:B------:R-:W-:Y:S01]  /*1a660*/  ULDC UR10, c[0x0][0x228] ;  /* 0x00008a00000a7ab9 */ /* 0x000fe20000000800 */
[----:B---3--:R-:W-:Y:S01]  /*1a670*/  VIADD R21, R29, UR4 ;  /* 0x000000041d157c36 */ /* 0x008fe20008000000 */
[----:B------:R-:W-:Y:S01]  /*1a680*/  ULDC UR4, c[0x0][0x248] ;  /* 0x0000920000047ab9 */ /* 0x000fe20000000800 */
[----:B------:R3:W-:Y:S01]  /*1a690*/  @P0 STG.E.U16 desc[UR6][R24.64], R27 ;  /* 0x0000001b18000986 */ /* 0x0007e2000c101506 */
[----:B------:R-:W-:Y:S01]  /*1a6a0*/  ISETP.GE.AND P0, PT, R15, UR8, PT ;  /* 0x000000080f007c0c */ /* 0x000fe2000bf06270 */
[C---:B------:R-:W-:Y:S01]  /*1a6b0*/  IMAD.WIDE R10, R21.reuse, 0x2, R2 ;  /* 0x00000002150a7825 */ /* 0x040fe200078e0202 */
[----:B------:R-:W-:Y:S01]  /*1a6c0*/  ULDC UR12, c[0x0][0x228] ;  /* 0x00008a00000c7ab9 */ /* 0x000fe20000000800 */
[----:B------:R-:W-:Y:S01]  /*1a6d0*/  ISETP.LT.AND P1, PT, R14, UR10, !P1 ;  /* 0x0000000a0e007c0c */ /* 0x000fe2000cf21270 */
[----:B------:R-:W-:Y:S01]  /*1a6e0*/  ULDC UR14, c[0x0][0x228] ;  /* 0x00008a00000e7ab9 */ /* 0x000fe20000000800 */
[----:B------:R-:W-:Y:S01]  /*1a6f0*/  VIADD R15, R12, 0x67 ;  /* 0x000000670c0f7836 */ /* 0x000fe20000000000 */
[----:B------:R4:W-:Y:S01]  /*1a700*/  @P3 STG.E.U16 desc[UR6][R10.64], R69 ;  /* 0x000000450a003986 */ /* 0x0009e2000c101506 */
[----:B------:R-:W-:Y:S01]  /*1a710*/  ULDC UR10, c[0x0][0x228] ;  /* 0x00008a00000a7ab9 */ /* 0x000fe20000000800 */
[----:B------:R-:W-:Y:S01]  /*1a720*/  ULDC UR8, c[0x0][0x22c] ;  /* 0x00008b0000087ab9 */ /* 0x000fe20000000800 */
[----:B------:R-:W-:Y:S01]  /*1a730*/  PRMT R26, R86, 0x7632, R26 ;  /* 0x00007632561a7816 */ /* 0x000fe2000000001a */
[----:B---3--:R-:W-:Y:S01]  /*1a740*/  VIADD R25, R21, UR4 ;  /* 0x0000000415197c36 */ /* 0x008fe20008000000 */
[----:B------:R-:W-:Y:S01]  /*1a750*/  PRMT R24, R69, 0x7632, R24 ;  /* 0x0000763245187816 */ /* 0x000fe20000000018 */
[----:B------:R-:W-:Y:S01]  /*1a760*/  IMAD.WIDE R20, R21, 0x2, R8 ;  /* 0x0000000215147825 */ /* 0x000fe200078e0208 */
[----:B------:R-:W-:-:S02]  /*1a770*/  ULDC UR4, c[0x0][0x22c] ;  /* 0x00008b0000047ab9 */ /* 0x000fc40000000800 */
[----:B------:R-:W-:Y:S01]  /*1a780*/  ISETP.GE.AND P3, PT, R15, UR4, PT ;  /* 0x000000040f007c0c */ /* 0x000fe2000bf66270 */
[----:B------:R-:W-:Y:S01]  /*1a790*/  IMAD.WIDE R22, R25, 0x2, R2 ;  /* 0x0000000219167825 */ /* 0x000fe200078e0202 */
[----:B------:R3:W-:Y:S01]  /*1a7a0*/  @P5 STG.E.U16 desc[UR6][R20.64], R24 ;  /* 0x0000001814005986 */ /* 0x0007e2000c101506 */
[----:B------:R-:W-:Y:S01]  /*1a7b0*/  ISETP.LT.AND P5, PT, R13, UR12, !P2 ;  /* 0x0000000c0d007c0c */ /* 0x000fe2000d7a1270 */
[----:B------:R-:W-:Y:S01]  /*1a7c0*/  ULDC UR4, c[0x0][0x248] ;  /* 0x0000920000047ab9 */ /* 0x000fe20000000800 */
[C---:B----4-:R-:W-:Y:S01]  /*1a7d0*/  IMAD.WIDE R10, R25.reuse, 0x2, R8 ;  /* 0x00000002190a7825 */ /* 0x050fe200078e0208 */
[----:B------:R4:W-:Y:S01]  /*1a7e0*/  @P6 STG.E.U16 desc[UR6][R22.64], R85 ;  /* 0x0000005516006986 */ /* 0x0009e2000c101506 */
[----:B------:R-:W-:Y:S01]  /*1a7f0*/  ISETP.LT.AND P6, PT, R14, UR14, !P2 ;  /* 0x0000000e0e007c0c */ /* 0x000fe2000d7c1270 */
[----:B------:R-:W-:Y:S01]  /*1a800*/  ULDC UR12, c[0x0][0x228] ;  /* 0x00008a00000c7ab9 */ /* 0x000fe20000000800 */
[----:B------:R-:W-:Y:S01]  /*1a810*/  VIADD R27, R25, UR4 ;  /* 0x00000004191b7c36 */ /* 0x000fe20008000000 */
[----:B------:R-:W-:Y:S01]  /*1a820*/  ULDC UR4, c[0x0][0x22c] ;  /* 0x00008b0000047ab9 */ /* 0x000fe20000000800 */
[----:B------:R-:W-:Y:S01]  /*1a830*/  VIADD R15, R12, 0x68 ;  /* 0x000000680c0f7836 */ /* 0x000fe20000000000 */
[----:B------:R-:W-:Y:S01]  /*1a840*/  ULDC UR14, c[0x0][0x228] ;  /* 0x00008a00000e7ab9 */ /* 0x000fe20000000800 */
[----:B---3--:R-:W-:-:S03]  /*1a850*/  IMAD.WIDE R20, R27, 0x2, R2 ;  /* 0x000000021b147825 */ /* 0x008fc600078e0202 */
[----:B------:R-:W-:Y:S01]  /*1a860*/  ISETP.GE.AND P2, PT, R15, UR8, PT ;  /* 0x000000080f007c0c */ /* 0x000fe2000bf46270 */
[----:B------:R-:W-:Y:S01]  /*1a870*/  ULDC UR8, c[0x0][0x248] ;  /* 0x0000920000087ab9 */ /* 0x000fe20000000800 */
[----:B----4-:R-:W-:Y:S01]  /*1a880*/  PRMT R85, R85, 0x7632, R85 ;  /* 0x0000763255557816 */ /* 0x010fe20000000055 */
[----:B------:R-:W-:Y:S01]  /*1a890*/  VIADD R24, R12, 0x69 ;  /* 0x000000690c187836 */ /* 0x000fe20000000000 */
[----:B------:R-:W-:Y:S01]  /*1a8a0*/  PRMT R15, R70, 0x7632, R15 ;  /* 0x00007632460f7816 */ /* 0x000fe2000000000f */
        /* <DEDUP_REMOVED lines=55> */
[C---:B---3--:R-:W-:Y:S01]  /*1ac20*/  IMAD.WIDE R10, R25.reuse, 0x2, R8 ;  /* 0x00000002190a7825 */ /* 0x048fe200078e0208 */
[----:B0-----:R0:W-:Y:S01]  /*1ac30*/  @P6 STG.E.U16 desc[UR6][R22.64], R132 ;  /* 0x0000008416006986 */ /* 0x0011e2000c101506 */
[----:B------:R-:W-:Y:S01]  /*1ac40*/  ISETP.LT.AND P6, PT, R14, UR14, !P1 ;  /* 0x0000000e0e007c0c */ /* 0x000fe2000cfc1270 */
[----:B------:R-:W-:Y:S01]  /*1ac50*/  ULDC UR12, c[0x0][0x228] ;  /* 0x00008a00000c7ab9 */ /* 0x000fe20000000800 */
[----:B------:R-:W-:Y:S01]  /*1ac60*/  VIADD R27, R25, UR4 ;  /* 0x00000004191b7c36 */ /* 0x000fe20008000000 */
[----:B------:R-:W-:Y:S01]  /*1ac70*/  ULDC UR4, c[0x0][0x22c] ;  /* 0x00008b0000047ab9 */ /* 0x000fe20000000800 */
[----:B------:R-:W-:Y:S01]  /*1ac80*/  VIADD R15, R12, 0x6d ;  /* 0x0000006d0c0f7836 */ /* 0x000fe20000000000 */
[----:B------:R-:W-:Y:S01]  /*1ac90*/  ULDC UR14, c[0x0][0x228] ;  /* 0x00008a00000e7ab9 */ /* 0x000fe20000000800 */
[----:B------:R-:W-:Y:S01]  /*1aca0*/  PRMT R26, R133, 0x7632, R26 ;  /* 0x00007632851a7816 */ /* 0x000fe2000000001a */
[----:B----4-:R-:W-:-:S02]  /*1acb0*/  IMAD.WIDE R20, R27, 0x2, R2 ;  /* 0x000000021b147825 */ /* 0x010fc400078e0202 */
[----:B------:R-:W-:Y:S01]  /*1acc0*/  ISETP.GE.AND P1, PT, R15, UR8, PT ;  /* 0x000000080f007c0c */ /* 0x000fe2000bf26270 */
[----:B------:R-:W-:Y:S01]  /*1acd0*/  ULDC UR8, c[0x0][0x248] ;  /* 0x0000920000087ab9 */ /* 0x000fe20000000800 */
[----:B0-----:R-:W-:Y:S01]  /*1ace0*/  PRMT R132, R132, 0x7632, R132 ;  /* 0x0000763284847816 */ /* 0x001fe20000000084 */
        /* <DEDUP_REMOVED lines=14> */
[C---:B0-----:R-:W-:Y:S01]  /*1add0*/  IMAD.WIDE R10, R27.reuse, 0x2, R2 ;  /* 0x000000021b0a7825 */ /* 0x041fe200078e0202 */
[----:B------:R-:W-:Y:S01]  /*1ade0*/  ULDC UR10, c[0x0][0x228] ;  /* 0x00008a00000a7ab9 */ /* 0x000fe20000000800 */
[----:B------:R-:W-:Y:S01]  /*1adf0*/  ULDC UR4, c[0x0][0x22c] ;  /* 0x00008b0000047ab9 */ /* 0x000fe20000000800 */
[----:B------:R-:W-:Y:S01]  /*1ae00*/  ULDC UR12, c[0x0][0x228] ;  /* 0x00008a00000c7ab9 */ /* 0x000fe20000000800 */
[----:B---3--:R-:W-:Y:S01]  /*1ae10*/  IMAD.WIDE R20, R27, 0x2, R8 ;  /* 0x000000021b147825 */ /* 0x008fe200078e0208 */
[----:B------:R-:W-:Y:S01]  /*1ae20*/  PRMT R27, R73, 0x7632, R27 ;  /* 0x00007632491b7816 */ /* 0x000fe2000000001b */
[----:B------:R-:W-:Y:S01]  /*1ae30*/  @P3 STG.E.U16 desc[UR6][R10.64], R133 ;  /* 0x000000850a003986 */ /* 0x000fe2000c101506 */
[----:B------:R-:W-:Y:S01]  /*1ae40*/  ULDC UR14, c[0x0][0x228] ;  /* 0x00008a00000e7ab9 */ /* 0x000fe20000000800 */
[----:B----4-:R-:W-:Y:S01]  /*1ae50*/  VIADD R15, R12, 0x6f ;  /* 0x0000006f0c0f7836 */ /* 0x010fe20000000000 */
        /* <DEDUP_REMOVED lines=14> */
[----:B0-----:R-:W-:Y:S01]  /*1af40*/  VIADD R21, R29, UR4 ;  /* 0x000000041d157c36 */ /* 0x001fe20008000000 */
        /* <DEDUP_REMOVED lines=10> */
[C---:B---3--:R-:W-:Y:S01]  /*1aff0*/  VIADD R25, R21.reuse, UR4 ;  /* 0x0000000415197c36 */ /* 0x048fe20008000000 */
        /* <DEDUP_REMOVED lines=11> */
[----:B------:R-:W-:Y:S01]  /*1b0b0*/  ISETP.LT.AND P6, PT, R14, UR14, !P2 ;  /* 0x0000000e0e007c0c */ /* 0x000fe2000d7c1270 */
[C---:B------:R-:W-:Y:S01]  /*1b0c0*/  VIADD R27, R25.reuse, UR4 ;  /* 0x00000004191b7c36 */ /* 0x040fe20008000000 */
[----:B------:R-:W-:Y:S01]  /*1b0d0*/  ULDC UR4, c[0x0][0x22c] ;  /* 0x00008b0000047ab9 */ /* 0x000fe20000000800 */
[----:B------:R-:W-:Y:S01]  /*1b0e0*/  VIADD R15, R12, 0x72 ;  /* 0x000000720c0f7836 */ /* 0x000fe20000000000 */
[----:B------:R-:W-:Y:S01]  /*1b0f0*/  ULDC UR14, c[0x0][0x228] ;  /* 0x00008a00000e7ab9 */ /* 0x000fe20000000800 */
[----:B0-----:R-:W-:-:S03]  /*1b100*/  IMAD.WIDE R10, R25, 0x2, R8 ;  /* 0x00000002190a7825 */ /* 0x001fc600078e0208 */
[----:B------:R-:W-:Y:S01]  /*1b110*/  ISETP.GE.AND P2, PT, R15, UR8, PT ;  /* 0x000000080f007c0c */ /* 0x000fe2000bf46270 */
[----:B---3--:R-:W-:Y:S01]  /*1b120*/  IMAD.WIDE R20, R27, 0x2, R2 ;  /* 0x000000021b147825 */ /* 0x008fe200078e0202 */
[----:B------:R-:W-:Y:S01]  /*1b130*/  PRMT R15, R135, 0x7632, R15 ;  /* 0x00007632870f7816 */ /* 0x000fe2000000000f */
[----:B------:R-:W-:Y:S01]  /*1b140*/  ULDC UR8, c[0x0][0x248] ;  /* 0x0000920000087ab9 */ /* 0x000fe20000000800 */
[----:B----4-:R-:W-:Y:S01]  /*1b150*/  PRMT R74, R74, 0x7632, R74 ;  /* 0x000076324a4a7816 */ /* 0x010fe2000000004a */
[----:B------:R-:W-:Y:S02]  /*1b160*/  VIADD R24, R12, 0x73 ;  /* 0x000000730c187836 */ /* 0x000fe40000000000 */
        /* <DEDUP_REMOVED lines=12> */
[C---:B0-----:R-:W-:Y:S01]  /*1b230*/  IMAD.WIDE R10, R27.reuse, 0x2, R2 ;  /* 0x000000021b0a7825 */ /* 0x041fe200078e0202 */
[----:B------:R-:W-:Y:S01]  /*1b240*/  ULDC UR10, c[0x0][0x228] ;  /* 0x00008a00000a7ab9 */ /* 0x000fe20000000800 */
[----:B------:R-:W-:Y:S01]  /*1b250*/  ULDC UR12, c[0x0][0x228] ;  /* 0x00008a00000c7ab9 */ /* 0x000fe20000000800 */
[----:B------:R-:W-:Y:S01]  /*1b260*/  ULDC UR14, c[0x0][0x228] ;  /* 0x00008a00000e7ab9 */ /* 0x000fe20000000800 */
[C---:B---3--:R-:W-:Y:S01]  /*1b270*/  IMAD.WIDE R20, R27.reuse, 0x2, R8 ;  /* 0x000000021b147825 */ /* 0x048fe200078e0208 */
[----:B------:R-:W-:Y:S01]  /*1b280*/  ULDC UR16, c[0x0][0x228] ;  /* 0x00008a0000107ab9 */ /* 0x000fe20000000800 */
[----:B------:R0:W-:Y:S01]  /*1b290*/  @P4 STG.E.U16 desc[UR6][R10.64], R75 ;  /* 0x0000004b0a004986 */ /* 0x0001e2000c101506 */
[----:B------:R-:W-:Y:S01]  /*1b2a0*/  ISETP.GE.AND P4, PT, R28, UR4, PT ;  /* 0x000000041c007c0c */ /* 0x000fe2000bf86270 */
[----:B----4-:R-:W-:Y:S01]  /*1b2b0*/  VIADD R15, R27, UR8 ;  /* 0x000000081b0f7c36 */ /* 0x010fe20008000000 */
[----:B------:R-:W-:Y:S01]  /*1b2c0*/  PRMT R27, R80, 0x7632, R27 ;  /* 0x00007632501b7816 */ /* 0x000fe2000000001b */
[----:B------:R3:W-:Y:S01]  /*1b2d0*/  @P3 STG.E.U16 desc[UR6][R20.64], R26 ;  /* 0x0000001a14003986 */ /* 0x0007e2000c101506 */
[----:B------:R-:W-:Y:S01]  /*1b2e0*/  ISETP.LT.AND P3, PT, R13, UR10, !P5 ;  /* 0x0000000a0d007c0c */ /* 0x000fe2000ef61270 */
[C---:B------:R-:W-:Y:S01]  /*1b2f0*/  IMAD.WIDE R22, R15.reuse, 0x2, R2 ;  /* 0x000000020f167825 */ /* 0x040fe200078e0202 */
[----:B------:R-:W-:Y:S01]  /*1b300*/  ULDC UR4, c[0x0][0x248] ;  /* 0x0000920000047ab9 */ /* 0x000fe20000000800 */
[----:B------:R-:W-:Y:S01]  /*1b310*/  ISETP.LT.AND P5, PT, R14, UR12, !P5 ;  /* 0x0000000c0e007c0c */ /* 0x000fe2000efa1270 */
[----:B------:R-:W-:Y:S01]  /*1b320*/  ULDC UR8, c[0x0][0x248] ;  /* 0x0000920000087ab9 */ /* 0x000fe20000000800 */
[----:B------:R-:W-:Y:S01]  /*1b330*/  IMAD.WIDE R24, R15, 0x2, R8 ;  /* 0x000000020f187825 */ /* 0x000fe200078e0208 */
[----:B------:R-:W-:Y:S01]  /*1b340*/  @P6 STG.E.U16 desc[UR6][R22.64], R80 ;  /* 0x0000005016006986 */ /* 0x000fe2000c101506 */
[----:B------:R-:W-:Y:S01]  /*1b350*/  ISETP.LT.AND P6, PT, R13, UR14, !P2 ;  /* 0x0000000e0d007c0c */ /* 0x000fe2000d7c1270 */
[----:B------:R-:W-:Y:S01]  /*1b360*/  ULDC UR10, c[0x0][0x228] ;  /* 0x00008a00000a7ab9 */ /* 0x000fe20000000800 */
[----:B0-----:R-:W-:Y:S01]  /*1b370*/  VIADD R10, R12, 0x75 ;  /* 0x000000750c0a7836 */ /* 0x001fe20000000000 */
[----:B------:R0:W-:Y:S01]  /*1b380*/  @P0 STG.E.U16 desc[UR6][R24.64], R27 ;  /* 0x0000001b18000986 */ /* 0x0001e2000c101506 */
[----:B------:R-:W-:Y:S01]  /*1b390*/  VIADD R15, R15, UR4 ;  /* 0x000000040f0f7c36 */ /* 0x000fe20008000000 */
[----:B------:R-:W-:Y:S01]  /*1b3a0*/  ISETP.LT.AND P2, PT, R14, UR16, !P2 ;  /* 0x000000100e007c0c */ /* 0x000fe2000d741270 */
[----:B------:R-:W-:Y:S01]  /*1b3b0*/  ULDC UR12, c[0x0][0x228] ;  /* 0x00008a00000c7ab9 */ /* 0x000fe20000000800 */
[----:B------:R-:W-:Y:S01]  /*1b3c0*/  ISETP.GE.AND P0, PT, R10, UR27, PT ;  /* 0x0000001b0a007c0c */ /* 0x000fe2000bf06270 */
[----:B------:R-:W-:Y:S01]  /*1b3d0*/  IMAD.WIDE R10, R15, 0x2, R2 ;  /* 0x000000020f0a7825 */ /* 0x000fe200078e0202 */
[----:B------:R-:W-:Y:S01]  /*1b3e0*/  ULDC UR4, c[0x0][0x248] ;  /* 0x0000920000047ab9 */ /* 0x000fe20000000800 */
[----:B------:R-:W-:Y:S01]  /*1b3f0*/  ULDC UR14, c[0x0][0x228] ;  /* 0x00008a00000e7ab9 */ /* 0x000fe20000000800 */
[----:B---3--:R-:W-:Y:S01]  /*1b400*/  PRMT R26, R81, 0x7632, R26 ;  /* 0x00007632511a7816 */ /* 0x008fe2000000001a */
[----:B------:R-:W-:Y:S01]  /*1b410*/  IMAD.WIDE R20, R15, 0x2, R8 ;  /* 0x000000020f147825 */ /* 0x000fe200078e0208 */
[----:B-1----:R1:W-:Y:S01]  /*1b420*/  @P3 STG.E.U16 desc[UR6][R10.64], R16 ;  /* 0x000000100a003986 */ /* 0x0023e2000c101506 */
[----:B------:R-:W-:-:S02]  /*1b430*/  ULDC UR16, c[0x0][0x228] ;  /* 0x00008a0000107ab9 */ /* 0x000fc40000000800 */
[----:B0-----:R-:W-:Y:S01]  /*1b440*/  VIADD R27, R15, UR8 ;  /* 0x000000080f1b7c36 */ /* 0x001fe20008000000 */
[----:B------:R-:W-:Y:S01]  /*1b450*/  PRMT R15, R16, 0x7632, R15 ;  /* 0x00007632100f7816 */ /* 0x000fe2000000000f */
[----:B------:R-:W-:Y:S01]  /*1b460*/  ULDC UR8, c[0x0][0x248] ;  /* 0x0000920000087ab9 */ /* 0x000fe20000000800 */
[----:B------:R-:W-:Y:S02]  /*1b470*/  VIADD R28, R12, 0x76 ;  /* 0x000000760c1c7836 */ /* 0x000fe40000000000 */
[----:B------:R-:W-:Y:S01]  /*1b480*/  IMAD.WIDE R22, R27, 0x2, R2 ;  /* 0x000000021b167825 */ /* 0x000fe200078e0202 */
[----:B------:R0:W-:Y:S01]  /*1b490*/  @P5 STG.E.U16 desc[UR6][R20.64], R15 ;  /* 0x0000000f14005986 */ /* 0x0001e2000c101506 */
[----:B------:R-:W-:Y:S01]  /*1b4a0*/  ISETP.LT.AND P5, PT, R13, UR10, !P1 ;  /* 0x0000000a0d007c0c */ /* 0x000fe2000cfa1270 */
[----:B------:R-:W-:Y:S01]  /*1b4b0*/  ULDC UR10, c[0x0][0x228] ;  /* 0x00008a00000a7ab9 */ /* 0x000fe20000000800 */
[----:B------:R-:W-:Y:S01]  /*1b4c0*/  IMAD.WIDE R24, R27, 0x2, R8 ;  /* 0x000000021b187825 */ /* 0x000fe200078e0208 */
[----:B------:R-:W-:Y:S01]  /*1b4d0*/  @P6 STG.E.U16 desc[UR6][R22.64], R81 ;  /* 0x0000005116006986 */ /* 0x000fe2000c101506 */
[----:B------:R-:W-:Y:S01]  /*1b4e0*/  ISETP.LT.AND P1, PT, R14, UR12, !P1 ;  /* 0x0000000c0e007c0c */ /* 0x000fe2000cf21270 */
[----:B------:R-:W-:Y:S01]  /*1b4f0*/  ULDC UR12, c[0x0][0x228] ;  /* 0x00008a00000c7ab9 */ /* 0x000fe20000000800 */
[----:B-1----:R-:W-:Y:S01]  /*1b500*/  VIADD R10, R12, 0x77 ;  /* 0x000000770c0a7836 */ /* 0x002fe20000000000 */
[----:B------:R-:W-:Y:S01]  /*1b510*/  ISETP.LT.AND P6, PT, R13, UR14, !P4 ;  /* 0x0000000e0d007c0c */ /* 0x000fe2000e7c1270 */
[----:B------:R1:W-:Y:S01]  /*1b520*/  @P2 STG.E.U16 desc[UR6][R24.64], R26 ;  /* 0x0000001a18002986 */ /* 0x0003e2000c101506 */
[----:B------:R-:W-:Y:S01]  /*1b530*/  ISETP.LT.AND P4, PT, R14, UR16, !P4 ;  /* 0x000000100e007c0c */ /* 0x000fe2000e781270 */
[----:B------:R-:W-:Y:S01]  /*1b540*/  ULDC UR14, c[0x0][0x228] ;  /* 0x00008a00000e7ab9 */ /* 0x000fe20000000800 */
[----:B0-----:R-:W-:Y:S01]  /*1b550*/  VIADD R21, R27, UR4 ;  /* 0x000000041b157c36 */ /* 0x001fe20008000000 */
[----:B------:R-:W-:Y:S01]  /*1b560*/  ISETP.GE.AND P2, PT, R10, UR23, PT ;  /* 0x000000170a007c0c */ /* 0x000fe2000bf46270 */
[----:B------:R-:W-:Y:S01]  /*1b570*/  ULDC UR4, c[0x0][0x248] ;  /* 0x0000920000047ab9 */ /* 0x000fe20000000800 */
[----:B------:R-:W-:Y:S01]  /*1b580*/  PRMT R16, R17, 0x7632, R16 ;  /* 0x0000763211107816 */ /* 0x000fe20000000010 */
[C---:B------:R-:W-:Y:S01]  /*1b590*/  VIADD R15, R21.reuse, UR8 ;  /* 0x00000008150f7c36 */ /* 0x040fe20008000000 */
[----:B------:R-:W-:Y:S01]  /*1b5a0*/  ISETP.GE.AND P3, PT, R28, UR25, PT ;  /* 0x000000191c007c0c */ /* 0x000fe2000bf66270 */
[C---:B------:R-:W-:Y:S01]  /*1b5b0*/  IMAD.WIDE R10, R21.reuse, 0x2, R2 ;  /* 0x00000002150a7825 */ /* 0x040fe200078e0202 */
[----:B------:R-:W-:Y:S01]  /*1b5c0*/  ULDC UR16, c[0x0][0x228] ;  /* 0x00008a0000107ab9 */ /* 0x000fe20000000800 */
[----:B------:R-:W-:Y:S01]  /*1b5d0*/  ULDC UR8, c[0x0][0x248] ;  /* 0x0000920000087ab9 */ /* 0x000fe20000000800 */
[----:B-1----:R-:W-:Y:S01]  /*1b5e0*/  PRMT R26, R82, 0x7632, R26 ;  /* 0x00007632521a7816 */ /* 0x002fe2000000001a */
[----:B------:R-:W-:Y:S01]  /*1b5f0*/  IMAD.WIDE R20, R21, 0x2, R8 ;  /* 0x0000000215147825 */ /* 0x000fe200078e0208 */
[----:B------:R0:W-:Y:S03]  /*1b600*/  @P5 STG.E.U16 desc[UR6][R10.64], R17 ;  /* 0x000000110a005986 */ /* 0x0001e6000c101506 */
[C---:B------:R-:W-:Y:S01]  /*1b610*/  IMAD.WIDE R22, R15.reuse, 0x2, R2 ;  /* 0x000000020f167825 */ /* 0x040fe200078e0202 */
[----:B------:R1:W-:Y:S03]  /*1b620*/  @P1 STG.E.U16 desc[UR6][R20.64], R16 ;  /* 0x0000001014001986 */ /* 0x0003e6000c101506 */
[--C-:B------:R-:W-:Y:S01]  /*1b630*/  IMAD.WIDE R24, R15, 0x2, R8.reuse ;  /* 0x000000020f187825 */ /* 0x100fe200078e0208 */
[----:B------:R-:W-:Y:S01]  /*1b640*/  @P6 STG.E.U16 desc[UR6][R22.64], R82 ;  /* 0x0000005216006986 */ /* 0x000fe2000c101506 */
[----:B------:R-:W-:Y:S01]  /*1b650*/  ISETP.LT.AND P6, PT, R13, UR14, !P3 ;  /* 0x0000000e0d007c0c */ /* 0x000fe2000dfc1270 */
[----:B------:R-:W-:Y:S01]  /*1b660*/  ULDC UR14, c[0x0][0x228] ;  /* 0x00008a00000e7ab9 */ /* 0x000fe20000000800 */
[----:B------:R-:W-:Y:S01]  /*1b670*/  VIADD R15, R15, UR4 ;  /* 0x000000040f0f7c36 */ /* 0x000fe20008000000 */
[----:B------:R3:W-:Y:S01]  /*1b680*/  @P4 STG.E.U16 desc[UR6][R24.64], R26 ;  /* 0x0000001a18004986 */ /* 0x0007e2000c101506 */
[----:B------:R-:W-:Y:S01]  /*1b690*/  ISETP.LT.AND P4, PT, R13, UR10, !P0 ;  /* 0x0000000a0d007c0c */ /* 0x000fe2000c781270 */
[----:B0-----:R-:W-:Y:S01]  /*1b6a0*/  VIADD R10, R12, 0x79 ;  /* 0x000000790c0a7836 */ /* 0x001fe20000000000 */
[C---:B------:R-:W-:Y:S01]  /*1b6b0*/  ISETP.LT.AND P0, PT, R14.reuse, UR12, !P0 ;  /* 0x0000000c0e007c0c */ /* 0x040fe2000c701270 */
[----:B------:R0:W4:Y:S01]  /*1b6c0*/  LDS.128 R28, [R0] ;  /* 0x00000000001c7984 */ /* 0x0001220000000c00 */
[----:B------:R-:W-:Y:S01]  /*1b6d0*/  ISETP.LT.AND P3, PT, R14, UR16, !P3 ;  /* 0x000000100e007c0c */ /* 0x000fe2000df61270 */
[C---:B-1----:R-:W-:Y:S01]  /*1b6e0*/  IMAD.WIDE R16, R15.reuse, 0x2, R8 ;  /* 0x000000020f107825 */ /* 0x042fe200078e0208 */
[----:B------:R-:W-:Y:S01]  /*1b6f0*/  ISETP.GE.AND P1, PT, R10, UR19, PT ;  /* 0x000000130a007c0c */ /* 0x000fe2000bf26270 */
[----:B------:R-:W-:Y:S01]  /*1b700*/  ULDC UR10, c[0x0][0x228] ;  /* 0x00008a00000a7ab9 */ /* 0x000fe20000000800 */
[----:B------:R-:W-:Y:S01]  /*1b710*/  ULDC UR12, c[0x0][0x228] ;  /* 0x00008a00000c7ab9 */ /* 0x000fe20000000800 */
[----:B------:R-:W-:Y:S01]  /*1b720*/  IMAD.WIDE R10, R15, 0x2, R2 ;  /* 0x000000020f0a7825 */ /* 0x000fe200078e0202 */
[----:B------:R-:W-:Y:S01]  /*1b730*/  ULDC UR4, c[0x0][0x248] ;  /* 0x0000920000047ab9 */ /* 0x000fe20000000800 */
[----:B---3--:R-:W-:Y:S01]  /*1b740*/  PRMT R24, R83, 0x7632, R24 ;  /* 0x0000763253187816 */ /* 0x008fe20000000018 */
[----:B------:R-:W-:Y:S01]  /*1b750*/  ULDC UR16, c[0x0][0x228] ;  /* 0x00008a0000107ab9 */ /* 0x000fe20000000800 */
[----:B------:R-:W-:Y:S01]  /*1b760*/  VIADD R25, R15, UR8 ;  /* 0x000000080f197c36 */ /* 0x000fe20008000000 */
[----:B------:R-:W-:Y:S01]  /*1b770*/  PRMT R15, R18, 0x7632, R15 ;  /* 0x00007632120f7816 */ /* 0x000fe2000000000f */
[----:B------:R-:W-:Y:S01]  /*1b780*/  VIADD R27, R12, 0x78 ;  /* 0x000000780c1b7836 */ /* 0x000fe20000000000 */
[----:B------:R1:W-:Y:S01]  /*1b790*/  @P4 STG.E.U16 desc[UR6][R10.64], R18 ;  /* 0x000000120a004986 */ /* 0x0003e2000c101506 */
[----:B------:R-:W-:Y:S01]  /*1b7a0*/  IMAD.WIDE R20, R25, 0x2, R2 ;  /* 0x0000000219147825 */ /* 0x000fe200078e0202 */
[----:B------:R-:W-:Y:S01]  /*1b7b0*/  ULDC UR8, c[0x0][0x248] ;  /* 0x0000920000087ab9 */ /* 0x000fe20000000800 */
[----:B0-----:R-:W-:Y:S01]  /*1b7c0*/  PRMT R0, R19, 0x7632, R0 ;  /* 0x0000763213007816 */ /* 0x001fe20000000000 */
[----:B------:R0:W-:Y:S01]  /*1b7d0*/  @P0 STG.E.U16 desc[UR6][R16.64], R15 ;  /* 0x0000000f10000986 */ /* 0x0001e2000c101506 */
[----:B------:R-:W-:Y:S01]  /*1b7e0*/  IMAD.WIDE R22, R25, 0x2, R8 ;  /* 0x0000000219167825 */ /* 0x000fe200078e0208 */
[----:B------:R-:W-:-:S02]  /*1b7f0*/  ISETP.GE.AND P5, PT, R27, UR21, PT ;  /* 0x000000151b007c0c */ /* 0x000fc4000bfa6270 */
[----:B------:R3:W-:Y:S01]  /*1b800*/  @P6 STG.E.U16 desc[UR6][R20.64], R83 ;  /* 0x0000005314006986 */ /* 0x0007e2000c101506 */
[C---:B------:R-:W-:Y:S01]  /*1b810*/  VIADD R26, R12.reuse, 0x7a ;  /* 0x0000007a0c1a7836 */ /* 0x040fe20000000000 */
[C---:B------:R-:W-:Y:S02]  /*1b820*/  ISETP.LT.AND P6, PT, R13.reuse, UR14, !P5 ;  /* 0x0000000e0d007c0c */ /* 0x040fe4000efc1270 */
[----:B------:R5:W-:Y:S01]  /*1b830*/  @P3 STG.E.U16 desc[UR6][R22.64], R24 ;  /* 0x0000001816003986 */ /* 0x000be2000c101506 */
[----:B------:R-:W-:Y:S01]  /*1b840*/  ISETP.LT.AND P3, PT, R13, UR10, !P2 ;  /* 0x0000000a0d007c0c */ /* 0x000fe2000d761270 */
[----:B-1----:R-:W-:Y:S01]  /*1b850*/  VIADD R10, R12, 0x7b ;  /* 0x0000007b0c0a7836 */ /* 0x002fe20000000000 */
[C---:B------:R-:W-:Y:S01]  /*1b860*/  ISETP.LT.AND P2, PT, R14.reuse, UR12, !P2 ;  /* 0x0000000c0e007c0c */ /* 0x040fe2000d741270 */
[----:B0-----:R-:W-:Y:S01]  /*1b870*/  VIADD R17, R25, UR4 ;  /* 0x0000000419117c36 */ /* 0x001fe20008000000 */
[----:B------:R-:W-:Y:S01]  /*1b880*/  ISETP.LT.AND P5, PT, R14, UR16, !P5 ;  /* 0x000000100e007c0c */ /* 0x000fe2000efa1270 */
[----:B------:R-:W-:Y:S01]  /*1b890*/  ULDC UR10, c[0x0][0x228] ;  /* 0x00008a00000a7ab9 */ /* 0x000fe20000000800 */
[----:B------:R-:W-:Y:S01]  /*1b8a0*/  ISETP.GE.AND P0, PT, R10, UR15, PT ;  /* 0x0000000f0a007c0c */ /* 0x000fe2000bf06270 */
[C---:B------:R-:W-:Y:S01]  /*1b8b0*/  VIADD R15, R17.reuse, UR8 ;  /* 0x00000008110f7c36 */ /* 0x040fe20008000000 */
[----:B--2---:R-:W-:Y:S01]  /*1b8c0*/  PRMT R18, R4, 0x7632, R18 ;  /* 0x0000763204127816 */ /* 0x004fe20000000012 */
[C---:B------:R-:W-:Y:S01]  /*1b8d0*/  IMAD.WIDE R10, R17.reuse, 0x2, R2 ;  /* 0x00000002110a7825 */ /* 0x040fe200078e0202 */
[----:B------:R-:W-:Y:S01]  /*1b8e0*/  ULDC UR8, c[0x0][0x228] ;  /* 0x00008a0000087ab9 */ /* 0x000fe20000000800 */
[----:B------:R-:W-:Y:S01]  /*1b8f0*/  ISETP.GE.AND P4, PT, R26, UR17, PT ;  /* 0x000000111a007c0c */ /* 0x000fe2000bf86270 */
[----:B------:R-:W-:Y:S01]  /*1b900*/  ULDC UR4, c[0x0][0x248] ;  /* 0x0000920000047ab9 */ /* 0x000fe20000000800 */
[----:B------:R-:W-:Y:S01]  /*1b910*/  IMAD.WIDE R16, R17, 0x2, R8 ;  /* 0x0000000211107825 */ /* 0x000fe200078e0208 */
[----:B------:R0:W-:Y:S01]  /*1b920*/  @P3 STG.E.U16 desc[UR6][R10.64], R19 ;  /* 0x000000130a003986 */ /* 0x0001e2000c101506 */
[----:B------:R-:W-:-:S02]  /*1b930*/  ULDC UR12, c[0x0][0x228] ;  /* 0x00008a00000c7ab9 */ /* 0x000fc40000000800 */
[C---:B---3--:R-:W-:Y:S01]  /*1b940*/  IMAD.WIDE R20, R15.reuse, 0x2, R2 ;  /* 0x000000020f147825 */ /* 0x048fe200078e0202 */
[----:B------:R-:W-:Y:S01]  /*1b950*/  @P2 STG.E.U16 desc[UR6][R16.64], R0 ;  /* 0x0000000010002986 */ /* 0x000fe2000c101506 */
[----:B------:R-:W-:Y:S01]  /*1b960*/  ISETP.LT.AND P2, PT, R14, UR10, !P1 ;  /* 0x0000000a0e007c0c */ /* 0x000fe2000cf41270 */
[----:B------:R-:W-:Y:S01]  /*1b970*/  ULDC UR10, c[0x0][0x228] ;  /* 0x00008a00000a7ab9 */ /* 0x000fe20000000800 */
[----:B-----5:R-:W-:Y:S01]  /*1b980*/  IMAD.WIDE R22, R15, 0x2, R8 ;  /* 0x000000020f167825 */ /* 0x020fe200078e0208 */
[----:B------:R4:W-:Y:S01]  /*1b990*/  @P6 STG.E.U16 desc[UR6][R20.64], R4 ;  /* 0x0000000414006986 */ /* 0x0009e2000c101506 */
[----:B------:R-:W-:Y:S02]  /*1b9a0*/  ISETP.LT.AND P6, PT, R13, UR12, !P4 ;  /* 0x0000000c0d007c0c */ /* 0x000fe4000e7c1270 */
[----:B------:R-:W-:Y:S01]  /*1b9b0*/  VIADD R15, R15, UR4 ;  /* 0x000000040f0f7c36 */ /* 0x000fe20008000000 */
[----:B------:R1:W-:Y:S01]  /*1b9c0*/  @P5 STG.E.U16 desc[UR6][R22.64], R18 ;  /* 0x0000001216005986 */ /* 0x0003e2000c101506 */
[----:B------:R-:W-:Y:S01]  /*1b9d0*/  ISETP.LT.AND P5, PT, R13, UR8, !P1 ;  /* 0x000000080d007c0c */ /* 0x000fe2000cfa1270 */
[----:B------:R-:W-:Y:S01]  /*1b9e0*/  ULDC UR4, c[0x0][0x248] ;  /* 0x0000920000047ab9 */ /* 0x000fe20000000800 */
[----:B0-----:R-:W-:Y:S01]  /*1b9f0*/  IMAD.WIDE R10, R15, 0x2, R2 ;  /* 0x000000020f0a7825 */ /* 0x001fe200078e0202 */
[----:B------:R-:W-:-:S02]  /*1ba00*/  ULDC UR8, c[0x0][0x228] ;  /* 0x00008a0000087ab9 */ /* 0x000fc40000000800 */
[----:B------:R-:W-:Y:S01]  /*1ba10*/  ISETP.LT.AND P4, PT, R14, UR8, !P4 ;  /* 0x000000080e007c0c */ /* 0x000fe2000e781270 */
[----:B------:R-:W-:Y:S01]  /*1ba20*/  VIADD R24, R12, 0x7c ;  /* 0x0000007c0c187836 */ /* 0x000fe20000000000 */
[----:B----4-:R-:W-:Y:S01]  /*1ba30*/  PRMT R4, R28, 0x7632, R4 ;  /* 0x000076321c047816 */ /* 0x010fe20000000004 */
[C---:B------:R-:W-:Y:S01]  /*1ba40*/  VIADD R21, R15.reuse, UR4 ;  /* 0x000000040f157c36 */ /* 0x040fe20008000000 */
[----:B------:R-:W-:Y:S01]  /*1ba50*/  ULDC UR4, c[0x0][0x248] ;  /* 0x0000920000047ab9 */ /* 0x000fe20000000800 */
[----:B------:R-:W-:Y:S01]  /*1ba60*/  VIADD R20, R12, 0x7e ;  /* 0x0000007e0c147836 */ /* 0x000fe20000000000 */
[----:B------:R-:W-:Y:S01]  /*1ba70*/  ISETP.GE.AND P3, PT, R24, UR13, PT ;  /* 0x0000000d18007c0c */ /* 0x000fe2000bf66270 */
[----:B------:R-:W-:Y:S01]  /*1ba80*/  VIADD R0, R12, 0x7d ;  /* 0x0000007d0c007836 */ /* 0x000fe20000000000 */
[----:B------:R-:W-:Y:S01]  /*1ba90*/  @P5 STG.E.U16 desc[UR6][R10.64], R28 ;  /* 0x0000001c0a005986 */ /* 0x000fe2000c101506 */
[----:B------:R-:W-:Y:S01]  /*1baa0*/  IMAD.WIDE R16, R15, 0x2, R8 ;  /* 0x000000020f107825 */ /* 0x000fe200078e0208 */
[----:B------:R-:W-:Y:S01]  /*1bab0*/  ISETP.GE.AND P5, PT, R20, UR9, PT ;  /* 0x0000000914007c0c */ /* 0x000fe2000bfa6270 */
[----:B------:R-:W-:Y:S01]  /*1bac0*/  ULDC UR9, c[0x0][0x228] ;  /* 0x00008a0000097ab9 */ /* 0x000fe20000000800 */
[----:B------:R-:W-:Y:S01]  /*1bad0*/  ISETP.GE.AND P1, PT, R0, UR11, PT ;  /* 0x0000000b00007c0c */ /* 0x000fe2000bf26270 */
[----:B-1----:R-:W-:Y:S01]  /*1bae0*/  IMAD.WIDE R18, R21, 0x2, R2 ;  /* 0x0000000215127825 */ /* 0x002fe200078e0202 */
[----:B------:R0:W-:Y:S01]  /*1baf0*/  @P2 STG.E.U16 desc[UR6][R16.64], R4 ;  /* 0x0000000410002986 */ /* 0x0001e2000c101506 */
[----:B------:R-:W-:Y:S01]  /*1bb00*/  ULDC UR11, c[0x0][0x228] ;  /* 0x00008a00000b7ab9 */ /* 0x000fe20000000800 */
[C---:B------:R-:W-:Y:S01]  /*1bb10*/  ISETP.LT.AND P2, PT, R13.reuse, UR9, !P0 ;  /* 0x000000090d007c0c */ /* 0x040fe2000c741270 */
[----:B------:R-:W-:Y:S01]  /*1bb20*/  VIADD R12, R12, 0x7f ;  /* 0x0000007f0c0c7836 */ /* 0x000fe20000000000 */
[----:B------:R1:W-:Y:S01]  /*1bb30*/  @P6 STG.E.U16 desc[UR6][R18.64], R5 ;  /* 0x0000000512006986 */ /* 0x0003e2000c101506 */
[----:B------:R-:W-:Y:S01]  /*1bb40*/  ISETP.LT.AND P0, PT, R14, UR10, !P0 ;  /* 0x0000000a0e007c0c */ /* 0x000fe2000c701270 */
[----:B------:R-:W-:Y:S01]  /*1bb50*/  ULDC UR8, c[0x0][0x228] ;  /* 0x00008a0000087ab9 */ /* 0x000fe20000000800 */
[----:B------:R-:W-:Y:S01]  /*1bb60*/  ISETP.LT.AND P6, PT, R13, UR11, !P3 ;  /* 0x0000000b0d007c0c */ /* 0x000fe2000dfc1270 */
[----:B------:R-:W-:Y:S01]  /*1bb70*/  ULDC UR9, c[0x0][0x228] ;  /* 0x00008a0000097ab9 */ /* 0x000fe20000000800 */
[----:B------:R-:W-:Y:S01]  /*1bb80*/  PRMT R0, R5, 0x7632, R0 ;  /* 0x0000763205007816 */ /* 0x000fe20000000000 */
[----:B------:R-:W-:Y:S01]  /*1bb90*/  ULDC UR10, c[0x0][0x228] ;  /* 0x00008a00000a7ab9 */ /* 0x000fe20000000800 */
[----:B------:R-:W-:Y:S01]  /*1bba0*/  PRMT R20, R29, 0x7632, R20 ;  /* 0x000076321d147816 */ /* 0x000fe20000000014 */
[C---:B0-----:R-:W-:Y:S01]  /*1bbb0*/  VIADD R17, R21.reuse, UR4 ;  /* 0x0000000415117c36 */ /* 0x041fe20008000000 */
[----:B------:R-:W-:Y:S01]  /*1bbc0*/  ULDC UR4, c[0x0][0x248] ;  /* 0x0000920000047ab9 */ /* 0x000fe20000000800 */
[----:B------:R-:W-:Y:S01]  /*1bbd0*/  ULDC UR11, c[0x0][0x228] ;  /* 0x00008a00000b7ab9 */ /* 0x000fe20000000800 */
[----:B-1----:R-:W-:-:S04]  /*1bbe0*/  IMAD.WIDE R4, R21, 0x2, R8 ;  /* 0x0000000215047825 */ /* 0x002fc800078e0208 */
[C---:B------:R-:W-:Y:S01]  /*1bbf0*/  VIADD R15, R17.reuse, UR4 ;  /* 0x00000004110f7c36 */ /* 0x040fe20008000000 */
[----:B------:R-:W-:Y:S01]  /*1bc00*/  @P4 STG.E.U16 desc[UR6][R4.64], R0 ;  /* 0x0000000004004986 */ /* 0x000fe2000c101506 */
[C---:B------:R-:W-:Y:S01]  /*1bc10*/  IMAD.WIDE R10, R17.reuse, 0x2, R2 ;  /* 0x00000002110a7825 */ /* 0x040fe200078e0202 */
[----:B------:R-:W-:Y:S01]  /*1bc20*/  ISETP.GE.AND P4, PT, R12, UR5, PT ;  /* 0x000000050c007c0c */ /* 0x000fe2000bf86270 */
[----:B------:R-:W-:Y:S01]  /*1bc30*/  ULDC UR4, c[0x0][0x228] ;  /* 0x00008a0000047ab9 */ /* 0x000fe20000000800 */
[----:B------:R-:W-:Y:S01]  /*1bc40*/  ULDC UR5, c[0x0][0x228] ;  /* 0x00008a0000057ab9 */ /* 0x000fe20000000800 */
[----:B------:R-:W-:Y:S01]  /*1bc50*/  IMAD.WIDE R16, R17, 0x2, R8 ;  /* 0x0000000211107825 */ /* 0x000fe200078e0208 */
[----:B------:R-:W-:Y:S01]  /*1bc60*/  @P2 STG.E.U16 desc[UR6][R10.64], R29 ;  /* 0x0000001d0a002986 */ /* 0x000fe2000c101506 */
[----:B------:R-:W-:Y:S01]  /*1bc70*/  ISETP.LT.AND P2, PT, R13, UR5, !P5 ;  /* 0x000000050d007c0c */ /* 0x000fe2000ef41270 */
[----:B------:R-:W-:Y:S01]  /*1bc80*/  ULDC UR5, c[0x0][0x248] ;  /* 0x0000920000057ab9 */ /* 0x000fe20000000800 */
[----:B------:R-:W-:Y:S01]  /*1bc90*/  IMAD.WIDE R18, R15, 0x2, R2 ;  /* 0x000000020f127825 */ /* 0x000fe200078e0202 */
[----:B------:R0:W-:Y:S01]  /*1bca0*/  @P0 STG.E.U16 desc[UR6][R16.64], R20 ;  /* 0x0000001410000986 */ /* 0x0001e2000c101506 */
[C---:B------:R-:W-:Y:S01]  /*1bcb0*/  ISETP.LT.AND P0, PT, R13.reuse, UR8, !P4 ;  /* 0x000000080d007c0c */ /* 0x040fe2000e701270 */
[----:B------:R-:W-:Y:S01]  /*1bcc0*/  ULDC UR8, c[0x0][0x228] ;  /* 0x00008a0000087ab9 */ /* 0x000fe20000000800 */
[C---:B------:R-:W-:Y:S01]  /*1bcd0*/  ISETP.LT.AND P5, PT, R14.reuse, UR10, !P5 ;  /* 0x0000000a0e007c0c */ /* 0x040fe2000efa1270 */
[----:B------:R1:W-:Y:S01]  /*1bce0*/  @P6 STG.E.U16 desc[UR6][R18.64], R6 ;  /* 0x0000000612006986 */ /* 0x0003e2000c101506 */
[----:B------:R-:W-:Y:S01]  /*1bcf0*/  ISETP.LT.AND P6, PT, R13, UR4, !P1 ;  /* 0x000000040d007c0c */ /* 0x000fe2000cfc1270 */
[----:B------:R-:W-:Y:S01]  /*1bd00*/  ULDC UR4, c[0x0][0x248] ;  /* 0x0000920000047ab9 */ /* 0x000fe20000000800 */
[C---:B------:R-:W-:Y:S01]  /*1bd10*/  ISETP.LT.AND P3, PT, R14.reuse, UR8, !P3 ;  /* 0x000000080e007c0c */ /* 0x040fe2000df61270 */
[----:B------:R-:W-:Y:S01]  /*1bd20*/  VIADD R13, R15, UR4 ;  /* 0x000000040f0d7c36 */ /* 0x000fe20008000000 */
[C---:B------:R-:W-:Y:S01]  /*1bd30*/  ISETP.LT.AND P1, PT, R14.reuse, UR9, !P1 ;  /* 0x000000090e007c0c */ /* 0x040fe2000cf21270 */
[----:B------:R-:W-:Y:S01]  /*1bd40*/  ULDC UR4, c[0x0][0x248] ;  /* 0x0000920000047ab9 */ /* 0x000fe20000000800 */
[----:B------:R-:W-:Y:S01]  /*1bd50*/  ISETP.LT.AND P4, PT, R14, UR11, !P4 ;  /* 0x0000000b0e007c0c */ /* 0x000fe2000e781270 */
[----:B0-----:R-:W-:Y:S01]  /*1bd60*/  VIADD R17, R13, UR5 ;  /* 0x000000050d117c36 */ /* 0x001fe20008000000 */
[----:B------:R-:W-:Y:S01]  /*1bd70*/  PRMT R0, R30, 0x7632, R0 ;  /* 0x000076321e007816 */ /* 0x000fe20000000000 */
[----:B------:R-:W-:Y:S01]  /*1bd80*/  IMAD.WIDE R4, R15, 0x2, R8 ;  /* 0x000000020f047825 */ /* 0x000fe200078e0208 */
[----:B-1----:R-:W-:-:S03]  /*1bd90*/  PRMT R6, R6, 0x7632, R6 ;  /* 0x0000763206067816 */ /* 0x002fc60000000006 */
[----:B------:R-:W-:Y:S01]  /*1bda0*/  VIADD R19, R17, UR4 ;  /* 0x0000000411137c36 */ /* 0x000fe20008000000 */
[----:B------:R-:W-:Y:S01]  /*1bdb0*/  PRMT R18, R7, 0x7632, R18 ;  /* 0x0000763207127816 */ /* 0x000fe20000000012 */
[C---:B------:R-:W-:Y:S01]  /*1bdc0*/  IMAD.WIDE R10, R13.reuse, 0x2, R2 ;  /* 0x000000020d0a7825 */ /* 0x040fe200078e0202 */
[----:B------:R0:W-:Y:S03]  /*1bdd0*/  @P3 STG.E.U16 desc[UR6][R4.64], R6 ;  /* 0x0000000604003986 */ /* 0x0001e6000c101506 */
[----:B------:R-:W-:Y:S01]  /*1bde0*/  IMAD.WIDE R12, R13, 0x2, R8 ;  /* 0x000000020d0c7825 */ /* 0x000fe200078e0208 */
[----:B------:R0:W-:Y:S03]  /*1bdf0*/  @P6 STG.E.U16 desc[UR6][R10.64], R30 ;  /* 0x0000001e0a006986 */ /* 0x0001e6000c101506 */
[C---:B------:R-:W-:Y:S01]  /*1be00*/  IMAD.WIDE R14, R17.reuse, 0x2, R2 ;  /* 0x00000002110e7825 */ /* 0x040fe200078e0202 */
[----:B------:R0:W-:Y:S03]  /*1be10*/  @P1 STG.E.U16 desc[UR6][R12.64], R0 ;  /* 0x000000000c001986 */ /* 0x0001e6000c101506 */
[----:B------:R-:W-:Y:S01]  /*1be20*/  IMAD.WIDE R16, R17, 0x2, R8 ;  /* 0x0000000211107825 */ /* 0x000fe200078e0208 */
[----:B------:R0:W-:Y:S03]  /*1be30*/  @P2 STG.E.U16 desc[UR6][R14.64], R7 ;  /* 0x000000070e002986 */ /* 0x0001e6000c101506 */
[C---:B------:R-:W-:Y:S01]  /*1be40*/  IMAD.WIDE R2, R19.reuse, 0x2, R2 ;  /* 0x0000000213027825 */ /* 0x040fe200078e0202 */
[----:B------:R0:W-:Y:S03]  /*1be50*/  @P5 STG.E.U16 desc[UR6][R16.64], R18 ;  /* 0x0000001210005986 */ /* 0x0001e6000c101506 */
[----:B------:R-:W-:Y:S01]  /*1be60*/  IMAD.WIDE R8, R19, 0x2, R8 ;  /* 0x0000000213087825 */ /* 0x000fe200078e0208 */
[----:B------:R0:W-:Y:S01]  /*1be70*/  @P0 STG.E.U16 desc[UR6][R2.64], R31 ;  /* 0x0000001f02000986 */ /* 0x0001e2000c101506 */
[----:B------:R-:W-:Y:S05]  /*1be80*/  @!P4 EXIT ;  /* 0x000000000000c94d */ /* 0x000fea0003800000 */
[----:B0-----:R-:W-:-:S05]  /*1be90*/  PRMT R4, R31, 0x7632, R4 ;  /* 0x000076321f047816 */ /* 0x001fca0000000004 */
[----:B------:R-:W-:Y:S01]  /*1bea0*/  STG.E.U16 desc[UR6][R8.64], R4 ;  /* 0x0000000408007986 */ /* 0x000fe2000c101506 */
[----:B------:R-:W-:Y:S05]  /*1beb0*/  EXIT ;  /* 0x000000000000794d */ /* 0x000fea0003800000 */
.L_x_2:
[----:B------:R-:W-:-:S00]  /*1bec0*/  BRA `(.L_x_2) ;  /* 0xfffffffc00fc7947 */ /* 0x000fc0000383ffff */
[----:B------:R-:W-:-:S00]  /*1bed0*/  NOP ;  /* 0x0000000000007918 */ /* 0x000fc00000000000 */
        /* <DEDUP_REMOVED lines=10> */
.L_x_3:


//--------------------- .nv.shared.matmul_kernel  --------------------------
	.section	.nv.shared.matmul_kernel,"aw",@nobits
	.sectionflags	@""
	.align	16
	.zero		1024


//--------------------- .nv.shared.reserved.0     --------------------------
	.section	.nv.shared.reserved.0,"aw",@nobits
	.weak		__nv_reservedSMEM_offset_0_alias
	.size		__nv_reservedSMEM_offset_0_alias, 0, 0
	.other		__nv_reservedSMEM_offset_0_alias,@"STO_CUDA_RESERVED_SHARED STV_DEFAULT"
__nv_reservedSMEM_offset_0_alias:
	.zero		0


//--------------------- .nv.constant0.matmul_kernel --------------------------
	.section	.nv.constant0.matmul_kernel,"a",@progbits
	.sectionflags	@""
	.align	4
.nv.constant0.matmul_kernel:
	.zero		608


//--------------------- SYMBOLS --------------------------

	.type		.nv.reservedSmem.offset0,@object
	.size		.nv.reservedSmem.offset0,0x4
